	.target	sm_103a

	.elftype	@"ET_EXEC"


//--------------------- .note.nv.tkinfo           --------------------------
	.section	.note.nv.tkinfo,"",@"SHT_NOTE"
	.sectionflags	@"SHF_NOTE_NV_TKINFO"
	.tkinfo
        /*0018*/ 	.word	0x00000002
        /*0030*/ 	.string	""
        /*0030*/ 	.string	"ptxas"
        /*0030*/ 	.string	"Cuda compilation tools, release 13.0, V13.0.88"
        /*0030*/ 	.string	"Build cuda_13.0.r13.0/compiler.36424714_0"
        /*0030*/ 	.string	"-arch sm_103a -m 64 "



//--------------------- .note.nv.cuinfo           --------------------------
	.section	.note.nv.cuinfo,"",@"SHT_NOTE"
	.sectionflags	@"SHF_NOTE_NV_CUINFO"
        /*0018*/ 	.short	0x0002
        /*001a*/ 	.short	0x0067
        /*001c*/ 	.short	0x0082
	.zero		2


//--------------------- .nv.info                  --------------------------
	.section	.nv.info,"",@"SHT_CUDA_INFO"
	.align	4


	//----- nvinfo : EIATTR_REGCOUNT
	.align		4
        /*0000*/ 	.byte	0x04, 0x2f
        /*0002*/ 	.short	(.L_29 - .L_28)
	.align		4
.L_28:
        /*0004*/ 	.word	index@(_ZN2at6native53_GLOBAL__N__069e5665_20_UpSampleNearest3d_cu_ab8a35b428upsample_nearest3d_out_frameIdXadL_ZNS0_37nearest_neighbor_compute_source_indexEfiiEEEEvPKT_mmmmmmmmPS3_fff)
        /*0008*/ 	.word	0x0000001c


	//----- nvinfo : EIATTR_FRAME_SIZE
	.align		4
.L_29:
        /*000c*/ 	.byte	0x04, 0x11
        /*000e*/ 	.short	(.L_31 - .L_30)
	.align		4
.L_30:
        /*0010*/ 	.word	index@($__internal_59_$__cuda_sm20_rem_u64)
        /*0014*/ 	.word	0x00000000


	//----- nvinfo : EIATTR_FRAME_SIZE
	.align		4
.L_31:
        /*0018*/ 	.byte	0x04, 0x11
        /*001a*/ 	.short	(.L_33 - .L_32)
	.align		4
.L_32:
        /*001c*/ 	.word	index@($__internal_58_$__cuda_sm20_div_u64)
        /*0020*/ 	.word	0x00000000


	//----- nvinfo : EIATTR_FRAME_SIZE
	.align		4
.L_33:
        /*0024*/ 	.byte	0x04, 0x11
        /*0026*/ 	.short	(.L_35 - .L_34)
	.align		4
.L_34:
        /*0028*/ 	.word	index@($__internal_57_$__cuda_sm20_div_s64)
        /*002c*/ 	.word	0x00000000


	//----- nvinfo : EIATTR_FRAME_SIZE
	.align		4
.L_35:
        /*0030*/ 	.byte	0x04, 0x11
        /*0032*/ 	.short	(.L_37 - .L_36)
	.align		4
.L_36:
        /*0034*/ 	.word	index@(_ZN2at6native53_GLOBAL__N__069e5665_20_UpSampleNearest3d_cu_ab8a35b428upsample_nearest3d_out_frameIdXadL_ZNS0_37nearest_neighbor_compute_source_indexEfiiEEEEvPKT_mmmmmmmmPS3_fff)
        /*0038*/ 	.word	0x00000000


	//----- nvinfo : EIATTR_REGCOUNT
	.align		4
.L_37:
        /*003c*/ 	.byte	0x04, 0x2f
        /*003e*/ 	.short	(.L_39 - .L_38)
	.align		4
.L_38:
        /*0040*/ 	.word	index@(_ZN2at6native53_GLOBAL__N__069e5665_20_UpSampleNearest3d_cu_ab8a35b428upsample_nearest3d_out_frameIfXadL_ZNS0_37nearest_neighbor_compute_source_indexEfiiEEEEvPKT_mmmmmmmmPS3_fff)
        /*0044*/ 	.word	0x00000020


	//----- nvinfo : EIATTR_FRAME_SIZE
	.align		4
.L_39:
        /*0048*/ 	.byte	0x04, 0x11
        /*004a*/ 	.short	(.L_41 - .L_40)
	.align		4
.L_40:
        /*004c*/ 	.word	index@($__internal_56_$__cuda_sm20_rem_u64)
        /*0050*/ 	.word	0x00000000


	//----- nvinfo : EIATTR_FRAME_SIZE
	.align		4
.L_41:
        /*0054*/ 	.byte	0x04, 0x11
        /*0056*/ 	.short	(.L_43 - .L_42)
	.align		4
.L_42:
        /*0058*/ 	.word	index@($__internal_55_$__cuda_sm20_div_u64)
        /*005c*/ 	.word	0x00000000


	//----- nvinfo : EIATTR_FRAME_SIZE
	.align		4
.L_43:
        /*0060*/ 	.byte	0x04, 0x11
        /*0062*/ 	.short	(.L_45 - .L_44)
	.align		4
.L_44:
        /*0064*/ 	.word	index@($__internal_54_$__cuda_sm20_div_s64)
        /*0068*/ 	.word	0x00000000


	//----- nvinfo : EIATTR_FRAME_SIZE
	.align		4
.L_45:
        /*006c*/ 	.byte	0x04, 0x11
        /*006e*/ 	.short	(.L_47 - .L_46)
	.align		4
.L_46:
        /*0070*/ 	.word	index@(_ZN2at6native53_GLOBAL__N__069e5665_20_UpSampleNearest3d_cu_ab8a35b428upsample_nearest3d_out_frameIfXadL_ZNS0_37nearest_neighbor_compute_source_indexEfiiEEEEvPKT_mmmmmmmmPS3_fff)
        /*0074*/ 	.word	0x00000000


	//----- nvinfo : EIATTR_REGCOUNT
	.align		4
.L_47:
        /*0078*/ 	.byte	0x04, 0x2f
        /*007a*/ 	.short	(.L_49 - .L_48)
	.align		4
.L_48:
        /*007c*/ 	.word	index@(_ZN2at6native53_GLOBAL__N__069e5665_20_UpSampleNearest3d_cu_ab8a35b428upsample_nearest3d_out_frameIN3c104HalfEXadL_ZNS0_37nearest_neighbor_compute_source_indexEfiiEEEEvPKT_mmmmmmmmPS5_fff)
        /*0080*/ 	.word	0x0000001c


	//----- nvinfo : EIATTR_FRAME_SIZE
	.align		4
.L_49:
        /*0084*/ 	.byte	0x04, 0x11
        /*0086*/ 	.short	(.L_51 - .L_50)
	.align		4
.L_50:
        /*0088*/ 	.word	index@($__internal_53_$__cuda_sm20_rem_u64)
        /*008c*/ 	.word	0x00000000


	//----- nvinfo : EIATTR_FRAME_SIZE
	.align		4
.L_51:
        /*0090*/ 	.byte	0x04, 0x11
        /*0092*/ 	.short	(.L_53 - .L_52)
	.align		4
.L_52:
        /*0094*/ 	.word	index@($__internal_52_$__cuda_sm20_div_u64)
        /*0098*/ 	.word	0x00000000


	//----- nvinfo : EIATTR_FRAME_SIZE
	.align		4
.L_53:
        /*009c*/ 	.byte	0x04, 0x11
        /*009e*/ 	.short	(.L_55 - .L_54)
	.align		4
.L_54:
        /*00a0*/ 	.word	index@($__internal_51_$__cuda_sm20_div_s64)
        /*00a4*/ 	.word	0x00000000


	//----- nvinfo : EIATTR_FRAME_SIZE
	.align		4
.L_55:
        /*00a8*/ 	.byte	0x04, 0x11
        /*00aa*/ 	.short	(.L_57 - .L_56)
	.align		4
.L_56:
        /*00ac*/ 	.word	index@(_ZN2at6native53_GLOBAL__N__069e5665_20_UpSampleNearest3d_cu_ab8a35b428upsample_nearest3d_out_frameIN3c104HalfEXadL_ZNS0_37nearest_neighbor_compute_source_indexEfiiEEEEvPKT_mmmmmmmmPS5_fff)
        /*00b0*/ 	.word	0x00000000


	//----- nvinfo : EIATTR_REGCOUNT
	.align		4
.L_57:
        /*00b4*/ 	.byte	0x04, 0x2f
        /*00b6*/ 	.short	(.L_59 - .L_58)
	.align		4
.L_58:
        /*00b8*/ 	.word	index@(_ZN2at6native53_GLOBAL__N__069e5665_20_UpSampleNearest3d_cu_ab8a35b428upsample_nearest3d_out_frameIN3c108BFloat16EXadL_ZNS0_37nearest_neighbor_compute_source_indexEfiiEEEEvPKT_mmmmmmmmPS5_fff)
        /*00bc*/ 	.word	0x0000001c


	//----- nvinfo : EIATTR_FRAME_SIZE
	.align		4
.L_59:
        /*00c0*/ 	.byte	0x04, 0x11
        /*00c2*/ 	.short	(.L_61 - .L_60)
	.align		4
.L_60:
        /*00c4*/ 	.word	index@($__internal_50_$__cuda_sm20_rem_u64)
        /*00c8*/ 	.word	0x00000000


	//----- nvinfo : EIATTR_FRAME_SIZE
	.align		4
.L_61:
        /*00cc*/ 	.byte	0x04, 0x11
        /*00ce*/ 	.short	(.L_63 - .L_62)
	.align		4
.L_62:
        /*00d0*/ 	.word	index@($__internal_49_$__cuda_sm20_div_u64)
        /*00d4*/ 	.word	0x00000000


	//----- nvinfo : EIATTR_FRAME_SIZE
	.align		4
.L_63:
        /*00d8*/ 	.byte	0x04, 0x11
        /*00da*/ 	.short	(.L_65 - .L_64)
	.align		4
.L_64:
        /*00dc*/ 	.word	index@($__internal_48_$__cuda_sm20_div_s64)
        /*00e0*/ 	.word	0x00000000


	//----- nvinfo : EIATTR_FRAME_SIZE
	.align		4
.L_65:
        /*00e4*/ 	.byte	0x04, 0x11
        /*00e6*/ 	.short	(.L_67 - .L_66)
	.align		4
.L_66:
        /*00e8*/ 	.word	index@(_ZN2at6native53_GLOBAL__N__069e5665_20_UpSampleNearest3d_cu_ab8a35b428upsample_nearest3d_out_frameIN3c108BFloat16EXadL_ZNS0_37nearest_neighbor_compute_source_indexEfiiEEEEvPKT_mmmmmmmmPS5_fff)
        /*00ec*/ 	.word	0x00000000


	//----- nvinfo : EIATTR_REGCOUNT
	.align		4
.L_67:
        /*00f0*/ 	.byte	0x04, 0x2f
        /*00f2*/ 	.short	(.L_69 - .L_68)
	.align		4
.L_68:
        /*00f4*/ 	.word	index@(_ZN2at6native53_GLOBAL__N__069e5665_20_UpSampleNearest3d_cu_ab8a35b428upsample_nearest3d_out_frameIhXadL_ZNS0_37nearest_neighbor_compute_source_indexEfiiEEEEvPKT_mmmmmmmmPS3_fff)
        /*00f8*/ 	.word	0x00000020


	//----- nvinfo : EIATTR_FRAME_SIZE
	.align		4
.L_69:
        /*00fc*/ 	.byte	0x04, 0x11
        /*00fe*/ 	.short	(.L_71 - .L_70)
	.align		4
.L_70:
        /*0100*/ 	.word	index@($__internal_47_$__cuda_sm20_rem_u64)
        /*0104*/ 	.word	0x00000000


	//----- nvinfo : EIATTR_FRAME_SIZE
	.align		4
.L_71:
        /*0108*/ 	.byte	0x04, 0x11
        /*010a*/ 	.short	(.L_73 - .L_72)
	.align		4
.L_72:
        /*010c*/ 	.word	index@($__internal_46_$__cuda_sm20_div_u64)
        /*0110*/ 	.word	0x00000000


	//----- nvinfo : EIATTR_FRAME_SIZE
	.align		4
.L_73:
        /*0114*/ 	.byte	0x04, 0x11
        /*0116*/ 	.short	(.L_75 - .L_74)
	.align		4
.L_74:
        /*0118*/ 	.word	index@($__internal_45_$__cuda_sm20_div_s64)
        /*011c*/ 	.word	0x00000000


	//----- nvinfo : EIATTR_FRAME_SIZE
	.align		4
.L_75:
        /*0120*/ 	.byte	0x04, 0x11
        /*0122*/ 	.short	(.L_77 - .L_76)
	.align		4
.L_76:
        /*0124*/ 	.word	index@(_ZN2at6native53_GLOBAL__N__069e5665_20_UpSampleNearest3d_cu_ab8a35b428upsample_nearest3d_out_frameIhXadL_ZNS0_37nearest_neighbor_compute_source_indexEfiiEEEEvPKT_mmmmmmmmPS3_fff)
        /*0128*/ 	.word	0x00000000


	//----- nvinfo : EIATTR_REGCOUNT
	.align		4
.L_77:
        /*012c*/ 	.byte	0x04, 0x2f
        /*012e*/ 	.short	(.L_79 - .L_78)
	.align		4
.L_78:
        /*0130*/ 	.word	index@(_ZN2at6native53_GLOBAL__N__069e5665_20_UpSampleNearest3d_cu_ab8a35b428upsample_nearest3d_out_frameIdXadL_ZNS0_43nearest_neighbor_exact_compute_source_indexEfiiEEEEvPKT_mmmmmmmmPS3_fff)
        /*0134*/ 	.word	0x0000001c


	//----- nvinfo : EIATTR_FRAME_SIZE
	.align		4
.L_79:
        /*0138*/ 	.byte	0x04, 0x11
        /*013a*/ 	.short	(.L_81 - .L_80)
	.align		4
.L_80:
        /*013c*/ 	.word	index@($__internal_44_$__cuda_sm20_rem_u64)
        /*0140*/ 	.word	0x00000000


	//----- nvinfo : EIATTR_FRAME_SIZE
	.align		4
.L_81:
        /*0144*/ 	.byte	0x04, 0x11
        /*0146*/ 	.short	(.L_83 - .L_82)
	.align		4
.L_82:
        /*0148*/ 	.word	index@($__internal_43_$__cuda_sm20_div_u64)
        /*014c*/ 	.word	0x00000000


	//----- nvinfo : EIATTR_FRAME_SIZE
	.align		4
.L_83:
        /*0150*/ 	.byte	0x04, 0x11
        /*0152*/ 	.short	(.L_85 - .L_84)
	.align		4
.L_84:
        /*0154*/ 	.word	index@($__internal_42_$__cuda_sm20_div_s64)
        /*0158*/ 	.word	0x00000000


	//----- nvinfo : EIATTR_FRAME_SIZE
	.align		4
.L_85:
        /*015c*/ 	.byte	0x04, 0x11
        /*015e*/ 	.short	(.L_87 - .L_86)
	.align		4
.L_86:
        /*0160*/ 	.word	index@(_ZN2at6native53_GLOBAL__N__069e5665_20_UpSampleNearest3d_cu_ab8a35b428upsample_nearest3d_out_frameIdXadL_ZNS0_43nearest_neighbor_exact_compute_source_indexEfiiEEEEvPKT_mmmmmmmmPS3_fff)
        /*0164*/ 	.word	0x00000000


	//----- nvinfo : EIATTR_REGCOUNT
	.align		4
.L_87:
        /*0168*/ 	.byte	0x04, 0x2f
        /*016a*/ 	.short	(.L_89 - .L_88)
	.align		4
.L_88:
        /*016c*/ 	.word	index@(_ZN2at6native53_GLOBAL__N__069e5665_20_UpSampleNearest3d_cu_ab8a35b428upsample_nearest3d_out_frameIfXadL_ZNS0_43nearest_neighbor_exact_compute_source_indexEfiiEEEEvPKT_mmmmmmmmPS3_fff)
        /*0170*/ 	.word	0x00000020


	//----- nvinfo : EIATTR_FRAME_SIZE
	.align		4
.L_89:
        /*0174*/ 	.byte	0x04, 0x11
        /*0176*/ 	.short	(.L_91 - .L_90)
	.align		4
.L_90:
        /*0178*/ 	.word	index@($__internal_41_$__cuda_sm20_rem_u64)
        /*017c*/ 	.word	0x00000000


	//----- nvinfo : EIATTR_FRAME_SIZE
	.align		4
.L_91:
        /*0180*/ 	.byte	0x04, 0x11
        /*0182*/ 	.short	(.L_93 - .L_92)
	.align		4
.L_92:
        /*0184*/ 	.word	index@($__internal_40_$__cuda_sm20_div_u64)
        /*0188*/ 	.word	0x00000000


	//----- nvinfo : EIATTR_FRAME_SIZE
	.align		4
.L_93:
        /*018c*/ 	.byte	0x04, 0x11
        /*018e*/ 	.short	(.L_95 - .L_94)
	.align		4
.L_94:
        /*0190*/ 	.word	index@($__internal_39_$__cuda_sm20_div_s64)
        /*0194*/ 	.word	0x00000000


	//----- nvinfo : EIATTR_FRAME_SIZE
	.align		4
.L_95:
        /*0198*/ 	.byte	0x04, 0x11
        /*019a*/ 	.short	(.L_97 - .L_96)
	.align		4
.L_96:
        /*019c*/ 	.word	index@(_ZN2at6native53_GLOBAL__N__069e5665_20_UpSampleNearest3d_cu_ab8a35b428upsample_nearest3d_out_frameIfXadL_ZNS0_43nearest_neighbor_exact_compute_source_indexEfiiEEEEvPKT_mmmmmmmmPS3_fff)
        /*01a0*/ 	.word	0x00000000


	//----- nvinfo : EIATTR_REGCOUNT
	.align		4
.L_97:
        /*01a4*/ 	.byte	0x04, 0x2f
        /*01a6*/ 	.short	(.L_99 - .L_98)
	.align		4
.L_98:
        /*01a8*/ 	.word	index@(_ZN2at6native53_GLOBAL__N__069e5665_20_UpSampleNearest3d_cu_ab8a35b428upsample_nearest3d_out_frameIN3c104HalfEXadL_ZNS0_43nearest_neighbor_exact_compute_source_indexEfiiEEEEvPKT_mmmmmmmmPS5_fff)
        /*01ac*/ 	.word	0x0000001c


	//----- nvinfo : EIATTR_FRAME_SIZE
	.align		4
.L_99:
        /*01b0*/ 	.byte	0x04, 0x11
        /*01b2*/ 	.short	(.L_101 - .L_100)
	.align		4
.L_100:
        /*01b4*/ 	.word	index@($__internal_38_$__cuda_sm20_rem_u64)
        /*01b8*/ 	.word	0x00000000


	//----- nvinfo : EIATTR_FRAME_SIZE
	.align		4
.L_101:
        /*01bc*/ 	.byte	0x04, 0x11
        /*01be*/ 	.short	(.L_103 - .L_102)
	.align		4
.L_102:
        /*01c0*/ 	.word	index@($__internal_37_$__cuda_sm20_div_u64)
        /*01c4*/ 	.word	0x00000000


	//----- nvinfo : EIATTR_FRAME_SIZE
	.align		4
.L_103:
        /*01c8*/ 	.byte	0x04, 0x11
        /*01ca*/ 	.short	(.L_105 - .L_104)
	.align		4
.L_104:
        /*01cc*/ 	.word	index@($__internal_36_$__cuda_sm20_div_s64)
        /*01d0*/ 	.word	0x00000000


	//----- nvinfo : EIATTR_FRAME_SIZE
	.align		4
.L_105:
        /*01d4*/ 	.byte	0x04, 0x11
        /*01d6*/ 	.short	(.L_107 - .L_106)
	.align		4
.L_106:
        /*01d8*/ 	.word	index@(_ZN2at6native53_GLOBAL__N__069e5665_20_UpSampleNearest3d_cu_ab8a35b428upsample_nearest3d_out_frameIN3c104HalfEXadL_ZNS0_43nearest_neighbor_exact_compute_source_indexEfiiEEEEvPKT_mmmmmmmmPS5_fff)
        /*01dc*/ 	.word	0x00000000


	//----- nvinfo : EIATTR_REGCOUNT
	.align		4
.L_107:
        /*01e0*/ 	.byte	0x04, 0x2f
        /*01e2*/ 	.short	(.L_109 - .L_108)
	.align		4
.L_108:
        /*01e4*/ 	.word	index@(_ZN2at6native53_GLOBAL__N__069e5665_20_UpSampleNearest3d_cu_ab8a35b428upsample_nearest3d_out_frameIN3c108BFloat16EXadL_ZNS0_43nearest_neighbor_exact_compute_source_indexEfiiEEEEvPKT_mmmmmmmmPS5_fff)
        /*01e8*/ 	.word	0x0000001c


	//----- nvinfo : EIATTR_FRAME_SIZE
	.align		4
.L_109:
        /*01ec*/ 	.byte	0x04, 0x11
        /*01ee*/ 	.short	(.L_111 - .L_110)
	.align		4
.L_110:
        /*01f0*/ 	.word	index@($__internal_35_$__cuda_sm20_rem_u64)
        /*01f4*/ 	.word	0x00000000


	//----- nvinfo : EIATTR_FRAME_SIZE
	.align		4
.L_111:
        /*01f8*/ 	.byte	0x04, 0x11
        /*01fa*/ 	.short	(.L_113 - .L_112)
	.align		4
.L_112:
        /*01fc*/ 	.word	index@($__internal_34_$__cuda_sm20_div_u64)
        /*0200*/ 	.word	0x00000000


	//----- nvinfo : EIATTR_FRAME_SIZE
	.align		4
.L_113:
        /*0204*/ 	.byte	0x04, 0x11
        /*0206*/ 	.short	(.L_115 - .L_114)
	.align		4
.L_114:
        /*0208*/ 	.word	index@($__internal_33_$__cuda_sm20_div_s64)
        /*020c*/ 	.word	0x00000000


	//----- nvinfo : EIATTR_FRAME_SIZE
	.align		4
.L_115:
        /*0210*/ 	.byte	0x04, 0x11
        /*0212*/ 	.short	(.L_117 - .L_116)
	.align		4
.L_116:
        /*0214*/ 	.word	index@(_ZN2at6native53_GLOBAL__N__069e5665_20_UpSampleNearest3d_cu_ab8a35b428upsample_nearest3d_out_frameIN3c108BFloat16EXadL_ZNS0_43nearest_neighbor_exact_compute_source_indexEfiiEEEEvPKT_mmmmmmmmPS5_fff)
        /*0218*/ 	.word	0x00000000


	//----- nvinfo : EIATTR_REGCOUNT
	.align		4
.L_117:
        /*021c*/ 	.byte	0x04, 0x2f
        /*021e*/ 	.short	(.L_119 - .L_118)
	.align		4
.L_118:
        /*0220*/ 	.word	index@(_ZN2at6native53_GLOBAL__N__069e5665_20_UpSampleNearest3d_cu_ab8a35b428upsample_nearest3d_out_frameIhXadL_ZNS0_43nearest_neighbor_exact_compute_source_indexEfiiEEEEvPKT_mmmmmmmmPS3_fff)
        /*0224*/ 	.word	0x00000020


	//----- nvinfo : EIATTR_FRAME_SIZE
	.align		4
.L_119:
        /*0228*/ 	.byte	0x04, 0x11
        /*022a*/ 	.short	(.L_121 - .L_120)
	.align		4
.L_120:
        /*022c*/ 	.word	index@($__internal_32_$__cuda_sm20_rem_u64)
        /*0230*/ 	.word	0x00000000


	//----- nvinfo : EIATTR_FRAME_SIZE
	.align		4
.L_121:
        /*0234*/ 	.byte	0x04, 0x11
        /*0236*/ 	.short	(.L_123 - .L_122)
	.align		4
.L_122:
        /*0238*/ 	.word	index@($__internal_31_$__cuda_sm20_div_u64)
        /*023c*/ 	.word	0x00000000


	//----- nvinfo : EIATTR_FRAME_SIZE
	.align		4
.L_123:
        /*0240*/ 	.byte	0x04, 0x11
        /*0242*/ 	.short	(.L_125 - .L_124)
	.align		4
.L_124:
        /*0244*/ 	.word	index@($__internal_30_$__cuda_sm20_div_s64)
        /*0248*/ 	.word	0x00000000


	//----- nvinfo : EIATTR_FRAME_SIZE
	.align		4
.L_125:
        /*024c*/ 	.byte	0x04, 0x11
        /*024e*/ 	.short	(.L_127 - .L_126)
	.align		4
.L_126:
        /*0250*/ 	.word	index@(_ZN2at6native53_GLOBAL__N__069e5665_20_UpSampleNearest3d_cu_ab8a35b428upsample_nearest3d_out_frameIhXadL_ZNS0_43nearest_neighbor_exact_compute_source_indexEfiiEEEEvPKT_mmmmmmmmPS3_fff)
        /*0254*/ 	.word	0x00000000


	//----- nvinfo : EIATTR_REGCOUNT
	.align		4
.L_127:
        /*0258*/ 	.byte	0x04, 0x2f
        /*025a*/ 	.short	(.L_129 - .L_128)
	.align		4
.L_128:
        /*025c*/ 	.word	index@(_ZN2at6native53_GLOBAL__N__069e5665_20_UpSampleNearest3d_cu_ab8a35b437upsample_nearest3d_backward_out_frameIddXadL_ZNS0_40nearest_neighbor_bw_compute_source_indexEfiiEEEEvPKT_mmmmmmmmPS3_fff)
        /*0260*/ 	.word	0x0000003f


	//----- nvinfo : EIATTR_FRAME_SIZE
	.align		4
.L_129:
        /*0264*/ 	.byte	0x04, 0x11
        /*0266*/ 	.short	(.L_131 - .L_130)
	.align		4
.L_130:
        /*0268*/ 	.word	index@($__internal_29_$__cuda_sm20_rem_u64)
        /*026c*/ 	.word	0x00000000


	//----- nvinfo : EIATTR_FRAME_SIZE
	.align		4
.L_131:
        /*0270*/ 	.byte	0x04, 0x11
        /*0272*/ 	.short	(.L_133 - .L_132)
	.align		4
.L_132:
        /*0274*/ 	.word	index@($__internal_28_$__cuda_sm20_div_u64)
        /*0278*/ 	.word	0x00000000


	//----- nvinfo : EIATTR_FRAME_SIZE
	.align		4
.L_133:
        /*027c*/ 	.byte	0x04, 0x11
        /*027e*/ 	.short	(.L_135 - .L_134)
	.align		4
.L_134:
        /*0280*/ 	.word	index@($__internal_27_$__cuda_sm20_div_s64)
        /*0284*/ 	.word	0x00000000


	//----- nvinfo : EIATTR_FRAME_SIZE
	.align		4
.L_135:
        /*0288*/ 	.byte	0x04, 0x11
        /*028a*/ 	.short	(.L_137 - .L_136)
	.align		4
.L_136:
        /*028c*/ 	.word	index@(_ZN2at6native53_GLOBAL__N__069e5665_20_UpSampleNearest3d_cu_ab8a35b437upsample_nearest3d_backward_out_frameIddXadL_ZNS0_40nearest_neighbor_bw_compute_source_indexEfiiEEEEvPKT_mmmmmmmmPS3_fff)
        /*0290*/ 	.word	0x00000000


	//----- nvinfo : EIATTR_REGCOUNT
	.align		4
.L_137:
        /*0294*/ 	.byte	0x04, 0x2f
        /*0296*/ 	.short	(.L_139 - .L_138)
	.align		4
.L_138:
        /*0298*/ 	.word	index@(_ZN2at6native53_GLOBAL__N__069e5665_20_UpSampleNearest3d_cu_ab8a35b437upsample_nearest3d_backward_out_frameIffXadL_ZNS0_40nearest_neighbor_bw_compute_source_indexEfiiEEEEvPKT_mmmmmmmmPS3_fff)
        /*029c*/ 	.word	0x00000020


	//----- nvinfo : EIATTR_FRAME_SIZE
	.align		4
.L_139:
        /*02a0*/ 	.byte	0x04, 0x11
        /*02a2*/ 	.short	(.L_141 - .L_140)
	.align		4
.L_140:
        /*02a4*/ 	.word	index@($__internal_26_$__cuda_sm20_rem_u64)
        /*02a8*/ 	.word	0x00000020


	//----- nvinfo : EIATTR_FRAME_SIZE
	.align		4
.L_141:
        /*02ac*/ 	.byte	0x04, 0x11
        /*02ae*/ 	.short	(.L_143 - .L_142)
	.align		4
.L_142:
        /*02b0*/ 	.word	index@($__internal_25_$__cuda_sm20_div_u64)
        /*02b4*/ 	.word	0x00000020


	//----- nvinfo : EIATTR_FRAME_SIZE
	.align		4
.L_143:
        /*02b8*/ 	.byte	0x04, 0x11
        /*02ba*/ 	.short	(.L_145 - .L_144)
	.align		4
.L_144:
        /*02bc*/ 	.word	index@($__internal_24_$__cuda_sm20_div_s64)
        /*02c0*/ 	.word	0x00000020


	//----- nvinfo : EIATTR_FRAME_SIZE
	.align		4
.L_145:
        /*02c4*/ 	.byte	0x04, 0x11
        /*02c6*/ 	.short	(.L_147 - .L_146)
	.align		4
.L_146:
        /*02c8*/ 	.word	index@(_ZN2at6native53_GLOBAL__N__069e5665_20_UpSampleNearest3d_cu_ab8a35b437upsample_nearest3d_backward_out_frameIffXadL_ZNS0_40nearest_neighbor_bw_compute_source_indexEfiiEEEEvPKT_mmmmmmmmPS3_fff)
        /*02cc*/ 	.word	0x00000020


	//----- nvinfo : EIATTR_REGCOUNT
	.align		4
.L_147:
        /*02d0*/ 	.byte	0x04, 0x2f
        /*02d2*/ 	.short	(.L_149 - .L_148)
	.align		4
.L_148:
        /*02d4*/ 	.word	index@(_ZN2at6native53_GLOBAL__N__069e5665_20_UpSampleNearest3d_cu_ab8a35b437upsample_nearest3d_backward_out_frameIN3c104HalfEfXadL_ZNS0_40nearest_neighbor_bw_compute_source_indexEfiiEEEEvPKT_mmmmmmmmPS5_fff)
        /*02d8*/ 	.word	0x00000020


	//----- nvinfo : EIATTR_FRAME_SIZE
	.align		4
.L_149:
        /*02dc*/ 	.byte	0x04, 0x11
        /*02de*/ 	.short	(.L_151 - .L_150)
	.align		4
.L_150:
        /*02e0*/ 	.word	index@($__internal_23_$__cuda_sm20_rem_u64)
        /*02e4*/ 	.word	0x00000020


	//----- nvinfo : EIATTR_FRAME_SIZE
	.align		4
.L_151:
        /*02e8*/ 	.byte	0x04, 0x11
        /*02ea*/ 	.short	(.L_153 - .L_152)
	.align		4
.L_152:
        /*02ec*/ 	.word	index@($__internal_22_$__cuda_sm20_div_u64)
        /*02f0*/ 	.word	0x00000020


	//----- nvinfo : EIATTR_FRAME_SIZE
	.align		4
.L_153:
        /*02f4*/ 	.byte	0x04, 0x11
        /*02f6*/ 	.short	(.L_155 - .L_154)
	.align		4
.L_154:
        /*02f8*/ 	.word	index@($__internal_21_$__cuda_sm20_div_s64)
        /*02fc*/ 	.word	0x00000020


	//----- nvinfo : EIATTR_FRAME_SIZE
	.align		4
.L_155:
        /*0300*/ 	.byte	0x04, 0x11
        /*0302*/ 	.short	(.L_157 - .L_156)
	.align		4
.L_156:
        /*0304*/ 	.word	index@(_ZN2at6native53_GLOBAL__N__069e5665_20_UpSampleNearest3d_cu_ab8a35b437upsample_nearest3d_backward_out_frameIN3c104HalfEfXadL_ZNS0_40nearest_neighbor_bw_compute_source_indexEfiiEEEEvPKT_mmmmmmmmPS5_fff)
        /*0308*/ 	.word	0x00000020


	//----- nvinfo : EIATTR_REGCOUNT
	.align		4
.L_157:
        /*030c*/ 	.byte	0x04, 0x2f
        /*030e*/ 	.short	(.L_159 - .L_158)
	.align		4
.L_158:
        /*0310*/ 	.word	index@(_ZN2at6native53_GLOBAL__N__069e5665_20_UpSampleNearest3d_cu_ab8a35b437upsample_nearest3d_backward_out_frameIN3c108BFloat16EfXadL_ZNS0_40nearest_neighbor_bw_compute_source_indexEfiiEEEEvPKT_mmmmmmmmPS5_fff)
        /*0314*/ 	.word	0x00000020


	//----- nvinfo : EIATTR_FRAME_SIZE
	.align		4
.L_159:
        /*0318*/ 	.byte	0x04, 0x11
        /*031a*/ 	.short	(.L_161 - .L_160)
	.align		4
.L_160:
        /*031c*/ 	.word	index@($__internal_20_$__cuda_sm20_rem_u64)
        /*0320*/ 	.word	0x00000020


	//----- nvinfo : EIATTR_FRAME_SIZE
	.align		4
.L_161:
        /*0324*/ 	.byte	0x04, 0x11
        /*0326*/ 	.short	(.L_163 - .L_162)
	.align		4
.L_162:
        /*0328*/ 	.word	index@($__internal_19_$__cuda_sm20_div_u64)
        /*032c*/ 	.word	0x00000020


	//----- nvinfo : EIATTR_FRAME_SIZE
	.align		4
.L_163:
        /*0330*/ 	.byte	0x04, 0x11
        /*0332*/ 	.short	(.L_165 - .L_164)
	.align		4
.L_164:
        /*0334*/ 	.word	index@($__internal_18_$__cuda_sm20_div_s64)
        /*0338*/ 	.word	0x00000020


	//----- nvinfo : EIATTR_FRAME_SIZE
	.align		4
.L_165:
        /*033c*/ 	.byte	0x04, 0x11
        /*033e*/ 	.short	(.L_167 - .L_166)
	.align		4
.L_166:
        /*0340*/ 	.word	index@(_ZN2at6native53_GLOBAL__N__069e5665_20_UpSampleNearest3d_cu_ab8a35b437upsample_nearest3d_backward_out_frameIN3c108BFloat16EfXadL_ZNS0_40nearest_neighbor_bw_compute_source_indexEfiiEEEEvPKT_mmmmmmmmPS5_fff)
        /*0344*/ 	.word	0x00000020


	//----- nvinfo : EIATTR_REGCOUNT
	.align		4
.L_167:
        /*0348*/ 	.byte	0x04, 0x2f
        /*034a*/ 	.short	(.L_169 - .L_168)
	.align		4
.L_168:
        /*034c*/ 	.word	index@(_ZN2at6native53_GLOBAL__N__069e5665_20_UpSampleNearest3d_cu_ab8a35b437upsample_nearest3d_backward_out_frameIhlXadL_ZNS0_40nearest_neighbor_bw_compute_source_indexEfiiEEEEvPKT_mmmmmmmmPS3_fff)
        /*0350*/ 	.word	0x00000020


	//----- nvinfo : EIATTR_FRAME_SIZE
	.align		4
.L_169:
        /*0354*/ 	.byte	0x04, 0x11
        /*0356*/ 	.short	(.L_171 - .L_170)
	.align		4
.L_170:
        /*0358*/ 	.word	index@($__internal_17_$__cuda_sm20_rem_u64)
        /*035c*/ 	.word	0x00000020


	//----- nvinfo : EIATTR_FRAME_SIZE
	.align		4
.L_171:
        /*0360*/ 	.byte	0x04, 0x11
        /*0362*/ 	.short	(.L_173 - .L_172)
	.align		4
.L_172:
        /*0364*/ 	.word	index@($__internal_16_$__cuda_sm20_div_u64)
        /*0368*/ 	.word	0x00000020


	//----- nvinfo : EIATTR_FRAME_SIZE
	.align		4
.L_173:
        /*036c*/ 	.byte	0x04, 0x11
        /*036e*/ 	.short	(.L_175 - .L_174)
	.align		4
.L_174:
        /*0370*/ 	.word	index@($__internal_15_$__cuda_sm20_div_s64)
        /*0374*/ 	.word	0x00000020


	//----- nvinfo : EIATTR_FRAME_SIZE
	.align		4
.L_175:
        /*0378*/ 	.byte	0x04, 0x11
        /*037a*/ 	.short	(.L_177 - .L_176)
	.align		4
.L_176:
        /*037c*/ 	.word	index@(_ZN2at6native53_GLOBAL__N__069e5665_20_UpSampleNearest3d_cu_ab8a35b437upsample_nearest3d_backward_out_frameIhlXadL_ZNS0_40nearest_neighbor_bw_compute_source_indexEfiiEEEEvPKT_mmmmmmmmPS3_fff)
        /*0380*/ 	.word	0x00000020


	//----- nvinfo : EIATTR_REGCOUNT
	.align		4
.L_177:
        /*0384*/ 	.byte	0x04, 0x2f
        /*0386*/ 	.short	(.L_179 - .L_178)
	.align		4
.L_178:
        /*0388*/ 	.word	index@(_ZN2at6native53_GLOBAL__N__069e5665_20_UpSampleNearest3d_cu_ab8a35b437upsample_nearest3d_backward_out_frameIddXadL_ZNS0_46nearest_neighbor_exact_bw_compute_source_indexEfiiEEEEvPKT_mmmmmmmmPS3_fff)
        /*038c*/ 	.word	0x0000003f


	//----- nvinfo : EIATTR_FRAME_SIZE
	.align		4
.L_179:
        /*0390*/ 	.byte	0x04, 0x11
        /*0392*/ 	.short	(.L_181 - .L_180)
	.align		4
.L_180:
        /*0394*/ 	.word	index@($__internal_14_$__cuda_sm20_rem_u64)
        /*0398*/ 	.word	0x00000000


	//----- nvinfo : EIATTR_FRAME_SIZE
	.align		4
.L_181:
        /*039c*/ 	.byte	0x04, 0x11
        /*039e*/ 	.short	(.L_183 - .L_182)
	.align		4
.L_182:
        /*03a0*/ 	.word	index@($__internal_13_$__cuda_sm20_div_u64)
        /*03a4*/ 	.word	0x00000000


	//----- nvinfo : EIATTR_FRAME_SIZE
	.align		4
.L_183:
        /*03a8*/ 	.byte	0x04, 0x11
        /*03aa*/ 	.short	(.L_185 - .L_184)
	.align		4
.L_184:
        /*03ac*/ 	.word	index@($__internal_12_$__cuda_sm20_div_s64)
        /*03b0*/ 	.word	0x00000000


	//----- nvinfo : EIATTR_FRAME_SIZE
	.align		4
.L_185:
        /*03b4*/ 	.byte	0x04, 0x11
        /*03b6*/ 	.short	(.L_187 - .L_186)
	.align		4
.L_186:
        /*03b8*/ 	.word	index@(_ZN2at6native53_GLOBAL__N__069e5665_20_UpSampleNearest3d_cu_ab8a35b437upsample_nearest3d_backward_out_frameIddXadL_ZNS0_46nearest_neighbor_exact_bw_compute_source_indexEfiiEEEEvPKT_mmmmmmmmPS3_fff)
        /*03bc*/ 	.word	0x00000000


	//----- nvinfo : EIATTR_REGCOUNT
	.align		4
.L_187:
        /*03c0*/ 	.byte	0x04, 0x2f
        /*03c2*/ 	.short	(.L_189 - .L_188)
	.align		4
.L_188:
        /*03c4*/ 	.word	index@(_ZN2at6native53_GLOBAL__N__069e5665_20_UpSampleNearest3d_cu_ab8a35b437upsample_nearest3d_backward_out_frameIffXadL_ZNS0_46nearest_neighbor_exact_bw_compute_source_indexEfiiEEEEvPKT_mmmmmmmmPS3_fff)
        /*03c8*/ 	.word	0x00000020


	//----- nvinfo : EIATTR_FRAME_SIZE
	.align		4
.L_189:
        /*03cc*/ 	.byte	0x04, 0x11
        /*03ce*/ 	.short	(.L_191 - .L_190)
	.align		4
.L_190:
        /*03d0*/ 	.word	index@($__internal_11_$__cuda_sm20_rem_u64)
        /*03d4*/ 	.word	0x00000020


	//----- nvinfo : EIATTR_FRAME_SIZE
	.align		4
.L_191:
        /*03d8*/ 	.byte	0x04, 0x11
        /*03da*/ 	.short	(.L_193 - .L_192)
	.align		4
.L_192:
        /*03dc*/ 	.word	index@($__internal_10_$__cuda_sm20_div_u64)
        /*03e0*/ 	.word	0x00000020


	//----- nvinfo : EIATTR_FRAME_SIZE
	.align		4
.L_193:
        /*03e4*/ 	.byte	0x04, 0x11
        /*03e6*/ 	.short	(.L_195 - .L_194)
	.align		4
.L_194:
        /*03e8*/ 	.word	index@($__internal_9_$__cuda_sm20_div_s64)
        /*03ec*/ 	.word	0x00000020


	//----- nvinfo : EIATTR_FRAME_SIZE
	.align		4
.L_195:
        /*03f0*/ 	.byte	0x04, 0x11
        /*03f2*/ 	.short	(.L_197 - .L_196)
	.align		4
.L_196:
        /*03f4*/ 	.word	index@(_ZN2at6native53_GLOBAL__N__069e5665_20_UpSampleNearest3d_cu_ab8a35b437upsample_nearest3d_backward_out_frameIffXadL_ZNS0_46nearest_neighbor_exact_bw_compute_source_indexEfiiEEEEvPKT_mmmmmmmmPS3_fff)
        /*03f8*/ 	.word	0x00000020


	//----- nvinfo : EIATTR_REGCOUNT
	.align		4
.L_197:
        /*03fc*/ 	.byte	0x04, 0x2f
        /*03fe*/ 	.short	(.L_199 - .L_198)
	.align		4
.L_198:
        /*0400*/ 	.word	index@(_ZN2at6native53_GLOBAL__N__069e5665_20_UpSampleNearest3d_cu_ab8a35b437upsample_nearest3d_backward_out_frameIN3c104HalfEfXadL_ZNS0_46nearest_neighbor_exact_bw_compute_source_indexEfiiEEEEvPKT_mmmmmmmmPS5_fff)
        /*0404*/ 	.word	0x00000020


	//----- nvinfo : EIATTR_FRAME_SIZE
	.align		4
.L_199:
        /*0408*/ 	.byte	0x04, 0x11
        /*040a*/ 	.short	(.L_201 - .L_200)
	.align		4
.L_200:
        /*040c*/ 	.word	index@($__internal_8_$__cuda_sm20_rem_u64)
        /*0410*/ 	.word	0x00000020


	//----- nvinfo : EIATTR_FRAME_SIZE
	.align		4
.L_201:
        /*0414*/ 	.byte	0x04, 0x11
        /*0416*/ 	.short	(.L_203 - .L_202)
	.align		4
.L_202:
        /*0418*/ 	.word	index@($__internal_7_$__cuda_sm20_div_u64)
        /*041c*/ 	.word	0x00000020


	//----- nvinfo : EIATTR_FRAME_SIZE
	.align		4
.L_203:
        /*0420*/ 	.byte	0x04, 0x11
        /*0422*/ 	.short	(.L_205 - .L_204)
	.align		4
.L_204:
        /*0424*/ 	.word	index@($__internal_6_$__cuda_sm20_div_s64)
        /*0428*/ 	.word	0x00000020


	//----- nvinfo : EIATTR_FRAME_SIZE
	.align		4
.L_205:
        /*042c*/ 	.byte	0x04, 0x11
        /*042e*/ 	.short	(.L_207 - .L_206)
	.align		4
.L_206:
        /*0430*/ 	.word	index@(_ZN2at6native53_GLOBAL__N__069e5665_20_UpSampleNearest3d_cu_ab8a35b437upsample_nearest3d_backward_out_frameIN3c104HalfEfXadL_ZNS0_46nearest_neighbor_exact_bw_compute_source_indexEfiiEEEEvPKT_mmmmmmmmPS5_fff)
        /*0434*/ 	.word	0x00000020


	//----- nvinfo : EIATTR_REGCOUNT
	.align		4
.L_207:
        /*0438*/ 	.byte	0x04, 0x2f
        /*043a*/ 	.short	(.L_209 - .L_208)
	.align		4
.L_208:
        /*043c*/ 	.word	index@(_ZN2at6native53_GLOBAL__N__069e5665_20_UpSampleNearest3d_cu_ab8a35b437upsample_nearest3d_backward_out_frameIN3c108BFloat16EfXadL_ZNS0_46nearest_neighbor_exact_bw_compute_source_indexEfiiEEEEvPKT_mmmmmmmmPS5_fff)
        /*0440*/ 	.word	0x00000020


	//----- nvinfo : EIATTR_FRAME_SIZE
	.align		4
.L_209:
        /*0444*/ 	.byte	0x04, 0x11
        /*0446*/ 	.short	(.L_211 - .L_210)
	.align		4
.L_210:
        /*0448*/ 	.word	index@($__internal_5_$__cuda_sm20_rem_u64)
        /*044c*/ 	.word	0x00000020


	//----- nvinfo : EIATTR_FRAME_SIZE
	.align		4
.L_211:
        /*0450*/ 	.byte	0x04, 0x11
        /*0452*/ 	.short	(.L_213 - .L_212)
	.align		4
.L_212:
        /*0454*/ 	.word	index@($__internal_4_$__cuda_sm20_div_u64)
        /*0458*/ 	.word	0x00000020


	//----- nvinfo : EIATTR_FRAME_SIZE
	.align		4
.L_213:
        /*045c*/ 	.byte	0x04, 0x11
        /*045e*/ 	.short	(.L_215 - .L_214)
	.align		4
.L_214:
        /*0460*/ 	.word	index@($__internal_3_$__cuda_sm20_div_s64)
        /*0464*/ 	.word	0x00000020


	//----- nvinfo : EIATTR_FRAME_SIZE
	.align		4
.L_215:
        /*0468*/ 	.byte	0x04, 0x11
        /*046a*/ 	.short	(.L_217 - .L_216)
	.align		4
.L_216:
        /*046c*/ 	.word	index@(_ZN2at6native53_GLOBAL__N__069e5665_20_UpSampleNearest3d_cu_ab8a35b437upsample_nearest3d_backward_out_frameIN3c108BFloat16EfXadL_ZNS0_46nearest_neighbor_exact_bw_compute_source_indexEfiiEEEEvPKT_mmmmmmmmPS5_fff)
        /*0470*/ 	.word	0x00000020


	//----- nvinfo : EIATTR_REGCOUNT
	.align		4
.L_217:
        /*0474*/ 	.byte	0x04, 0x2f
        /*0476*/ 	.short	(.L_219 - .L_218)
	.align		4
.L_218:
        /*0478*/ 	.word	index@(_ZN2at6native53_GLOBAL__N__069e5665_20_UpSampleNearest3d_cu_ab8a35b437upsample_nearest3d_backward_out_frameIhlXadL_ZNS0_46nearest_neighbor_exact_bw_compute_source_indexEfiiEEEEvPKT_mmmmmmmmPS3_fff)
        /*047c*/ 	.word	0x00000020


	//----- nvinfo : EIATTR_FRAME_SIZE
	.align		4
.L_219:
        /*0480*/ 	.byte	0x04, 0x11
        /*0482*/ 	.short	(.L_221 - .L_220)
	.align		4
.L_220:
        /*0484*/ 	.word	index@($__internal_2_$__cuda_sm20_rem_u64)
        /*0488*/ 	.word	0x00000020


	//----- nvinfo : EIATTR_FRAME_SIZE
	.align		4
.L_221:
        /*048c*/ 	.byte	0x04, 0x11
        /*048e*/ 	.short	(.L_223 - .L_222)
	.align		4
.L_222:
        /*0490*/ 	.word	index@($__internal_1_$__cuda_sm20_div_u64)
        /*0494*/ 	.word	0x00000020


	//----- nvinfo : EIATTR_FRAME_SIZE
	.align		4
.L_223:
        /*0498*/ 	.byte	0x04, 0x11
        /*049a*/ 	.short	(.L_225 - .L_224)
	.align		4
.L_224:
        /*049c*/ 	.word	index@($__internal_0_$__cuda_sm20_div_s64)
        /*04a0*/ 	.word	0x00000020


	//----- nvinfo : EIATTR_FRAME_SIZE
	.align		4
.L_225:
        /*04a4*/ 	.byte	0x04, 0x11
        /*04a6*/ 	.short	(.L_227 - .L_226)
	.align		4
.L_226:
        /*04a8*/ 	.word	index@(_ZN2at6native53_GLOBAL__N__069e5665_20_UpSampleNearest3d_cu_ab8a35b437upsample_nearest3d_backward_out_frameIhlXadL_ZNS0_46nearest_neighbor_exact_bw_compute_source_indexEfiiEEEEvPKT_mmmmmmmmPS3_fff)
        /*04ac*/ 	.word	0x00000020


	//----- nvinfo : EIATTR_MIN_STACK_SIZE
	.align		4
.L_227:
        /*04b0*/ 	.byte	0x04, 0x12
        /*04b2*/ 	.short	(.L_229 - .L_228)
	.align		4
.L_228:
        /*04b4*/ 	.word	index@(_ZN2at6native53_GLOBAL__N__069e5665_20_UpSampleNearest3d_cu_ab8a35b437upsample_nearest3d_backward_out_frameIhlXadL_ZNS0_46nearest_neighbor_exact_bw_compute_source_indexEfiiEEEEvPKT_mmmmmmmmPS3_fff)
        /*04b8*/ 	.word	0x00000020


	//----- nvinfo : EIATTR_MIN_STACK_SIZE
	.align		4
.L_229:
        /*04bc*/ 	.byte	0x04, 0x12
        /*04be*/ 	.short	(.L_231 - .L_230)
	.align		4
.L_230:
        /*04c0*/ 	.word	index@(_ZN2at6native53_GLOBAL__N__069e5665_20_UpSampleNearest3d_cu_ab8a35b437upsample_nearest3d_backward_out_frameIN3c108BFloat16EfXadL_ZNS0_46nearest_neighbor_exact_bw_compute_source_indexEfiiEEEEvPKT_mmmmmmmmPS5_fff)
        /*04c4*/ 	.word	0x00000020


	//----- nvinfo : EIATTR_MIN_STACK_SIZE
	.align		4
.L_231:
        /*04c8*/ 	.byte	0x04, 0x12
        /*04ca*/ 	.short	(.L_233 - .L_232)
	.align		4
.L_232:
        /*04cc*/ 	.word	index@(_ZN2at6native53_GLOBAL__N__069e5665_20_UpSampleNearest3d_cu_ab8a35b437upsample_nearest3d_backward_out_frameIN3c104HalfEfXadL_ZNS0_46nearest_neighbor_exact_bw_compute_source_indexEfiiEEEEvPKT_mmmmmmmmPS5_fff)
        /*04d0*/ 	.word	0x00000020


	//----- nvinfo : EIATTR_MIN_STACK_SIZE
	.align		4
.L_233:
        /*04d4*/ 	.byte	0x04, 0x12
        /*04d6*/ 	.short	(.L_235 - .L_234)
	.align		4
.L_234:
        /*04d8*/ 	.word	index@(_ZN2at6native53_GLOBAL__N__069e5665_20_UpSampleNearest3d_cu_ab8a35b437upsample_nearest3d_backward_out_frameIffXadL_ZNS0_46nearest_neighbor_exact_bw_compute_source_indexEfiiEEEEvPKT_mmmmmmmmPS3_fff)
        /*04dc*/ 	.word	0x00000020


	//----- nvinfo : EIATTR_MIN_STACK_SIZE
	.align		4
.L_235:
        /*04e0*/ 	.byte	0x04, 0x12
        /*04e2*/ 	.short	(.L_237 - .L_236)
	.align		4
.L_236:
        /*04e4*/ 	.word	index@(_ZN2at6native53_GLOBAL__N__069e5665_20_UpSampleNearest3d_cu_ab8a35b437upsample_nearest3d_backward_out_frameIddXadL_ZNS0_46nearest_neighbor_exact_bw_compute_source_indexEfiiEEEEvPKT_mmmmmmmmPS3_fff)
        /*04e8*/ 	.word	0x00000000


	//----- nvinfo : EIATTR_MIN_STACK_SIZE
	.align		4
.L_237:
        /*04ec*/ 	.byte	0x04, 0x12
        /*04ee*/ 	.short	(.L_239 - .L_238)
	.align		4
.L_238:
        /*04f0*/ 	.word	index@(_ZN2at6native53_GLOBAL__N__069e5665_20_UpSampleNearest3d_cu_ab8a35b437upsample_nearest3d_backward_out_frameIhlXadL_ZNS0_40nearest_neighbor_bw_compute_source_indexEfiiEEEEvPKT_mmmmmmmmPS3_fff)
        /*04f4*/ 	.word	0x00000020


	//----- nvinfo : EIATTR_MIN_STACK_SIZE
	.align		4
.L_239:
        /*04f8*/ 	.byte	0x04, 0x12
        /*04fa*/ 	.short	(.L_241 - .L_240)
	.align		4
.L_240:
        /*04fc*/ 	.word	index@(_ZN2at6native53_GLOBAL__N__069e5665_20_UpSampleNearest3d_cu_ab8a35b437upsample_nearest3d_backward_out_frameIN3c108BFloat16EfXadL_ZNS0_40nearest_neighbor_bw_compute_source_indexEfiiEEEEvPKT_mmmmmmmmPS5_fff)
        /*0500*/ 	.word	0x00000020


	//----- nvinfo : EIATTR_MIN_STACK_SIZE
	.align		4
.L_241:
        /*0504*/ 	.byte	0x04, 0x12
        /*0506*/ 	.short	(.L_243 - .L_242)
	.align		4
.L_242:
        /*0508*/ 	.word	index@(_ZN2at6native53_GLOBAL__N__069e5665_20_UpSampleNearest3d_cu_ab8a35b437upsample_nearest3d_backward_out_frameIN3c104HalfEfXadL_ZNS0_40nearest_neighbor_bw_compute_source_indexEfiiEEEEvPKT_mmmmmmmmPS5_fff)
        /*050c*/ 	.word	0x00000020


	//----- nvinfo : EIATTR_MIN_STACK_SIZE
	.align		4
.L_243:
        /*0510*/ 	.byte	0x04, 0x12
        /*0512*/ 	.short	(.L_245 - .L_244)
	.align		4
.L_244:
        /*0514*/ 	.word	index@(_ZN2at6native53_GLOBAL__N__069e5665_20_UpSampleNearest3d_cu_ab8a35b437upsample_nearest3d_backward_out_frameIffXadL_ZNS0_40nearest_neighbor_bw_compute_source_indexEfiiEEEEvPKT_mmmmmmmmPS3_fff)
        /*0518*/ 	.word	0x00000020


	//----- nvinfo : EIATTR_MIN_STACK_SIZE
	.align		4
.L_245:
        /*051c*/ 	.byte	0x04, 0x12
        /*051e*/ 	.short	(.L_247 - .L_246)
	.align		4
.L_246:
        /*0520*/ 	.word	index@(_ZN2at6native53_GLOBAL__N__069e5665_20_UpSampleNearest3d_cu_ab8a35b437upsample_nearest3d_backward_out_frameIddXadL_ZNS0_40nearest_neighbor_bw_compute_source_indexEfiiEEEEvPKT_mmmmmmmmPS3_fff)
        /*0524*/ 	.word	0x00000000


	//----- nvinfo : EIATTR_MIN_STACK_SIZE
	.align		4
.L_247:
        /*0528*/ 	.byte	0x04, 0x12
        /*052a*/ 	.short	(.L_249 - .L_248)
	.align		4
.L_248:
        /*052c*/ 	.word	index@(_ZN2at6native53_GLOBAL__N__069e5665_20_UpSampleNearest3d_cu_ab8a35b428upsample_nearest3d_out_frameIhXadL_ZNS0_43nearest_neighbor_exact_compute_source_indexEfiiEEEEvPKT_mmmmmmmmPS3_fff)
        /*0530*/ 	.word	0x00000000


	//----- nvinfo : EIATTR_MIN_STACK_SIZE
	.align		4
.L_249:
        /*0534*/ 	.byte	0x04, 0x12
        /*0536*/ 	.short	(.L_251 - .L_250)
	.align		4
.L_250:
        /*0538*/ 	.word	index@(_ZN2at6native53_GLOBAL__N__069e5665_20_UpSampleNearest3d_cu_ab8a35b428upsample_nearest3d_out_frameIN3c108BFloat16EXadL_ZNS0_43nearest_neighbor_exact_compute_source_indexEfiiEEEEvPKT_mmmmmmmmPS5_fff)
        /*053c*/ 	.word	0x00000000


	//----- nvinfo : EIATTR_MIN_STACK_SIZE
	.align		4
.L_251:
        /*0540*/ 	.byte	0x04, 0x12
        /*0542*/ 	.short	(.L_253 - .L_252)
	.align		4
.L_252:
        /*0544*/ 	.word	index@(_ZN2at6native53_GLOBAL__N__069e5665_20_UpSampleNearest3d_cu_ab8a35b428upsample_nearest3d_out_frameIN3c104HalfEXadL_ZNS0_43nearest_neighbor_exact_compute_source_indexEfiiEEEEvPKT_mmmmmmmmPS5_fff)
        /*0548*/ 	.word	0x00000000


	//----- nvinfo : EIATTR_MIN_STACK_SIZE
	.align		4
.L_253:
        /*054c*/ 	.byte	0x04, 0x12
        /*054e*/ 	.short	(.L_255 - .L_254)
	.align		4
.L_254:
        /*0550*/ 	.word	index@(_ZN2at6native53_GLOBAL__N__069e5665_20_UpSampleNearest3d_cu_ab8a35b428upsample_nearest3d_out_frameIfXadL_ZNS0_43nearest_neighbor_exact_compute_source_indexEfiiEEEEvPKT_mmmmmmmmPS3_fff)
        /*0554*/ 	.word	0x00000000


	//----- nvinfo : EIATTR_MIN_STACK_SIZE
	.align		4
.L_255:
        /*0558*/ 	.byte	0x04, 0x12
        /*055a*/ 	.short	(.L_257 - .L_256)
	.align		4
.L_256:
        /*055c*/ 	.word	index@(_ZN2at6native53_GLOBAL__N__069e5665_20_UpSampleNearest3d_cu_ab8a35b428upsample_nearest3d_out_frameIdXadL_ZNS0_43nearest_neighbor_exact_compute_source_indexEfiiEEEEvPKT_mmmmmmmmPS3_fff)
        /*0560*/ 	.word	0x00000000


	//----- nvinfo : EIATTR_MIN_STACK_SIZE
	.align		4
.L_257:
        /*0564*/ 	.byte	0x04, 0x12
        /*0566*/ 	.short	(.L_259 - .L_258)
	.align		4
.L_258:
        /*0568*/ 	.word	index@(_ZN2at6native53_GLOBAL__N__069e5665_20_UpSampleNearest3d_cu_ab8a35b428upsample_nearest3d_out_frameIhXadL_ZNS0_37nearest_neighbor_compute_source_indexEfiiEEEEvPKT_mmmmmmmmPS3_fff)
        /*056c*/ 	.word	0x00000000


	//----- nvinfo : EIATTR_MIN_STACK_SIZE
	.align		4
.L_259:
        /*0570*/ 	.byte	0x04, 0x12
        /*0572*/ 	.short	(.L_261 - .L_260)
	.align		4
.L_260:
        /*0574*/ 	.word	index@(_ZN2at6native53_GLOBAL__N__069e5665_20_UpSampleNearest3d_cu_ab8a35b428upsample_nearest3d_out_frameIN3c108BFloat16EXadL_ZNS0_37nearest_neighbor_compute_source_indexEfiiEEEEvPKT_mmmmmmmmPS5_fff)
        /*0578*/ 	.word	0x00000000


	//----- nvinfo : EIATTR_MIN_STACK_SIZE
	.align		4
.L_261:
        /*057c*/ 	.byte	0x04, 0x12
        /*057e*/ 	.short	(.L_263 - .L_262)
	.align		4
.L_262:
        /*0580*/ 	.word	index@(_ZN2at6native53_GLOBAL__N__069e5665_20_UpSampleNearest3d_cu_ab8a35b428upsample_nearest3d_out_frameIN3c104HalfEXadL_ZNS0_37nearest_neighbor_compute_source_indexEfiiEEEEvPKT_mmmmmmmmPS5_fff)
        /*0584*/ 	.word	0x00000000


	//----- nvinfo : EIATTR_MIN_STACK_SIZE
	.align		4
.L_263:
        /*0588*/ 	.byte	0x04, 0x12
        /*058a*/ 	.short	(.L_265 - .L_264)
	.align		4
.L_264:
        /*058c*/ 	.word	index@(_ZN2at6native53_GLOBAL__N__069e5665_20_UpSampleNearest3d_cu_ab8a35b428upsample_nearest3d_out_frameIfXadL_ZNS0_37nearest_neighbor_compute_source_indexEfiiEEEEvPKT_mmmmmmmmPS3_fff)
        /*0590*/ 	.word	0x00000000


	//----- nvinfo : EIATTR_MIN_STACK_SIZE
	.align		4
.L_265:
        /*0594*/ 	.byte	0x04, 0x12
        /*0596*/ 	.short	(.L_267 - .L_266)
	.align		4
.L_266:
        /*0598*/ 	.word	index@(_ZN2at6native53_GLOBAL__N__069e5665_20_UpSampleNearest3d_cu_ab8a35b428upsample_nearest3d_out_frameIdXadL_ZNS0_37nearest_neighbor_compute_source_indexEfiiEEEEvPKT_mmmmmmmmPS3_fff)
        /*059c*/ 	.word	0x00000000
.L_267:


//--------------------- .nv.compat                --------------------------
	.section	.nv.compat,"",@"SHT_CUDA_COMPAT_INFO"
	.align	4
        /*0000*/ 	.byte	0x02, 0x09, 0x01, 0x00, 0x02, 0x02, 0x01, 0x00, 0x02, 0x05, 0x05, 0x00, 0x03, 0x07, 0x01, 0x01
        /*0010*/ 	.byte	0x02, 0x03, 0x00, 0x00, 0x02, 0x06, 0x01, 0x00, 0x04, 0x0b, 0x08, 0x00, 0x00, 0x00, 0x00, 0x00
        /*0020*/ 	.byte	0x00, 0x00, 0x00, 0x00


//--------------------- .nv.info._ZN2at6native53_GLOBAL__N__069e5665_20_UpSampleNearest3d_cu_ab8a35b437upsample_nearest3d_backward_out_frameIhlXadL_ZNS0_46nearest_neighbor_exact_bw_compute_source_indexEfiiEEEEvPKT_mmmmmmmmPS3_fff --------------------------
	.section	.nv.info._ZN2at6native53_GLOBAL__N__069e5665_20_UpSampleNearest3d_cu_ab8a35b437upsample_nearest3d_backward_out_frameIhlXadL_ZNS0_46nearest_neighbor_exact_bw_compute_source_indexEfiiEEEEvPKT_mmmmmmmmPS3_fff,"",@"SHT_CUDA_INFO"
	.sectionflags	@""
	.align	4


	//----- nvinfo : EIATTR_CUDA_API_VERSION
	.align		4
        /*0000*/ 	.byte	0x04, 0x37
        /*0002*/ 	.short	(.L_269 - .L_268)
.L_268:
        /*0004*/ 	.word	0x00000082


	//----- nvinfo : EIATTR_KPARAM_INFO
	.align		4
.L_269:
        /*0008*/ 	.byte	0x04, 0x17
        /*000a*/ 	.short	(.L_271 - .L_270)
.L_270:
        /*000c*/ 	.word	0x00000000
        /*0010*/ 	.short	0x000c
        /*0012*/ 	.short	0x0058
        /*0014*/ 	.byte	0x00, 0xf0, 0x11, 0x00


	//----- nvinfo : EIATTR_KPARAM_INFO
	.align		4
.L_271:
        /*0018*/ 	.byte	0x04, 0x17
        /*001a*/ 	.short	(.L_273 - .L_272)
.L_272:
        /*001c*/ 	.word	0x00000000
        /*0020*/ 	.short	0x000b
        /*0022*/ 	.short	0x0054
        /*0024*/ 	.byte	0x00, 0xf0, 0x11, 0x00


	//----- nvinfo : EIATTR_KPARAM_INFO
	.align		4
.L_273:
        /*0028*/ 	.byte	0x04, 0x17
        /*002a*/ 	.short	(.L_275 - .L_274)
.L_274:
        /*002c*/ 	.word	0x00000000
        /*0030*/ 	.short	0x000a
        /*0032*/ 	.short	0x0050
        /*0034*/ 	.byte	0x00, 0xf0, 0x11, 0x00


	//----- nvinfo : EIATTR_KPARAM_INFO
	.align		4
.L_275:
        /*0038*/ 	.byte	0x04, 0x17
        /*003a*/ 	.short	(.L_277 - .L_276)
.L_276:
        /*003c*/ 	.word	0x00000000
        /*0040*/ 	.short	0x0009
        /*0042*/ 	.short	0x0048
        /*0044*/ 	.byte	0x00, 0xf5, 0x21, 0x00


	//----- nvinfo : EIATTR_KPARAM_INFO
	.align		4
.L_277:
        /*0048*/ 	.byte	0x04, 0x17
        /*004a*/ 	.short	(.L_279 - .L_278)
.L_278:
        /*004c*/ 	.word	0x00000000
        /*0050*/ 	.short	0x0008
        /*0052*/ 	.short	0x0040
        /*0054*/ 	.byte	0x00, 0xf0, 0x21, 0x00


	//----- nvinfo : EIATTR_KPARAM_INFO
	.align		4
.L_279:
        /*0058*/ 	.byte	0x04, 0x17
        /*005a*/ 	.short	(.L_281 - .L_280)
.L_280:
        /*005c*/ 	.word	0x00000000
        /*0060*/ 	.short	0x0007
        /*0062*/ 	.short	0x0038
        /*0064*/ 	.byte	0x00, 0xf0, 0x21, 0x00


	//----- nvinfo : EIATTR_KPARAM_INFO
	.align		4
.L_281:
        /*0068*/ 	.byte	0x04, 0x17
        /*006a*/ 	.short	(.L_283 - .L_282)
.L_282:
        /*006c*/ 	.word	0x00000000
        /*0070*/ 	.short	0x0006
        /*0072*/ 	.short	0x0030
        /*0074*/ 	.byte	0x00, 0xf0, 0x21, 0x00


	//----- nvinfo : EIATTR_KPARAM_INFO
	.align		4
.L_283:
        /*0078*/ 	.byte	0x04, 0x17
        /*007a*/ 	.short	(.L_285 - .L_284)
.L_284:
        /*007c*/ 	.word	0x00000000
        /*0080*/ 	.short	0x0005
        /*0082*/ 	.short	0x0028
        /*0084*/ 	.byte	0x00, 0xf0, 0x21, 0x00


	//----- nvinfo : EIATTR_KPARAM_INFO
	.align		4
.L_285:
        /*0088*/ 	.byte	0x04, 0x17
        /*008a*/ 	.short	(.L_287 - .L_286)
.L_286:
        /*008c*/ 	.word	0x00000000
        /*0090*/ 	.short	0x0004
        /*0092*/ 	.short	0x0020
        /*0094*/ 	.byte	0x00, 0xf0, 0x21, 0x00


	//----- nvinfo : EIATTR_KPARAM_INFO
	.align		4
.L_287:
        /*0098*/ 	.byte	0x04, 0x17
        /*009a*/ 	.short	(.L_289 - .L_288)
.L_288:
        /*009c*/ 	.word	0x00000000
        /*00a0*/ 	.short	0x0003
        /*00a2*/ 	.short	0x0018
        /*00a4*/ 	.byte	0x00, 0xf0, 0x21, 0x00


	//----- nvinfo : EIATTR_KPARAM_INFO
	.align		4
.L_289:
        /*00a8*/ 	.byte	0x04, 0x17
        /*00aa*/ 	.short	(.L_291 - .L_290)
.L_290:
        /*00ac*/ 	.word	0x00000000
        /*00b0*/ 	.short	0x0002
        /*00b2*/ 	.short	0x0010
        /*00b4*/ 	.byte	0x00, 0xf0, 0x21, 0x00


	//----- nvinfo : EIATTR_KPARAM_INFO
	.align		4
.L_291:
        /*00b8*/ 	.byte	0x04, 0x17
        /*00ba*/ 	.short	(.L_293 - .L_292)
.L_292:
        /*00bc*/ 	.word	0x00000000
        /*00c0*/ 	.short	0x0001
        /*00c2*/ 	.short	0x0008
        /*00c4*/ 	.byte	0x00, 0xf0, 0x21, 0x00


	//----- nvinfo : EIATTR_KPARAM_INFO
	.align		4
.L_293:
        /*00c8*/ 	.byte	0x04, 0x17
        /*00ca*/ 	.short	(.L_295 - .L_294)
.L_294:
        /*00cc*/ 	.word	0x00000000
        /*00d0*/ 	.short	0x0000
        /*00d2*/ 	.short	0x0000
        /*00d4*/ 	.byte	0x00, 0xf5, 0x21, 0x00


	//----- nvinfo : EIATTR_SPARSE_MMA_MASK
	.align		4
.L_295:
        /*00d8*/ 	.byte	0x03, 0x50
        /*00da*/ 	.short	0x0000


	//----- nvinfo : EIATTR_MAXREG_COUNT
	.align		4
        /*00dc*/ 	.byte	0x03, 0x1b
        /*00de*/ 	.short	0x0040


	//----- nvinfo : EIATTR_ANNOTATIONS
	.align		4
        /*00e0*/ 	.byte	0x04, 0x55
        /*00e2*/ 	.short	(.L_297 - .L_296)


	//   ....[0]....
.L_296:
        /*00e4*/ 	.word	0x00000001
        /*00e8*/ 	.byte	0xf0, 0x01, 0x00, 0x00, 0x01, 0x00, 0x00, 0x00, 0x20, 0x02, 0x00, 0x00, 0x01, 0x00, 0x00, 0x00
        /* <DEDUP_REMOVED lines=11> */
        /*01a8*/ 	.byte	0xf0, 0x1f, 0x00, 0x00, 0x01, 0x00, 0x00, 0x00, 0x00, 0x20, 0x00, 0x00


	//----- nvinfo : EIATTR_MERCURY_ISA_VERSION
	.align		4
.L_297:
        /*01b4*/ 	.byte	0x03, 0x5f
        /*01b6*/ 	.short	0x0101


	//----- nvinfo : EIATTR_VRC_CTA_INIT_COUNT
	.align		4
        /*01b8*/ 	.byte	0x02, 0x4a
	.zero		1
	.zero		1


	//----- nvinfo : EIATTR_EXIT_INSTR_OFFSETS
	.align		4
        /*01bc*/ 	.byte	0x04, 0x1c
        /*01be*/ 	.short	(.L_299 - .L_298)


	//   ....[0]....
.L_298:
        /*01c0*/ 	.word	0x00000180


	//   ....[1]....
        /*01c4*/ 	.word	0x00001260


	//   ....[2]....
        /*01c8*/ 	.word	0x00001fe0


	//----- nvinfo : EIATTR_MAX_THREADS
	.align		4
.L_299:
        /*01cc*/ 	.byte	0x04, 0x05
        /*01ce*/ 	.short	(.L_301 - .L_300)
.L_300:
        /*01d0*/ 	.word	0x00000400
        /*01d4*/ 	.word	0x00000001
        /*01d8*/ 	.word	0x00000001


	//----- nvinfo : EIATTR_CRS_STACK_SIZE
	.align		4
.L_301:
        /*01dc*/ 	.byte	0x04, 0x1e
        /*01de*/ 	.short	(.L_303 - .L_302)
.L_302:
        /*01e0*/ 	.word	0x00000000


	//----- nvinfo : EIATTR_CBANK_PARAM_SIZE
	.align		4
.L_303:
        /*01e4*/ 	.byte	0x03, 0x19
        /*01e6*/ 	.short	0x005c


	//----- nvinfo : EIATTR_PARAM_CBANK
	.align		4
        /*01e8*/ 	.byte	0x04, 0x0a
        /*01ea*/ 	.short	(.L_305 - .L_304)
	.align		4
.L_304:
        /*01ec*/ 	.word	index@(.nv.constant0._ZN2at6native53_GLOBAL__N__069e5665_20_UpSampleNearest3d_cu_ab8a35b437upsample_nearest3d_backward_out_frameIhlXadL_ZNS0_46nearest_neighbor_exact_bw_compute_source_indexEfiiEEEEvPKT_mmmmmmmmPS3_fff)
        /*01f0*/ 	.short	0x0380
        /*01f2*/ 	.short	0x005c


	//----- nvinfo : EIATTR_SW_WAR
	.align		4
.L_305:
        /*01f4*/ 	.byte	0x04, 0x36
        /*01f6*/ 	.short	(.L_307 - .L_306)
.L_306:
        /*01f8*/ 	.word	0x00000008
.L_307:


//--------------------- .nv.info._ZN2at6native53_GLOBAL__N__069e5665_20_UpSampleNearest3d_cu_ab8a35b437upsample_nearest3d_backward_out_frameIN3c108BFloat16EfXadL_ZNS0_46nearest_neighbor_exact_bw_compute_source_indexEfiiEEEEvPKT_mmmmmmmmPS5_fff --------------------------
	.section	.nv.info._ZN2at6native53_GLOBAL__N__069e5665_20_UpSampleNearest3d_cu_ab8a35b437upsample_nearest3d_backward_out_frameIN3c108BFloat16EfXadL_ZNS0_46nearest_neighbor_exact_bw_compute_source_indexEfiiEEEEvPKT_mmmmmmmmPS5_fff,"",@"SHT_CUDA_INFO"
	.sectionflags	@""
	.align	4


	//----- nvinfo : EIATTR_CUDA_API_VERSION
	.align		4
        /*0000*/ 	.byte	0x04, 0x37
        /*0002*/ 	.short	(.L_309 - .L_308)
.L_308:
        /*0004*/ 	.word	0x00000082


	//----- nvinfo : EIATTR_KPARAM_INFO
	.align		4
.L_309:
        /*0008*/ 	.byte	0x04, 0x17
        /*000a*/ 	.short	(.L_311 - .L_310)
.L_310:
        /*000c*/ 	.word	0x00000000
        /*0010*/ 	.short	0x000c
        /*0012*/ 	.short	0x0058
        /*0014*/ 	.byte	0x00, 0xf0, 0x11, 0x00


	//----- nvinfo : EIATTR_KPARAM_INFO
	.align		4
.L_311:
        /*0018*/ 	.byte	0x04, 0x17
        /*001a*/ 	.short	(.L_313 - .L_312)
.L_312:
        /*001c*/ 	.word	0x00000000
        /*0020*/ 	.short	0x000b
        /*0022*/ 	.short	0x0054
        /*0024*/ 	.byte	0x00, 0xf0, 0x11, 0x00


	//----- nvinfo : EIATTR_KPARAM_INFO
	.align		4
.L_313:
        /*0028*/ 	.byte	0x04, 0x17
        /*002a*/ 	.short	(.L_315 - .L_314)
.L_314:
        /*002c*/ 	.word	0x00000000
        /*0030*/ 	.short	0x000a
        /*0032*/ 	.short	0x0050
        /*0034*/ 	.byte	0x00, 0xf0, 0x11, 0x00


	//----- nvinfo : EIATTR_KPARAM_INFO
	.align		4
.L_315:
        /*0038*/ 	.byte	0x04, 0x17
        /*003a*/ 	.short	(.L_317 - .L_316)
.L_316:
        /*003c*/ 	.word	0x00000000
        /*0040*/ 	.short	0x0009
        /*0042*/ 	.short	0x0048
        /*0044*/ 	.byte	0x00, 0xf5, 0x21, 0x00


	//----- nvinfo : EIATTR_KPARAM_INFO
	.align		4
.L_317:
        /*0048*/ 	.byte	0x04, 0x17
        /*004a*/ 	.short	(.L_319 - .L_318)
.L_318:
        /*004c*/ 	.word	0x00000000
        /*0050*/ 	.short	0x0008
        /*0052*/ 	.short	0x0040
        /*0054*/ 	.byte	0x00, 0xf0, 0x21, 0x00


	//----- nvinfo : EIATTR_KPARAM_INFO
	.align		4
.L_319:
        /*0058*/ 	.byte	0x04, 0x17
        /*005a*/ 	.short	(.L_321 - .L_320)
.L_320:
        /*005c*/ 	.word	0x00000000
        /*0060*/ 	.short	0x0007
        /*0062*/ 	.short	0x0038
        /*0064*/ 	.byte	0x00, 0xf0, 0x21, 0x00


	//----- nvinfo : EIATTR_KPARAM_INFO
	.align		4
.L_321:
        /*0068*/ 	.byte	0x04, 0x17
        /*006a*/ 	.short	(.L_323 - .L_322)
.L_322:
        /*006c*/ 	.word	0x00000000
        /*0070*/ 	.short	0x0006
        /*0072*/ 	.short	0x0030
        /*0074*/ 	.byte	0x00, 0xf0, 0x21, 0x00


	//----- nvinfo : EIATTR_KPARAM_INFO
	.align		4
.L_323:
        /*0078*/ 	.byte	0x04, 0x17
        /*007a*/ 	.short	(.L_325 - .L_324)
.L_324:
        /*007c*/ 	.word	0x00000000
        /*0080*/ 	.short	0x0005
        /*0082*/ 	.short	0x0028
        /*0084*/ 	.byte	0x00, 0xf0, 0x21, 0x00


	//----- nvinfo : EIATTR_KPARAM_INFO
	.align		4
.L_325:
        /*0088*/ 	.byte	0x04, 0x17
        /*008a*/ 	.short	(.L_327 - .L_326)
.L_326:
        /*008c*/ 	.word	0x00000000
        /*0090*/ 	.short	0x0004
        /*0092*/ 	.short	0x0020
        /*0094*/ 	.byte	0x00, 0xf0, 0x21, 0x00


	//----- nvinfo : EIATTR_KPARAM_INFO
	.align		4
.L_327:
        /*0098*/ 	.byte	0x04, 0x17
        /*009a*/ 	.short	(.L_329 - .L_328)
.L_328:
        /*009c*/ 	.word	0x00000000
        /*00a0*/ 	.short	0x0003
        /*00a2*/ 	.short	0x0018
        /*00a4*/ 	.byte	0x00, 0xf0, 0x21, 0x00


	//----- nvinfo : EIATTR_KPARAM_INFO
	.align		4
.L_329:
        /*00a8*/ 	.byte	0x04, 0x17
        /*00aa*/ 	.short	(.L_331 - .L_330)
.L_330:
        /*00ac*/ 	.word	0x00000000
        /*00b0*/ 	.short	0x0002
        /*00b2*/ 	.short	0x0010
        /*00b4*/ 	.byte	0x00, 0xf0, 0x21, 0x00


	//----- nvinfo : EIATTR_KPARAM_INFO
	.align		4
.L_331:
        /*00b8*/ 	.byte	0x04, 0x17
        /*00ba*/ 	.short	(.L_333 - .L_332)
.L_332:
        /*00bc*/ 	.word	0x00000000
        /*00c0*/ 	.short	0x0001
        /*00c2*/ 	.short	0x0008
        /*00c4*/ 	.byte	0x00, 0xf0, 0x21, 0x00


	//----- nvinfo : EIATTR_KPARAM_INFO
	.align		4
.L_333:
        /*00c8*/ 	.byte	0x04, 0x17
        /*00ca*/ 	.short	(.L_335 - .L_334)
.L_334:
        /*00cc*/ 	.word	0x00000000
        /*00d0*/ 	.short	0x0000
        /*00d2*/ 	.short	0x0000
        /*00d4*/ 	.byte	0x00, 0xf5, 0x21, 0x00


	//----- nvinfo : EIATTR_SPARSE_MMA_MASK
	.align		4
.L_335:
        /*00d8*/ 	.byte	0x03, 0x50
        /*00da*/ 	.short	0x0000


	//----- nvinfo : EIATTR_MAXREG_COUNT
	.align		4
        /*00dc*/ 	.byte	0x03, 0x1b
        /*00de*/ 	.short	0x0040


	//----- nvinfo : EIATTR_ANNOTATIONS
	.align		4
        /*00e0*/ 	.byte	0x04, 0x55
        /*00e2*/ 	.short	(.L_337 - .L_336)


	//   ....[0]....
.L_336:
        /* <DEDUP_REMOVED lines=15> */


	//----- nvinfo : EIATTR_MERCURY_ISA_VERSION
	.align		4
.L_337:
        /*01c4*/ 	.byte	0x03, 0x5f
        /*01c6*/ 	.short	0x0101


	//----- nvinfo : EIATTR_VRC_CTA_INIT_COUNT
	.align		4
        /*01c8*/ 	.byte	0x02, 0x4a
	.zero		1
	.zero		1


	//----- nvinfo : EIATTR_EXIT_INSTR_OFFSETS
	.align		4
        /*01cc*/ 	.byte	0x04, 0x1c
        /*01ce*/ 	.short	(.L_339 - .L_338)


	//   ....[0]....
.L_338:
        /*01d0*/ 	.word	0x00000180


	//   ....[1]....
        /*01d4*/ 	.word	0x00001260


	//   ....[2]....
        /*01d8*/ 	.word	0x00002310


	//----- nvinfo : EIATTR_MAX_THREADS
	.align		4
.L_339:
        /*01dc*/ 	.byte	0x04, 0x05
        /*01de*/ 	.short	(.L_341 - .L_340)
.L_340:
        /*01e0*/ 	.word	0x00000400
        /*01e4*/ 	.word	0x00000001
        /*01e8*/ 	.word	0x00000001


	//----- nvinfo : EIATTR_CRS_STACK_SIZE
	.align		4
.L_341:
        /*01ec*/ 	.byte	0x04, 0x1e
        /*01ee*/ 	.short	(.L_343 - .L_342)
.L_342:
        /*01f0*/ 	.word	0x00000000


	//----- nvinfo : EIATTR_CBANK_PARAM_SIZE
	.align		4
.L_343:
        /*01f4*/ 	.byte	0x03, 0x19
        /*01f6*/ 	.short	0x005c


	//----- nvinfo : EIATTR_PARAM_CBANK
	.align		4
        /*01f8*/ 	.byte	0x04, 0x0a
        /*01fa*/ 	.short	(.L_345 - .L_344)
	.align		4
.L_344:
        /*01fc*/ 	.word	index@(.nv.constant0._ZN2at6native53_GLOBAL__N__069e5665_20_UpSampleNearest3d_cu_ab8a35b437upsample_nearest3d_backward_out_frameIN3c108BFloat16EfXadL_ZNS0_46nearest_neighbor_exact_bw_compute_source_indexEfiiEEEEvPKT_mmmmmmmmPS5_fff)
        /*0200*/ 	.short	0x0380
        /*0202*/ 	.short	0x005c


	//----- nvinfo : EIATTR_SW_WAR
	.align		4
.L_345:
        /*0204*/ 	.byte	0x04, 0x36
        /*0206*/ 	.short	(.L_347 - .L_346)
.L_346:
        /*0208*/ 	.word	0x00000008
.L_347:


//--------------------- .nv.info._ZN2at6native53_GLOBAL__N__069e5665_20_UpSampleNearest3d_cu_ab8a35b437upsample_nearest3d_backward_out_frameIN3c104HalfEfXadL_ZNS0_46nearest_neighbor_exact_bw_compute_source_indexEfiiEEEEvPKT_mmmmmmmmPS5_fff --------------------------
	.section	.nv.info._ZN2at6native53_GLOBAL__N__069e5665_20_UpSampleNearest3d_cu_ab8a35b437upsample_nearest3d_backward_out_frameIN3c104HalfEfXadL_ZNS0_46nearest_neighbor_exact_bw_compute_source_indexEfiiEEEEvPKT_mmmmmmmmPS5_fff,"",@"SHT_CUDA_INFO"
	.sectionflags	@""
	.align	4


	//----- nvinfo : EIATTR_CUDA_API_VERSION
	.align		4
        /*0000*/ 	.byte	0x04, 0x37
        /*0002*/ 	.short	(.L_349 - .L_348)
.L_348:
        /*0004*/ 	.word	0x00000082


	//----- nvinfo : EIATTR_KPARAM_INFO
	.align		4
.L_349:
        /*0008*/ 	.byte	0x04, 0x17
        /*000a*/ 	.short	(.L_351 - .L_350)
.L_350:
        /*000c*/ 	.word	0x00000000
        /*0010*/ 	.short	0x000c
        /*0012*/ 	.short	0x0058
        /*0014*/ 	.byte	0x00, 0xf0, 0x11, 0x00


	//----- nvinfo : EIATTR_KPARAM_INFO
	.align		4
.L_351:
        /*0018*/ 	.byte	0x04, 0x17
        /*001a*/ 	.short	(.L_353 - .L_352)
.L_352:
        /*001c*/ 	.word	0x00000000
        /*0020*/ 	.short	0x000b
        /*0022*/ 	.short	0x0054
        /*0024*/ 	.byte	0x00, 0xf0, 0x11, 0x00


	//----- nvinfo : EIATTR_KPARAM_INFO
	.align		4
.L_353:
        /*0028*/ 	.byte	0x04, 0x17
        /*002a*/ 	.short	(.L_355 - .L_354)
.L_354:
        /*002c*/ 	.word	0x00000000
        /*0030*/ 	.short	0x000a
        /*0032*/ 	.short	0x0050
        /*0034*/ 	.byte	0x00, 0xf0, 0x11, 0x00


	//----- nvinfo : EIATTR_KPARAM_INFO
	.align		4
.L_355:
        /*0038*/ 	.byte	0x04, 0x17
        /*003a*/ 	.short	(.L_357 - .L_356)
.L_356:
        /*003c*/ 	.word	0x00000000
        /*0040*/ 	.short	0x0009
        /*0042*/ 	.short	0x0048
        /*0044*/ 	.byte	0x00, 0xf5, 0x21, 0x00


	//----- nvinfo : EIATTR_KPARAM_INFO
	.align		4
.L_357:
        /*0048*/ 	.byte	0x04, 0x17
        /*004a*/ 	.short	(.L_359 - .L_358)
.L_358:
        /*004c*/ 	.word	0x00000000
        /*0050*/ 	.short	0x0008
        /*0052*/ 	.short	0x0040
        /*0054*/ 	.byte	0x00, 0xf0, 0x21, 0x00


	//----- nvinfo : EIATTR_KPARAM_INFO
	.align		4
.L_359:
        /*0058*/ 	.byte	0x04, 0x17
        /*005a*/ 	.short	(.L_361 - .L_360)
.L_360:
        /*005c*/ 	.word	0x00000000
        /*0060*/ 	.short	0x0007
        /*0062*/ 	.short	0x0038
        /*0064*/ 	.byte	0x00, 0xf0, 0x21, 0x00


	//----- nvinfo : EIATTR_KPARAM_INFO
	.align		4
.L_361:
        /*0068*/ 	.byte	0x04, 0x17
        /*006a*/ 	.short	(.L_363 - .L_362)
.L_362:
        /*006c*/ 	.word	0x00000000
        /*0070*/ 	.short	0x0006
        /*0072*/ 	.short	0x0030
        /*0074*/ 	.byte	0x00, 0xf0, 0x21, 0x00


	//----- nvinfo : EIATTR_KPARAM_INFO
	.align		4
.L_363:
        /*0078*/ 	.byte	0x04, 0x17
        /*007a*/ 	.short	(.L_365 - .L_364)
.L_364:
        /*007c*/ 	.word	0x00000000
        /*0080*/ 	.short	0x0005
        /*0082*/ 	.short	0x0028
        /*0084*/ 	.byte	0x00, 0xf0, 0x21, 0x00


	//----- nvinfo : EIATTR_KPARAM_INFO
	.align		4
.L_365:
        /*0088*/ 	.byte	0x04, 0x17
        /*008a*/ 	.short	(.L_367 - .L_366)
.L_366:
        /*008c*/ 	.word	0x00000000
        /*0090*/ 	.short	0x0004
        /*0092*/ 	.short	0x0020
        /*0094*/ 	.byte	0x00, 0xf0, 0x21, 0x00


	//----- nvinfo : EIATTR_KPARAM_INFO
	.align		4
.L_367:
        /*0098*/ 	.byte	0x04, 0x17
        /*009a*/ 	.short	(.L_369 - .L_368)
.L_368:
        /*009c*/ 	.word	0x00000000
        /*00a0*/ 	.short	0x0003
        /*00a2*/ 	.short	0x0018
        /*00a4*/ 	.byte	0x00, 0xf0, 0x21, 0x00


	//----- nvinfo : EIATTR_KPARAM_INFO
	.align		4
.L_369:
        /*00a8*/ 	.byte	0x04, 0x17
        /*00aa*/ 	.short	(.L_371 - .L_370)
.L_370:
        /*00ac*/ 	.word	0x00000000
        /*00b0*/ 	.short	0x0002
        /*00b2*/ 	.short	0x0010
        /*00b4*/ 	.byte	0x00, 0xf0, 0x21, 0x00


	//----- nvinfo : EIATTR_KPARAM_INFO
	.align		4
.L_371:
        /*00b8*/ 	.byte	0x04, 0x17
        /*00ba*/ 	.short	(.L_373 - .L_372)
.L_372:
        /*00bc*/ 	.word	0x00000000
        /*00c0*/ 	.short	0x0001
        /*00c2*/ 	.short	0x0008
        /*00c4*/ 	.byte	0x00, 0xf0, 0x21, 0x00


	//----- nvinfo : EIATTR_KPARAM_INFO
	.align		4
.L_373:
        /*00c8*/ 	.byte	0x04, 0x17
        /*00ca*/ 	.short	(.L_375 - .L_374)
.L_374:
        /*00cc*/ 	.word	0x00000000
        /*00d0*/ 	.short	0x0000
        /*00d2*/ 	.short	0x0000
        /*00d4*/ 	.byte	0x00, 0xf5, 0x21, 0x00


	//----- nvinfo : EIATTR_SPARSE_MMA_MASK
	.align		4
.L_375:
        /*00d8*/ 	.byte	0x03, 0x50
        /*00da*/ 	.short	0x0000


	//----- nvinfo : EIATTR_MAXREG_COUNT
	.align		4
        /*00dc*/ 	.byte	0x03, 0x1b
        /*00de*/ 	.short	0x0040


	//----- nvinfo : EIATTR_ANNOTATIONS
	.align		4
        /*00e0*/ 	.byte	0x04, 0x55
        /*00e2*/ 	.short	(.L_377 - .L_376)


	//   ....[0]....
.L_376:
        /* <DEDUP_REMOVED lines=15> */


	//----- nvinfo : EIATTR_MERCURY_ISA_VERSION
	.align		4
.L_377:
        /*01c4*/ 	.byte	0x03, 0x5f
        /*01c6*/ 	.short	0x0101


	//----- nvinfo : EIATTR_VRC_CTA_INIT_COUNT
	.align		4
        /*01c8*/ 	.byte	0x02, 0x4a
	.zero		1
	.zero		1


	//----- nvinfo : EIATTR_EXIT_INSTR_OFFSETS
	.align		4
        /*01cc*/ 	.byte	0x04, 0x1c
        /*01ce*/ 	.short	(.L_379 - .L_378)


	//   ....[0]....
.L_378:
        /*01d0*/ 	.word	0x00000180


	//   ....[1]....
        /*01d4*/ 	.word	0x00001260


	//   ....[2]....
        /*01d8*/ 	.word	0x00002310


	//----- nvinfo : EIATTR_MAX_THREADS
	.align		4
.L_379:
        /*01dc*/ 	.byte	0x04, 0x05
        /*01de*/ 	.short	(.L_381 - .L_380)
.L_380:
        /*01e0*/ 	.word	0x00000400
        /*01e4*/ 	.word	0x00000001
        /*01e8*/ 	.word	0x00000001


	//----- nvinfo : EIATTR_CRS_STACK_SIZE
	.align		4
.L_381:
        /*01ec*/ 	.byte	0x04, 0x1e
        /*01ee*/ 	.short	(.L_383 - .L_382)
.L_382:
        /*01f0*/ 	.word	0x00000000


	//----- nvinfo : EIATTR_CBANK_PARAM_SIZE
	.align		4
.L_383:
        /*01f4*/ 	.byte	0x03, 0x19
        /*01f6*/ 	.short	0x005c


	//----- nvinfo : EIATTR_PARAM_CBANK
	.align		4
        /*01f8*/ 	.byte	0x04, 0x0a
        /*01fa*/ 	.short	(.L_385 - .L_384)
	.align		4
.L_384:
        /*01fc*/ 	.word	index@(.nv.constant0._ZN2at6native53_GLOBAL__N__069e5665_20_UpSampleNearest3d_cu_ab8a35b437upsample_nearest3d_backward_out_frameIN3c104HalfEfXadL_ZNS0_46nearest_neighbor_exact_bw_compute_source_indexEfiiEEEEvPKT_mmmmmmmmPS5_fff)
        /*0200*/ 	.short	0x0380
        /*0202*/ 	.short	0x005c


	//----- nvinfo : EIATTR_SW_WAR
	.align		4
.L_385:
        /*0204*/ 	.byte	0x04, 0x36
        /*0206*/ 	.short	(.L_387 - .L_386)
.L_386:
        /*0208*/ 	.word	0x00000008
.L_387:


//--------------------- .nv.info._ZN2at6native53_GLOBAL__N__069e5665_20_UpSampleNearest3d_cu_ab8a35b437upsample_nearest3d_backward_out_frameIffXadL_ZNS0_46nearest_neighbor_exact_bw_compute_source_indexEfiiEEEEvPKT_mmmmmmmmPS3_fff --------------------------
	.section	.nv.info._ZN2at6native53_GLOBAL__N__069e5665_20_UpSampleNearest3d_cu_ab8a35b437upsample_nearest3d_backward_out_frameIffXadL_ZNS0_46nearest_neighbor_exact_bw_compute_source_indexEfiiEEEEvPKT_mmmmmmmmPS3_fff,"",@"SHT_CUDA_INFO"
	.sectionflags	@""
	.align	4


	//----- nvinfo : EIATTR_CUDA_API_VERSION
	.align		4
        /*0000*/ 	.byte	0x04, 0x37
        /*0002*/ 	.short	(.L_389 - .L_388)
.L_388:
        /*0004*/ 	.word	0x00000082


	//----- nvinfo : EIATTR_KPARAM_INFO
	.align		4
.L_389:
        /*0008*/ 	.byte	0x04, 0x17
        /*000a*/ 	.short	(.L_391 - .L_390)
.L_390:
        /*000c*/ 	.word	0x00000000
        /*0010*/ 	.short	0x000c
        /*0012*/ 	.short	0x0058
        /*0014*/ 	.byte	0x00, 0xf0, 0x11, 0x00


	//----- nvinfo : EIATTR_KPARAM_INFO
	.align		4
.L_391:
        /*0018*/ 	.byte	0x04, 0x17
        /*001a*/ 	.short	(.L_393 - .L_392)
.L_392:
        /*001c*/ 	.word	0x00000000
        /*0020*/ 	.short	0x000b
        /*0022*/ 	.short	0x0054
        /*0024*/ 	.byte	0x00, 0xf0, 0x11, 0x00


	//----- nvinfo : EIATTR_KPARAM_INFO
	.align		4
.L_393:
        /*0028*/ 	.byte	0x04, 0x17
        /*002a*/ 	.short	(.L_395 - .L_394)
.L_394:
        /*002c*/ 	.word	0x00000000
        /*0030*/ 	.short	0x000a
        /*0032*/ 	.short	0x0050
        /*0034*/ 	.byte	0x00, 0xf0, 0x11, 0x00


	//----- nvinfo : EIATTR_KPARAM_INFO
	.align		4
.L_395:
        /*0038*/ 	.byte	0x04, 0x17
        /*003a*/ 	.short	(.L_397 - .L_396)
.L_396:
        /*003c*/ 	.word	0x00000000
        /*0040*/ 	.short	0x0009
        /*0042*/ 	.short	0x0048
        /*0044*/ 	.byte	0x00, 0xf5, 0x21, 0x00


	//----- nvinfo : EIATTR_KPARAM_INFO
	.align		4
.L_397:
        /*0048*/ 	.byte	0x04, 0x17
        /*004a*/ 	.short	(.L_399 - .L_398)
.L_398:
        /*004c*/ 	.word	0x00000000
        /*0050*/ 	.short	0x0008
        /*0052*/ 	.short	0x0040
        /*0054*/ 	.byte	0x00, 0xf0, 0x21, 0x00


	//----- nvinfo : EIATTR_KPARAM_INFO
	.align		4
.L_399:
        /*0058*/ 	.byte	0x04, 0x17
        /*005a*/ 	.short	(.L_401 - .L_400)
.L_400:
        /*005c*/ 	.word	0x00000000
        /*0060*/ 	.short	0x0007
        /*0062*/ 	.short	0x0038
        /*0064*/ 	.byte	0x00, 0xf0, 0x21, 0x00


	//----- nvinfo : EIATTR_KPARAM_INFO
	.align		4
.L_401:
        /*0068*/ 	.byte	0x04, 0x17
        /*006a*/ 	.short	(.L_403 - .L_402)
.L_402:
        /*006c*/ 	.word	0x00000000
        /*0070*/ 	.short	0x0006
        /*0072*/ 	.short	0x0030
        /*0074*/ 	.byte	0x00, 0xf0, 0x21, 0x00


	//----- nvinfo : EIATTR_KPARAM_INFO
	.align		4
.L_403:
        /*0078*/ 	.byte	0x04, 0x17
        /*007a*/ 	.short	(.L_405 - .L_404)
.L_404:
        /*007c*/ 	.word	0x00000000
        /*0080*/ 	.short	0x0005
        /*0082*/ 	.short	0x0028
        /*0084*/ 	.byte	0x00, 0xf0, 0x21, 0x00


	//----- nvinfo : EIATTR_KPARAM_INFO
	.align		4
.L_405:
        /*0088*/ 	.byte	0x04, 0x17
        /*008a*/ 	.short	(.L_407 - .L_406)
.L_406:
        /*008c*/ 	.word	0x00000000
        /*0090*/ 	.short	0x0004
        /*0092*/ 	.short	0x0020
        /*0094*/ 	.byte	0x00, 0xf0, 0x21, 0x00


	//----- nvinfo : EIATTR_KPARAM_INFO
	.align		4
.L_407:
        /*0098*/ 	.byte	0x04, 0x17
        /*009a*/ 	.short	(.L_409 - .L_408)
.L_408:
        /*009c*/ 	.word	0x00000000
        /*00a0*/ 	.short	0x0003
        /*00a2*/ 	.short	0x0018
        /*00a4*/ 	.byte	0x00, 0xf0, 0x21, 0x00


	//----- nvinfo : EIATTR_KPARAM_INFO
	.align		4
.L_409:
        /*00a8*/ 	.byte	0x04, 0x17
        /*00aa*/ 	.short	(.L_411 - .L_410)
.L_410:
        /*00ac*/ 	.word	0x00000000
        /*00b0*/ 	.short	0x0002
        /*00b2*/ 	.short	0x0010
        /*00b4*/ 	.byte	0x00, 0xf0, 0x21, 0x00


	//----- nvinfo : EIATTR_KPARAM_INFO
	.align		4
.L_411:
        /*00b8*/ 	.byte	0x04, 0x17
        /*00ba*/ 	.short	(.L_413 - .L_412)
.L_412:
        /*00bc*/ 	.word	0x00000000
        /*00c0*/ 	.short	0x0001
        /*00c2*/ 	.short	0x0008
        /*00c4*/ 	.byte	0x00, 0xf0, 0x21, 0x00


	//----- nvinfo : EIATTR_KPARAM_INFO
	.align		4
.L_413:
        /*00c8*/ 	.byte	0x04, 0x17
        /*00ca*/ 	.short	(.L_415 - .L_414)
.L_414:
        /*00cc*/ 	.word	0x00000000
        /*00d0*/ 	.short	0x0000
        /*00d2*/ 	.short	0x0000
        /*00d4*/ 	.byte	0x00, 0xf5, 0x21, 0x00


	//----- nvinfo : EIATTR_SPARSE_MMA_MASK
	.align		4
.L_415:
        /*00d8*/ 	.byte	0x03, 0x50
        /*00da*/ 	.short	0x0000


	//----- nvinfo : EIATTR_MAXREG_COUNT
	.align		4
        /*00dc*/ 	.byte	0x03, 0x1b
        /*00de*/ 	.short	0x0040


	//----- nvinfo : EIATTR_ANNOTATIONS
	.align		4
        /*00e0*/ 	.byte	0x04, 0x55
        /*00e2*/ 	.short	(.L_417 - .L_416)


	//   ....[0]....
.L_416:
        /* <DEDUP_REMOVED lines=15> */


	//----- nvinfo : EIATTR_MERCURY_ISA_VERSION
	.align		4
.L_417:
        /*01c4*/ 	.byte	0x03, 0x5f
        /*01c6*/ 	.short	0x0101


	//----- nvinfo : EIATTR_VRC_CTA_INIT_COUNT
	.align		4
        /*01c8*/ 	.byte	0x02, 0x4a
	.zero		1
	.zero		1


	//----- nvinfo : EIATTR_EXIT_INSTR_OFFSETS
	.align		4
        /*01cc*/ 	.byte	0x04, 0x1c
        /*01ce*/ 	.short	(.L_419 - .L_418)


	//   ....[0]....
.L_418:
        /*01d0*/ 	.word	0x00000180


	//   ....[1]....
        /*01d4*/ 	.word	0x00001260


	//   ....[2]....
        /*01d8*/ 	.word	0x00002110


	//----- nvinfo : EIATTR_MAX_THREADS
	.align		4
.L_419:
        /*01dc*/ 	.byte	0x04, 0x05
        /*01de*/ 	.short	(.L_421 - .L_420)
.L_420:
        /*01e0*/ 	.word	0x00000400
        /*01e4*/ 	.word	0x00000001
        /*01e8*/ 	.word	0x00000001


	//----- nvinfo : EIATTR_CRS_STACK_SIZE
	.align		4
.L_421:
        /*01ec*/ 	.byte	0x04, 0x1e
        /*01ee*/ 	.short	(.L_423 - .L_422)
.L_422:
        /*01f0*/ 	.word	0x00000000


	//----- nvinfo : EIATTR_CBANK_PARAM_SIZE
	.align		4
.L_423:
        /*01f4*/ 	.byte	0x03, 0x19
        /*01f6*/ 	.short	0x005c


	//----- nvinfo : EIATTR_PARAM_CBANK
	.align		4
        /*01f8*/ 	.byte	0x04, 0x0a
        /*01fa*/ 	.short	(.L_425 - .L_424)
	.align		4
.L_424:
        /*01fc*/ 	.word	index@(.nv.constant0._ZN2at6native53_GLOBAL__N__069e5665_20_UpSampleNearest3d_cu_ab8a35b437upsample_nearest3d_backward_out_frameIffXadL_ZNS0_46nearest_neighbor_exact_bw_compute_source_indexEfiiEEEEvPKT_mmmmmmmmPS3_fff)
        /*0200*/ 	.short	0x0380
        /*0202*/ 	.short	0x005c


	//----- nvinfo : EIATTR_SW_WAR
	.align		4
.L_425:
        /*0204*/ 	.byte	0x04, 0x36
        /*0206*/ 	.short	(.L_427 - .L_426)
.L_426:
        /*0208*/ 	.word	0x00000008
.L_427:


//--------------------- .nv.info._ZN2at6native53_GLOBAL__N__069e5665_20_UpSampleNearest3d_cu_ab8a35b437upsample_nearest3d_backward_out_frameIddXadL_ZNS0_46nearest_neighbor_exact_bw_compute_source_indexEfiiEEEEvPKT_mmmmmmmmPS3_fff --------------------------
	.section	.nv.info._ZN2at6native53_GLOBAL__N__069e5665_20_UpSampleNearest3d_cu_ab8a35b437upsample_nearest3d_backward_out_frameIddXadL_ZNS0_46nearest_neighbor_exact_bw_compute_source_indexEfiiEEEEvPKT_mmmmmmmmPS3_fff,"",@"SHT_CUDA_INFO"
	.sectionflags	@""
	.align	4


	//----- nvinfo : EIATTR_CUDA_API_VERSION
	.align		4
        /*0000*/ 	.byte	0x04, 0x37
        /*0002*/ 	.short	(.L_429 - .L_428)
.L_428:
        /*0004*/ 	.word	0x00000082


	//----- nvinfo : EIATTR_KPARAM_INFO
	.align		4
.L_429:
        /*0008*/ 	.byte	0x04, 0x17
        /*000a*/ 	.short	(.L_431 - .L_430)
.L_430:
        /*000c*/ 	.word	0x00000000
        /*0010*/ 	.short	0x000c
        /*0012*/ 	.short	0x0058
        /*0014*/ 	.byte	0x00, 0xf0, 0x11, 0x00


	//----- nvinfo : EIATTR_KPARAM_INFO
	.align		4
.L_431:
        /*0018*/ 	.byte	0x04, 0x17
        /*001a*/ 	.short	(.L_433 - .L_432)
.L_432:
        /*001c*/ 	.word	0x00000000
        /*0020*/ 	.short	0x000b
        /*0022*/ 	.short	0x0054
        /*0024*/ 	.byte	0x00, 0xf0, 0x11, 0x00


	//----- nvinfo : EIATTR_KPARAM_INFO
	.align		4
.L_433:
        /*0028*/ 	.byte	0x04, 0x17
        /*002a*/ 	.short	(.L_435 - .L_434)
.L_434:
        /*002c*/ 	.word	0x00000000
        /*0030*/ 	.short	0x000a
        /*0032*/ 	.short	0x0050
        /*0034*/ 	.byte	0x00, 0xf0, 0x11, 0x00


	//----- nvinfo : EIATTR_KPARAM_INFO
	.align		4
.L_435:
        /*0038*/ 	.byte	0x04, 0x17
        /*003a*/ 	.short	(.L_437 - .L_436)
.L_436:
        /*003c*/ 	.word	0x00000000
        /*0040*/ 	.short	0x0009
        /*0042*/ 	.short	0x0048
        /*0044*/ 	.byte	0x00, 0xf5, 0x21, 0x00


	//----- nvinfo : EIATTR_KPARAM_INFO
	.align		4
.L_437:
        /*0048*/ 	.byte	0x04, 0x17
        /*004a*/ 	.short	(.L_439 - .L_438)
.L_438:
        /*004c*/ 	.word	0x00000000
        /*0050*/ 	.short	0x0008
        /*0052*/ 	.short	0x0040
        /*0054*/ 	.byte	0x00, 0xf0, 0x21, 0x00


	//----- nvinfo : EIATTR_KPARAM_INFO
	.align		4
.L_439:
        /*0058*/ 	.byte	0x04, 0x17
        /*005a*/ 	.short	(.L_441 - .L_440)
.L_440:
        /*005c*/ 	.word	0x00000000
        /*0060*/ 	.short	0x0007
        /*0062*/ 	.short	0x0038
        /*0064*/ 	.byte	0x00, 0xf0, 0x21, 0x00


	//----- nvinfo : EIATTR_KPARAM_INFO
	.align		4
.L_441:
        /*0068*/ 	.byte	0x04, 0x17
        /*006a*/ 	.short	(.L_443 - .L_442)
.L_442:
        /*006c*/ 	.word	0x00000000
        /*0070*/ 	.short	0x0006
        /*0072*/ 	.short	0x0030
        /*0074*/ 	.byte	0x00, 0xf0, 0x21, 0x00


	//----- nvinfo : EIATTR_KPARAM_INFO
	.align		4
.L_443:
        /*0078*/ 	.byte	0x04, 0x17
        /*007a*/ 	.short	(.L_445 - .L_444)
.L_444:
        /*007c*/ 	.word	0x00000000
        /*0080*/ 	.short	0x0005
        /*0082*/ 	.short	0x0028
        /*0084*/ 	.byte	0x00, 0xf0, 0x21, 0x00


	//----- nvinfo : EIATTR_KPARAM_INFO
	.align		4
.L_445:
        /*0088*/ 	.byte	0x04, 0x17
        /*008a*/ 	.short	(.L_447 - .L_446)
.L_446:
        /*008c*/ 	.word	0x00000000
        /*0090*/ 	.short	0x0004
        /*0092*/ 	.short	0x0020
        /*0094*/ 	.byte	0x00, 0xf0, 0x21, 0x00


	//----- nvinfo : EIATTR_KPARAM_INFO
	.align		4
.L_447:
        /*0098*/ 	.byte	0x04, 0x17
        /*009a*/ 	.short	(.L_449 - .L_448)
.L_448:
        /*009c*/ 	.word	0x00000000
        /*00a0*/ 	.short	0x0003
        /*00a2*/ 	.short	0x0018
        /*00a4*/ 	.byte	0x00, 0xf0, 0x21, 0x00


	//----- nvinfo : EIATTR_KPARAM_INFO
	.align		4
.L_449:
        /*00a8*/ 	.byte	0x04, 0x17
        /*00aa*/ 	.short	(.L_451 - .L_450)
.L_450:
        /*00ac*/ 	.word	0x00000000
        /*00b0*/ 	.short	0x0002
        /*00b2*/ 	.short	0x0010
        /*00b4*/ 	.byte	0x00, 0xf0, 0x21, 0x00


	//----- nvinfo : EIATTR_KPARAM_INFO
	.align		4
.L_451:
        /*00b8*/ 	.byte	0x04, 0x17
        /*00ba*/ 	.short	(.L_453 - .L_452)
.L_452:
        /*00bc*/ 	.word	0x00000000
        /*00c0*/ 	.short	0x0001
        /*00c2*/ 	.short	0x0008
        /*00c4*/ 	.byte	0x00, 0xf0, 0x21, 0x00


	//----- nvinfo : EIATTR_KPARAM_INFO
	.align		4
.L_453:
        /*00c8*/ 	.byte	0x04, 0x17
        /*00ca*/ 	.short	(.L_455 - .L_454)
.L_454:
        /*00cc*/ 	.word	0x00000000
        /*00d0*/ 	.short	0x0000
        /*00d2*/ 	.short	0x0000
        /*00d4*/ 	.byte	0x00, 0xf5, 0x21, 0x00


	//----- nvinfo : EIATTR_SPARSE_MMA_MASK
	.align		4
.L_455:
        /*00d8*/ 	.byte	0x03, 0x50
        /*00da*/ 	.short	0x0000


	//----- nvinfo : EIATTR_MAXREG_COUNT
	.align		4
        /*00dc*/ 	.byte	0x03, 0x1b
        /*00de*/ 	.short	0x0040


	//----- nvinfo : EIATTR_MERCURY_ISA_VERSION
	.align		4
        /*00e0*/ 	.byte	0x03, 0x5f
        /*00e2*/ 	.short	0x0101


	//----- nvinfo : EIATTR_VRC_CTA_INIT_COUNT
	.align		4
        /*00e4*/ 	.byte	0x02, 0x4a
	.zero		1
	.zero		1


	//----- nvinfo : EIATTR_EXIT_INSTR_OFFSETS
	.align		4
        /*00e8*/ 	.byte	0x04, 0x1c
        /*00ea*/ 	.short	(.L_457 - .L_456)


	//   ....[0]....
.L_456:
        /*00ec*/ 	.word	0x00000170


	//   ....[1]....
        /*00f0*/ 	.word	0x000011c0


	//   ....[2]....
        /*00f4*/ 	.word	0x000025d0


	//----- nvinfo : EIATTR_MAX_THREADS
	.align		4
.L_457:
        /*00f8*/ 	.byte	0x04, 0x05
        /*00fa*/ 	.short	(.L_459 - .L_458)
.L_458:
        /*00fc*/ 	.word	0x00000400
        /*0100*/ 	.word	0x00000001
        /*0104*/ 	.word	0x00000001


	//----- nvinfo : EIATTR_CRS_STACK_SIZE
	.align		4
.L_459:
        /*0108*/ 	.byte	0x04, 0x1e
        /*010a*/ 	.short	(.L_461 - .L_460)
.L_460:
        /*010c*/ 	.word	0x00000000


	//----- nvinfo : EIATTR_CBANK_PARAM_SIZE
	.align		4
.L_461:
        /*0110*/ 	.byte	0x03, 0x19
        /*0112*/ 	.short	0x005c


	//----- nvinfo : EIATTR_PARAM_CBANK
	.align		4
        /*0114*/ 	.byte	0x04, 0x0a
        /*0116*/ 	.short	(.L_463 - .L_462)
	.align		4
.L_462:
        /*0118*/ 	.word	index@(.nv.constant0._ZN2at6native53_GLOBAL__N__069e5665_20_UpSampleNearest3d_cu_ab8a35b437upsample_nearest3d_backward_out_frameIddXadL_ZNS0_46nearest_neighbor_exact_bw_compute_source_indexEfiiEEEEvPKT_mmmmmmmmPS3_fff)
        /*011c*/ 	.short	0x0380
        /*011e*/ 	.short	0x005c


	//----- nvinfo : EIATTR_SW_WAR
	.align		4
.L_463:
        /*0120*/ 	.byte	0x04, 0x36
        /*0122*/ 	.short	(.L_465 - .L_464)
.L_464:
        /*0124*/ 	.word	0x00000008
.L_465:


//--------------------- .nv.info._ZN2at6native53_GLOBAL__N__069e5665_20_UpSampleNearest3d_cu_ab8a35b437upsample_nearest3d_backward_out_frameIhlXadL_ZNS0_40nearest_neighbor_bw_compute_source_indexEfiiEEEEvPKT_mmmmmmmmPS3_fff --------------------------
	.section	.nv.info._ZN2at6native53_GLOBAL__N__069e5665_20_UpSampleNearest3d_cu_ab8a35b437upsample_nearest3d_backward_out_frameIhlXadL_ZNS0_40nearest_neighbor_bw_compute_source_indexEfiiEEEEvPKT_mmmmmmmmPS3_fff,"",@"SHT_CUDA_INFO"
	.sectionflags	@""
	.align	4


	//----- nvinfo : EIATTR_CUDA_API_VERSION
	.align		4
        /*0000*/ 	.byte	0x04, 0x37
        /*0002*/ 	.short	(.L_467 - .L_466)
.L_466:
        /*0004*/ 	.word	0x00000082


	//----- nvinfo : EIATTR_KPARAM_INFO
	.align		4
.L_467:
        /*0008*/ 	.byte	0x04, 0x17
        /*000a*/ 	.short	(.L_469 - .L_468)
.L_468:
        /*000c*/ 	.word	0x00000000
        /*0010*/ 	.short	0x000c
        /*0012*/ 	.short	0x0058
        /*0014*/ 	.byte	0x00, 0xf0, 0x11, 0x00


	//----- nvinfo : EIATTR_KPARAM_INFO
	.align		4
.L_469:
        /*0018*/ 	.byte	0x04, 0x17
        /*001a*/ 	.short	(.L_471 - .L_470)
.L_470:
        /*001c*/ 	.word	0x00000000
        /*0020*/ 	.short	0x000b
        /*0022*/ 	.short	0x0054
        /*0024*/ 	.byte	0x00, 0xf0, 0x11, 0x00


	//----- nvinfo : EIATTR_KPARAM_INFO
	.align		4
.L_471:
        /*0028*/ 	.byte	0x04, 0x17
        /*002a*/ 	.short	(.L_473 - .L_472)
.L_472:
        /*002c*/ 	.word	0x00000000
        /*0030*/ 	.short	0x000a
        /*0032*/ 	.short	0x0050
        /*0034*/ 	.byte	0x00, 0xf0, 0x11, 0x00


	//----- nvinfo : EIATTR_KPARAM_INFO
	.align		4
.L_473:
        /*0038*/ 	.byte	0x04, 0x17
        /*003a*/ 	.short	(.L_475 - .L_474)
.L_474:
        /*003c*/ 	.word	0x00000000
        /*0040*/ 	.short	0x0009
        /*0042*/ 	.short	0x0048
        /*0044*/ 	.byte	0x00, 0xf5, 0x21, 0x00


	//----- nvinfo : EIATTR_KPARAM_INFO
	.align		4
.L_475:
        /*0048*/ 	.byte	0x04, 0x17
        /*004a*/ 	.short	(.L_477 - .L_476)
.L_476:
        /*004c*/ 	.word	0x00000000
        /*0050*/ 	.short	0x0008
        /*0052*/ 	.short	0x0040
        /*0054*/ 	.byte	0x00, 0xf0, 0x21, 0x00


	//----- nvinfo : EIATTR_KPARAM_INFO
	.align		4
.L_477:
        /*0058*/ 	.byte	0x04, 0x17
        /*005a*/ 	.short	(.L_479 - .L_478)
.L_478:
        /*005c*/ 	.word	0x00000000
        /*0060*/ 	.short	0x0007
        /*0062*/ 	.short	0x0038
        /*0064*/ 	.byte	0x00, 0xf0, 0x21, 0x00


	//----- nvinfo : EIATTR_KPARAM_INFO
	.align		4
.L_479:
        /*0068*/ 	.byte	0x04, 0x17
        /*006a*/ 	.short	(.L_481 - .L_480)
.L_480:
        /*006c*/ 	.word	0x00000000
        /*0070*/ 	.short	0x0006
        /*0072*/ 	.short	0x0030
        /*0074*/ 	.byte	0x00, 0xf0, 0x21, 0x00


	//----- nvinfo : EIATTR_KPARAM_INFO
	.align		4
.L_481:
        /*0078*/ 	.byte	0x04, 0x17
        /*007a*/ 	.short	(.L_483 - .L_482)
.L_482:
        /*007c*/ 	.word	0x00000000
        /*0080*/ 	.short	0x0005
        /*0082*/ 	.short	0x0028
        /*0084*/ 	.byte	0x00, 0xf0, 0x21, 0x00


	//----- nvinfo : EIATTR_KPARAM_INFO
	.align		4
.L_483:
        /*0088*/ 	.byte	0x04, 0x17
        /*008a*/ 	.short	(.L_485 - .L_484)
.L_484:
        /*008c*/ 	.word	0x00000000
        /*0090*/ 	.short	0x0004
        /*0092*/ 	.short	0x0020
        /*0094*/ 	.byte	0x00, 0xf0, 0x21, 0x00


	//----- nvinfo : EIATTR_KPARAM_INFO
	.align		4
.L_485:
        /*0098*/ 	.byte	0x04, 0x17
        /*009a*/ 	.short	(.L_487 - .L_486)
.L_486:
        /*009c*/ 	.word	0x00000000
        /*00a0*/ 	.short	0x0003
        /*00a2*/ 	.short	0x0018
        /*00a4*/ 	.byte	0x00, 0xf0, 0x21, 0x00


	//----- nvinfo : EIATTR_KPARAM_INFO
	.align		4
.L_487:
        /*00a8*/ 	.byte	0x04, 0x17
        /*00aa*/ 	.short	(.L_489 - .L_488)
.L_488:
        /*00ac*/ 	.word	0x00000000
        /*00b0*/ 	.short	0x0002
        /*00b2*/ 	.short	0x0010
        /*00b4*/ 	.byte	0x00, 0xf0, 0x21, 0x00


	//----- nvinfo : EIATTR_KPARAM_INFO
	.align		4
.L_489:
        /*00b8*/ 	.byte	0x04, 0x17
        /*00ba*/ 	.short	(.L_491 - .L_490)
.L_490:
        /*00bc*/ 	.word	0x00000000
        /*00c0*/ 	.short	0x0001
        /*00c2*/ 	.short	0x0008
        /*00c4*/ 	.byte	0x00, 0xf0, 0x21, 0x00


	//----- nvinfo : EIATTR_KPARAM_INFO
	.align		4
.L_491:
        /*00c8*/ 	.byte	0x04, 0x17
        /*00ca*/ 	.short	(.L_493 - .L_492)
.L_492:
        /*00cc*/ 	.word	0x00000000
        /*00d0*/ 	.short	0x0000
        /*00d2*/ 	.short	0x0000
        /*00d4*/ 	.byte	0x00, 0xf5, 0x21, 0x00


	//----- nvinfo : EIATTR_SPARSE_MMA_MASK
	.align		4
.L_493:
        /*00d8*/ 	.byte	0x03, 0x50
        /*00da*/ 	.short	0x0000


	//----- nvinfo : EIATTR_MAXREG_COUNT
	.align		4
        /*00dc*/ 	.byte	0x03, 0x1b
        /*00de*/ 	.short	0x0040


	//----- nvinfo : EIATTR_ANNOTATIONS
	.align		4
        /*00e0*/ 	.byte	0x04, 0x55
        /*00e2*/ 	.short	(.L_495 - .L_494)


	//   ....[0]....
.L_494:
        /* <DEDUP_REMOVED lines=14> */


	//----- nvinfo : EIATTR_MERCURY_ISA_VERSION
	.align		4
.L_495:
        /*01b4*/ 	.byte	0x03, 0x5f
        /*01b6*/ 	.short	0x0101


	//----- nvinfo : EIATTR_VRC_CTA_INIT_COUNT
	.align		4
        /*01b8*/ 	.byte	0x02, 0x4a
	.zero		1
	.zero		1


	//----- nvinfo : EIATTR_EXIT_INSTR_OFFSETS
	.align		4
        /*01bc*/ 	.byte	0x04, 0x1c
        /*01be*/ 	.short	(.L_497 - .L_496)


	//   ....[0]....
.L_496:
        /*01c0*/ 	.word	0x00000180


	//   ....[1]....
        /*01c4*/ 	.word	0x00001270


	//   ....[2]....
        /*01c8*/ 	.word	0x00001fe0


	//----- nvinfo : EIATTR_MAX_THREADS
	.align		4
.L_497:
        /*01cc*/ 	.byte	0x04, 0x05
        /*01ce*/ 	.short	(.L_499 - .L_498)
.L_498:
        /*01d0*/ 	.word	0x00000400
        /*01d4*/ 	.word	0x00000001
        /*01d8*/ 	.word	0x00000001


	//----- nvinfo : EIATTR_CRS_STACK_SIZE
	.align		4
.L_499:
        /*01dc*/ 	.byte	0x04, 0x1e
        /*01de*/ 	.short	(.L_501 - .L_500)
.L_500:
        /*01e0*/ 	.word	0x00000000


	//----- nvinfo : EIATTR_CBANK_PARAM_SIZE
	.align		4
.L_501:
        /*01e4*/ 	.byte	0x03, 0x19
        /*01e6*/ 	.short	0x005c


	//----- nvinfo : EIATTR_PARAM_CBANK
	.align		4
        /*01e8*/ 	.byte	0x04, 0x0a
        /*01ea*/ 	.short	(.L_503 - .L_502)
	.align		4
.L_502:
        /*01ec*/ 	.word	index@(.nv.constant0._ZN2at6native53_GLOBAL__N__069e5665_20_UpSampleNearest3d_cu_ab8a35b437upsample_nearest3d_backward_out_frameIhlXadL_ZNS0_40nearest_neighbor_bw_compute_source_indexEfiiEEEEvPKT_mmmmmmmmPS3_fff)
        /*01f0*/ 	.short	0x0380
        /*01f2*/ 	.short	0x005c


	//----- nvinfo : EIATTR_SW_WAR
	.align		4
.L_503:
        /*01f4*/ 	.byte	0x04, 0x36
        /*01f6*/ 	.short	(.L_505 - .L_504)
.L_504:
        /*01f8*/ 	.word	0x00000008
.L_505:


//--------------------- .nv.info._ZN2at6native53_GLOBAL__N__069e5665_20_UpSampleNearest3d_cu_ab8a35b437upsample_nearest3d_backward_out_frameIN3c108BFloat16EfXadL_ZNS0_40nearest_neighbor_bw_compute_source_indexEfiiEEEEvPKT_mmmmmmmmPS5_fff --------------------------
	.section	.nv.info._ZN2at6native53_GLOBAL__N__069e5665_20_UpSampleNearest3d_cu_ab8a35b437upsample_nearest3d_backward_out_frameIN3c108BFloat16EfXadL_ZNS0_40nearest_neighbor_bw_compute_source_indexEfiiEEEEvPKT_mmmmmmmmPS5_fff,"",@"SHT_CUDA_INFO"
	.sectionflags	@""
	.align	4


	//----- nvinfo : EIATTR_CUDA_API_VERSION
	.align		4
        /*0000*/ 	.byte	0x04, 0x37
        /*0002*/ 	.short	(.L_507 - .L_506)
.L_506:
        /*0004*/ 	.word	0x00000082


	//----- nvinfo : EIATTR_KPARAM_INFO
	.align		4
.L_507:
        /*0008*/ 	.byte	0x04, 0x17
        /*000a*/ 	.short	(.L_509 - .L_508)
.L_508:
        /*000c*/ 	.word	0x00000000
        /*0010*/ 	.short	0x000c
        /*0012*/ 	.short	0x0058
        /*0014*/ 	.byte	0x00, 0xf0, 0x11, 0x00


	//----- nvinfo : EIATTR_KPARAM_INFO
	.align		4
.L_509:
        /*0018*/ 	.byte	0x04, 0x17
        /*001a*/ 	.short	(.L_511 - .L_510)
.L_510:
        /*001c*/ 	.word	0x00000000
        /*0020*/ 	.short	0x000b
        /*0022*/ 	.short	0x0054
        /*0024*/ 	.byte	0x00, 0xf0, 0x11, 0x00


	//----- nvinfo : EIATTR_KPARAM_INFO
	.align		4
.L_511:
        /*0028*/ 	.byte	0x04, 0x17
        /*002a*/ 	.short	(.L_513 - .L_512)
.L_512:
        /*002c*/ 	.word	0x00000000
        /*0030*/ 	.short	0x000a
        /*0032*/ 	.short	0x0050
        /*0034*/ 	.byte	0x00, 0xf0, 0x11, 0x00


	//----- nvinfo : EIATTR_KPARAM_INFO
	.align		4
.L_513:
        /*0038*/ 	.byte	0x04, 0x17
        /*003a*/ 	.short	(.L_515 - .L_514)
.L_514:
        /*003c*/ 	.word	0x00000000
        /*0040*/ 	.short	0x0009
        /*0042*/ 	.short	0x0048
        /*0044*/ 	.byte	0x00, 0xf5, 0x21, 0x00


	//----- nvinfo : EIATTR_KPARAM_INFO
	.align		4
.L_515:
        /*0048*/ 	.byte	0x04, 0x17
        /*004a*/ 	.short	(.L_517 - .L_516)
.L_516:
        /*004c*/ 	.word	0x00000000
        /*0050*/ 	.short	0x0008
        /*0052*/ 	.short	0x0040
        /*0054*/ 	.byte	0x00, 0xf0, 0x21, 0x00


	//----- nvinfo : EIATTR_KPARAM_INFO
	.align		4
.L_517:
        /*0058*/ 	.byte	0x04, 0x17
        /*005a*/ 	.short	(.L_519 - .L_518)
.L_518:
        /*005c*/ 	.word	0x00000000
        /*0060*/ 	.short	0x0007
        /*0062*/ 	.short	0x0038
        /*0064*/ 	.byte	0x00, 0xf0, 0x21, 0x00


	//----- nvinfo : EIATTR_KPARAM_INFO
	.align		4
.L_519:
        /*0068*/ 	.byte	0x04, 0x17
        /*006a*/ 	.short	(.L_521 - .L_520)
.L_520:
        /*006c*/ 	.word	0x00000000
        /*0070*/ 	.short	0x0006
        /*0072*/ 	.short	0x0030
        /*0074*/ 	.byte	0x00, 0xf0, 0x21, 0x00


	//----- nvinfo : EIATTR_KPARAM_INFO
	.align		4
.L_521:
        /*0078*/ 	.byte	0x04, 0x17
        /*007a*/ 	.short	(.L_523 - .L_522)
.L_522:
        /*007c*/ 	.word	0x00000000
        /*0080*/ 	.short	0x0005
        /*0082*/ 	.short	0x0028
        /*0084*/ 	.byte	0x00, 0xf0, 0x21, 0x00


	//----- nvinfo : EIATTR_KPARAM_INFO
	.align		4
.L_523:
        /*0088*/ 	.byte	0x04, 0x17
        /*008a*/ 	.short	(.L_525 - .L_524)
.L_524:
        /*008c*/ 	.word	0x00000000
        /*0090*/ 	.short	0x0004
        /*0092*/ 	.short	0x0020
        /*0094*/ 	.byte	0x00, 0xf0, 0x21, 0x00


	//----- nvinfo : EIATTR_KPARAM_INFO
	.align		4
.L_525:
        /*0098*/ 	.byte	0x04, 0x17
        /*009a*/ 	.short	(.L_527 - .L_526)
.L_526:
        /*009c*/ 	.word	0x00000000
        /*00a0*/ 	.short	0x0003
        /*00a2*/ 	.short	0x0018
        /*00a4*/ 	.byte	0x00, 0xf0, 0x21, 0x00


	//----- nvinfo : EIATTR_KPARAM_INFO
	.align		4
.L_527:
        /*00a8*/ 	.byte	0x04, 0x17
        /*00aa*/ 	.short	(.L_529 - .L_528)
.L_528:
        /*00ac*/ 	.word	0x00000000
        /*00b0*/ 	.short	0x0002
        /*00b2*/ 	.short	0x0010
        /*00b4*/ 	.byte	0x00, 0xf0, 0x21, 0x00


	//----- nvinfo : EIATTR_KPARAM_INFO
	.align		4
.L_529:
        /*00b8*/ 	.byte	0x04, 0x17
        /*00ba*/ 	.short	(.L_531 - .L_530)
.L_530:
        /*00bc*/ 	.word	0x00000000
        /*00c0*/ 	.short	0x0001
        /*00c2*/ 	.short	0x0008
        /*00c4*/ 	.byte	0x00, 0xf0, 0x21, 0x00


	//----- nvinfo : EIATTR_KPARAM_INFO
	.align		4
.L_531:
        /*00c8*/ 	.byte	0x04, 0x17
        /*00ca*/ 	.short	(.L_533 - .L_532)
.L_532:
        /*00cc*/ 	.word	0x00000000
        /*00d0*/ 	.short	0x0000
        /*00d2*/ 	.short	0x0000
        /*00d4*/ 	.byte	0x00, 0xf5, 0x21, 0x00


	//----- nvinfo : EIATTR_SPARSE_MMA_MASK
	.align		4
.L_533:
        /*00d8*/ 	.byte	0x03, 0x50
        /*00da*/ 	.short	0x0000


	//----- nvinfo : EIATTR_MAXREG_COUNT
	.align		4
        /*00dc*/ 	.byte	0x03, 0x1b
        /*00de*/ 	.short	0x0040


	//----- nvinfo : EIATTR_ANNOTATIONS
	.align		4
        /*00e0*/ 	.byte	0x04, 0x55
        /*00e2*/ 	.short	(.L_535 - .L_534)


	//   ....[0]....
.L_534:
        /* <DEDUP_REMOVED lines=15> */


	//----- nvinfo : EIATTR_MERCURY_ISA_VERSION
	.align		4
.L_535:
        /*01c4*/ 	.byte	0x03, 0x5f
        /*01c6*/ 	.short	0x0101


	//----- nvinfo : EIATTR_VRC_CTA_INIT_COUNT
	.align		4
        /*01c8*/ 	.byte	0x02, 0x4a
	.zero		1
	.zero		1


	//----- nvinfo : EIATTR_EXIT_INSTR_OFFSETS
	.align		4
        /*01cc*/ 	.byte	0x04, 0x1c
        /*01ce*/ 	.short	(.L_537 - .L_536)


	//   ....[0]....
.L_536:
        /*01d0*/ 	.word	0x00000180


	//   ....[1]....
        /*01d4*/ 	.word	0x00001270


	//   ....[2]....
        /*01d8*/ 	.word	0x00002310


	//----- nvinfo : EIATTR_MAX_THREADS
	.align		4
.L_537:
        /*01dc*/ 	.byte	0x04, 0x05
        /*01de*/ 	.short	(.L_539 - .L_538)
.L_538:
        /*01e0*/ 	.word	0x00000400
        /*01e4*/ 	.word	0x00000001
        /*01e8*/ 	.word	0x00000001


	//----- nvinfo : EIATTR_CRS_STACK_SIZE
	.align		4
.L_539:
        /*01ec*/ 	.byte	0x04, 0x1e
        /*01ee*/ 	.short	(.L_541 - .L_540)
.L_540:
        /*01f0*/ 	.word	0x00000000


	//----- nvinfo : EIATTR_CBANK_PARAM_SIZE
	.align		4
.L_541:
        /*01f4*/ 	.byte	0x03, 0x19
        /*01f6*/ 	.short	0x005c


	//----- nvinfo : EIATTR_PARAM_CBANK
	.align		4
        /*01f8*/ 	.byte	0x04, 0x0a
        /*01fa*/ 	.short	(.L_543 - .L_542)
	.align		4
.L_542:
        /*01fc*/ 	.word	index@(.nv.constant0._ZN2at6native53_GLOBAL__N__069e5665_20_UpSampleNearest3d_cu_ab8a35b437upsample_nearest3d_backward_out_frameIN3c108BFloat16EfXadL_ZNS0_40nearest_neighbor_bw_compute_source_indexEfiiEEEEvPKT_mmmmmmmmPS5_fff)
        /*0200*/ 	.short	0x0380
        /*0202*/ 	.short	0x005c


	//----- nvinfo : EIATTR_SW_WAR
	.align		4
.L_543:
        /*0204*/ 	.byte	0x04, 0x36
        /*0206*/ 	.short	(.L_545 - .L_544)
.L_544:
        /*0208*/ 	.word	0x00000008
.L_545:


//--------------------- .nv.info._ZN2at6native53_GLOBAL__N__069e5665_20_UpSampleNearest3d_cu_ab8a35b437upsample_nearest3d_backward_out_frameIN3c104HalfEfXadL_ZNS0_40nearest_neighbor_bw_compute_source_indexEfiiEEEEvPKT_mmmmmmmmPS5_fff --------------------------
	.section	.nv.info._ZN2at6native53_GLOBAL__N__069e5665_20_UpSampleNearest3d_cu_ab8a35b437upsample_nearest3d_backward_out_frameIN3c104HalfEfXadL_ZNS0_40nearest_neighbor_bw_compute_source_indexEfiiEEEEvPKT_mmmmmmmmPS5_fff,"",@"SHT_CUDA_INFO"
	.sectionflags	@""
	.align	4


	//----- nvinfo : EIATTR_CUDA_API_VERSION
	.align		4
        /*0000*/ 	.byte	0x04, 0x37
        /*0002*/ 	.short	(.L_547 - .L_546)
.L_546:
        /*0004*/ 	.word	0x00000082


	//----- nvinfo : EIATTR_KPARAM_INFO
	.align		4
.L_547:
        /*0008*/ 	.byte	0x04, 0x17
        /*000a*/ 	.short	(.L_549 - .L_548)
.L_548:
        /*000c*/ 	.word	0x00000000
        /*0010*/ 	.short	0x000c
        /*0012*/ 	.short	0x0058
        /*0014*/ 	.byte	0x00, 0xf0, 0x11, 0x00


	//----- nvinfo : EIATTR_KPARAM_INFO
	.align		4
.L_549:
        /*0018*/ 	.byte	0x04, 0x17
        /*001a*/ 	.short	(.L_551 - .L_550)
.L_550:
        /*001c*/ 	.word	0x00000000
        /*0020*/ 	.short	0x000b
        /*0022*/ 	.short	0x0054
        /*0024*/ 	.byte	0x00, 0xf0, 0x11, 0x00


	//----- nvinfo : EIATTR_KPARAM_INFO
	.align		4
.L_551:
        /*0028*/ 	.byte	0x04, 0x17
        /*002a*/ 	.short	(.L_553 - .L_552)
.L_552:
        /*002c*/ 	.word	0x00000000
        /*0030*/ 	.short	0x000a
        /*0032*/ 	.short	0x0050
        /*0034*/ 	.byte	0x00, 0xf0, 0x11, 0x00


	//----- nvinfo : EIATTR_KPARAM_INFO
	.align		4
.L_553:
        /*0038*/ 	.byte	0x04, 0x17
        /*003a*/ 	.short	(.L_555 - .L_554)
.L_554:
        /*003c*/ 	.word	0x00000000
        /*0040*/ 	.short	0x0009
        /*0042*/ 	.short	0x0048
        /*0044*/ 	.byte	0x00, 0xf5, 0x21, 0x00


	//----- nvinfo : EIATTR_KPARAM_INFO
	.align		4
.L_555:
        /*0048*/ 	.byte	0x04, 0x17
        /*004a*/ 	.short	(.L_557 - .L_556)
.L_556:
        /*004c*/ 	.word	0x00000000
        /*0050*/ 	.short	0x0008
        /*0052*/ 	.short	0x0040
        /*0054*/ 	.byte	0x00, 0xf0, 0x21, 0x00


	//----- nvinfo : EIATTR_KPARAM_INFO
	.align		4
.L_557:
        /*0058*/ 	.byte	0x04, 0x17
        /*005a*/ 	.short	(.L_559 - .L_558)
.L_558:
        /*005c*/ 	.word	0x00000000
        /*0060*/ 	.short	0x0007
        /*0062*/ 	.short	0x0038
        /*0064*/ 	.byte	0x00, 0xf0, 0x21, 0x00


	//----- nvinfo : EIATTR_KPARAM_INFO
	.align		4
.L_559:
        /*0068*/ 	.byte	0x04, 0x17
        /*006a*/ 	.short	(.L_561 - .L_560)
.L_560:
        /*006c*/ 	.word	0x00000000
        /*0070*/ 	.short	0x0006
        /*0072*/ 	.short	0x0030
        /*0074*/ 	.byte	0x00, 0xf0, 0x21, 0x00


	//----- nvinfo : EIATTR_KPARAM_INFO
	.align		4
.L_561:
        /*0078*/ 	.byte	0x04, 0x17
        /*007a*/ 	.short	(.L_563 - .L_562)
.L_562:
        /*007c*/ 	.word	0x00000000
        /*0080*/ 	.short	0x0005
        /*0082*/ 	.short	0x0028
        /*0084*/ 	.byte	0x00, 0xf0, 0x21, 0x00


	//----- nvinfo : EIATTR_KPARAM_INFO
	.align		4
.L_563:
        /*0088*/ 	.byte	0x04, 0x17
        /*008a*/ 	.short	(.L_565 - .L_564)
.L_564:
        /*008c*/ 	.word	0x00000000
        /*0090*/ 	.short	0x0004
        /*0092*/ 	.short	0x0020
        /*0094*/ 	.byte	0x00, 0xf0, 0x21, 0x00


	//----- nvinfo : EIATTR_KPARAM_INFO
	.align		4
.L_565:
        /*0098*/ 	.byte	0x04, 0x17
        /*009a*/ 	.short	(.L_567 - .L_566)
.L_566:
        /*009c*/ 	.word	0x00000000
        /*00a0*/ 	.short	0x0003
        /*00a2*/ 	.short	0x0018
        /*00a4*/ 	.byte	0x00, 0xf0, 0x21, 0x00


	//----- nvinfo : EIATTR_KPARAM_INFO
	.align		4
.L_567:
        /*00a8*/ 	.byte	0x04, 0x17
        /*00aa*/ 	.short	(.L_569 - .L_568)
.L_568:
        /*00ac*/ 	.word	0x00000000
        /*00b0*/ 	.short	0x0002
        /*00b2*/ 	.short	0x0010
        /*00b4*/ 	.byte	0x00, 0xf0, 0x21, 0x00


	//----- nvinfo : EIATTR_KPARAM_INFO
	.align		4
.L_569:
        /*00b8*/ 	.byte	0x04, 0x17
        /*00ba*/ 	.short	(.L_571 - .L_570)
.L_570:
        /*00bc*/ 	.word	0x00000000
        /*00c0*/ 	.short	0x0001
        /*00c2*/ 	.short	0x0008
        /*00c4*/ 	.byte	0x00, 0xf0, 0x21, 0x00


	//----- nvinfo : EIATTR_KPARAM_INFO
	.align		4
.L_571:
        /*00c8*/ 	.byte	0x04, 0x17
        /*00ca*/ 	.short	(.L_573 - .L_572)
.L_572:
        /*00cc*/ 	.word	0x00000000
        /*00d0*/ 	.short	0x0000
        /*00d2*/ 	.short	0x0000
        /*00d4*/ 	.byte	0x00, 0xf5, 0x21, 0x00


	//----- nvinfo : EIATTR_SPARSE_MMA_MASK
	.align		4
.L_573:
        /*00d8*/ 	.byte	0x03, 0x50
        /*00da*/ 	.short	0x0000


	//----- nvinfo : EIATTR_MAXREG_COUNT
	.align		4
        /*00dc*/ 	.byte	0x03, 0x1b
        /*00de*/ 	.short	0x0040


	//----- nvinfo : EIATTR_ANNOTATIONS
	.align		4
        /*00e0*/ 	.byte	0x04, 0x55
        /*00e2*/ 	.short	(.L_575 - .L_574)


	//   ....[0]....
.L_574:
        /* <DEDUP_REMOVED lines=15> */


	//----- nvinfo : EIATTR_MERCURY_ISA_VERSION
	.align		4
.L_575:
        /*01c4*/ 	.byte	0x03, 0x5f
        /*01c6*/ 	.short	0x0101


	//----- nvinfo : EIATTR_VRC_CTA_INIT_COUNT
	.align		4
        /*01c8*/ 	.byte	0x02, 0x4a
	.zero		1
	.zero		1


	//----- nvinfo : EIATTR_EXIT_INSTR_OFFSETS
	.align		4
        /*01cc*/ 	.byte	0x04, 0x1c
        /*01ce*/ 	.short	(.L_577 - .L_576)


	//   ....[0]....
.L_576:
        /*01d0*/ 	.word	0x00000180


	//   ....[1]....
        /*01d4*/ 	.word	0x00001270


	//   ....[2]....
        /*01d8*/ 	.word	0x00002310


	//----- nvinfo : EIATTR_MAX_THREADS
	.align		4
.L_577:
        /*01dc*/ 	.byte	0x04, 0x05
        /*01de*/ 	.short	(.L_579 - .L_578)
.L_578:
        /*01e0*/ 	.word	0x00000400
        /*01e4*/ 	.word	0x00000001
        /*01e8*/ 	.word	0x00000001


	//----- nvinfo : EIATTR_CRS_STACK_SIZE
	.align		4
.L_579:
        /*01ec*/ 	.byte	0x04, 0x1e
        /*01ee*/ 	.short	(.L_581 - .L_580)
.L_580:
        /*01f0*/ 	.word	0x00000000


	//----- nvinfo : EIATTR_CBANK_PARAM_SIZE
	.align		4
.L_581:
        /*01f4*/ 	.byte	0x03, 0x19
        /*01f6*/ 	.short	0x005c


	//----- nvinfo : EIATTR_PARAM_CBANK
	.align		4
        /*01f8*/ 	.byte	0x04, 0x0a
        /*01fa*/ 	.short	(.L_583 - .L_582)
	.align		4
.L_582:
        /*01fc*/ 	.word	index@(.nv.constant0._ZN2at6native53_GLOBAL__N__069e5665_20_UpSampleNearest3d_cu_ab8a35b437upsample_nearest3d_backward_out_frameIN3c104HalfEfXadL_ZNS0_40nearest_neighbor_bw_compute_source_indexEfiiEEEEvPKT_mmmmmmmmPS5_fff)
        /*0200*/ 	.short	0x0380
        /*0202*/ 	.short	0x005c


	//----- nvinfo : EIATTR_SW_WAR
	.align		4
.L_583:
        /*0204*/ 	.byte	0x04, 0x36
        /*0206*/ 	.short	(.L_585 - .L_584)
.L_584:
        /*0208*/ 	.word	0x00000008
.L_585:


//--------------------- .nv.info._ZN2at6native53_GLOBAL__N__069e5665_20_UpSampleNearest3d_cu_ab8a35b437upsample_nearest3d_backward_out_frameIffXadL_ZNS0_40nearest_neighbor_bw_compute_source_indexEfiiEEEEvPKT_mmmmmmmmPS3_fff --------------------------
	.section	.nv.info._ZN2at6native53_GLOBAL__N__069e5665_20_UpSampleNearest3d_cu_ab8a35b437upsample_nearest3d_backward_out_frameIffXadL_ZNS0_40nearest_neighbor_bw_compute_source_indexEfiiEEEEvPKT_mmmmmmmmPS3_fff,"",@"SHT_CUDA_INFO"
	.sectionflags	@""
	.align	4


	//----- nvinfo : EIATTR_CUDA_API_VERSION
	.align		4
        /*0000*/ 	.byte	0x04, 0x37
        /*0002*/ 	.short	(.L_587 - .L_586)
.L_586:
        /*0004*/ 	.word	0x00000082


	//----- nvinfo : EIATTR_KPARAM_INFO
	.align		4
.L_587:
        /*0008*/ 	.byte	0x04, 0x17
        /*000a*/ 	.short	(.L_589 - .L_588)
.L_588:
        /*000c*/ 	.word	0x00000000
        /*0010*/ 	.short	0x000c
        /*0012*/ 	.short	0x0058
        /*0014*/ 	.byte	0x00, 0xf0, 0x11, 0x00


	//----- nvinfo : EIATTR_KPARAM_INFO
	.align		4
.L_589:
        /*0018*/ 	.byte	0x04, 0x17
        /*001a*/ 	.short	(.L_591 - .L_590)
.L_590:
        /*001c*/ 	.word	0x00000000
        /*0020*/ 	.short	0x000b
        /*0022*/ 	.short	0x0054
        /*0024*/ 	.byte	0x00, 0xf0, 0x11, 0x00


	//----- nvinfo : EIATTR_KPARAM_INFO
	.align		4
.L_591:
        /*0028*/ 	.byte	0x04, 0x17
        /*002a*/ 	.short	(.L_593 - .L_592)
.L_592:
        /*002c*/ 	.word	0x00000000
        /*0030*/ 	.short	0x000a
        /*0032*/ 	.short	0x0050
        /*0034*/ 	.byte	0x00, 0xf0, 0x11, 0x00


	//----- nvinfo : EIATTR_KPARAM_INFO
	.align		4
.L_593:
        /*0038*/ 	.byte	0x04, 0x17
        /*003a*/ 	.short	(.L_595 - .L_594)
.L_594:
        /*003c*/ 	.word	0x00000000
        /*0040*/ 	.short	0x0009
        /*0042*/ 	.short	0x0048
        /*0044*/ 	.byte	0x00, 0xf5, 0x21, 0x00


	//----- nvinfo : EIATTR_KPARAM_INFO
	.align		4
.L_595:
        /*0048*/ 	.byte	0x04, 0x17
        /*004a*/ 	.short	(.L_597 - .L_596)
.L_596:
        /*004c*/ 	.word	0x00000000
        /*0050*/ 	.short	0x0008
        /*0052*/ 	.short	0x0040
        /*0054*/ 	.byte	0x00, 0xf0, 0x21, 0x00


	//----- nvinfo : EIATTR_KPARAM_INFO
	.align		4
.L_597:
        /*0058*/ 	.byte	0x04, 0x17
        /*005a*/ 	.short	(.L_599 - .L_598)
.L_598:
        /*005c*/ 	.word	0x00000000
        /*0060*/ 	.short	0x0007
        /*0062*/ 	.short	0x0038
        /*0064*/ 	.byte	0x00, 0xf0, 0x21, 0x00


	//----- nvinfo : EIATTR_KPARAM_INFO
	.align		4
.L_599:
        /*0068*/ 	.byte	0x04, 0x17
        /*006a*/ 	.short	(.L_601 - .L_600)
.L_600:
        /*006c*/ 	.word	0x00000000
        /*0070*/ 	.short	0x0006
        /*0072*/ 	.short	0x0030
        /*0074*/ 	.byte	0x00, 0xf0, 0x21, 0x00


	//----- nvinfo : EIATTR_KPARAM_INFO
	.align		4
.L_601:
        /*0078*/ 	.byte	0x04, 0x17
        /*007a*/ 	.short	(.L_603 - .L_602)
.L_602:
        /*007c*/ 	.word	0x00000000
        /*0080*/ 	.short	0x0005
        /*0082*/ 	.short	0x0028
        /*0084*/ 	.byte	0x00, 0xf0, 0x21, 0x00


	//----- nvinfo : EIATTR_KPARAM_INFO
	.align		4
.L_603:
        /*0088*/ 	.byte	0x04, 0x17
        /*008a*/ 	.short	(.L_605 - .L_604)
.L_604:
        /*008c*/ 	.word	0x00000000
        /*0090*/ 	.short	0x0004
        /*0092*/ 	.short	0x0020
        /*0094*/ 	.byte	0x00, 0xf0, 0x21, 0x00


	//----- nvinfo : EIATTR_KPARAM_INFO
	.align		4
.L_605:
        /*0098*/ 	.byte	0x04, 0x17
        /*009a*/ 	.short	(.L_607 - .L_606)
.L_606:
        /*009c*/ 	.word	0x00000000
        /*00a0*/ 	.short	0x0003
        /*00a2*/ 	.short	0x0018
        /*00a4*/ 	.byte	0x00, 0xf0, 0x21, 0x00


	//----- nvinfo : EIATTR_KPARAM_INFO
	.align		4
.L_607:
        /*00a8*/ 	.byte	0x04, 0x17
        /*00aa*/ 	.short	(.L_609 - .L_608)
.L_608:
        /*00ac*/ 	.word	0x00000000
        /*00b0*/ 	.short	0x0002
        /*00b2*/ 	.short	0x0010
        /*00b4*/ 	.byte	0x00, 0xf0, 0x21, 0x00


	//----- nvinfo : EIATTR_KPARAM_INFO
	.align		4
.L_609:
        /*00b8*/ 	.byte	0x04, 0x17
        /*00ba*/ 	.short	(.L_611 - .L_610)
.L_610:
        /*00bc*/ 	.word	0x00000000
        /*00c0*/ 	.short	0x0001
        /*00c2*/ 	.short	0x0008
        /*00c4*/ 	.byte	0x00, 0xf0, 0x21, 0x00


	//----- nvinfo : EIATTR_KPARAM_INFO
	.align		4
.L_611:
        /*00c8*/ 	.byte	0x04, 0x17
        /*00ca*/ 	.short	(.L_613 - .L_612)
.L_612:
        /*00cc*/ 	.word	0x00000000
        /*00d0*/ 	.short	0x0000
        /*00d2*/ 	.short	0x0000
        /*00d4*/ 	.byte	0x00, 0xf5, 0x21, 0x00


	//----- nvinfo : EIATTR_SPARSE_MMA_MASK
	.align		4
.L_613:
        /*00d8*/ 	.byte	0x03, 0x50
        /*00da*/ 	.short	0x0000


	//----- nvinfo : EIATTR_MAXREG_COUNT
	.align		4
        /*00dc*/ 	.byte	0x03, 0x1b
        /*00de*/ 	.short	0x0040


	//----- nvinfo : EIATTR_ANNOTATIONS
	.align		4
        /*00e0*/ 	.byte	0x04, 0x55
        /*00e2*/ 	.short	(.L_615 - .L_614)


	//   ....[0]....
.L_614:
        /* <DEDUP_REMOVED lines=15> */


	//----- nvinfo : EIATTR_MERCURY_ISA_VERSION
	.align		4
.L_615:
        /*01c4*/ 	.byte	0x03, 0x5f
        /*01c6*/ 	.short	0x0101


	//----- nvinfo : EIATTR_VRC_CTA_INIT_COUNT
	.align		4
        /*01c8*/ 	.byte	0x02, 0x4a
	.zero		1
	.zero		1


	//----- nvinfo : EIATTR_EXIT_INSTR_OFFSETS
	.align		4
        /*01cc*/ 	.byte	0x04, 0x1c
        /*01ce*/ 	.short	(.L_617 - .L_616)


	//   ....[0]....
.L_616:
        /*01d0*/ 	.word	0x00000180


	//   ....[1]....
        /*01d4*/ 	.word	0x00001270


	//   ....[2]....
        /*01d8*/ 	.word	0x00002110


	//----- nvinfo : EIATTR_MAX_THREADS
	.align		4
.L_617:
        /*01dc*/ 	.byte	0x04, 0x05
        /*01de*/ 	.short	(.L_619 - .L_618)
.L_618:
        /*01e0*/ 	.word	0x00000400
        /*01e4*/ 	.word	0x00000001
        /*01e8*/ 	.word	0x00000001


	//----- nvinfo : EIATTR_CRS_STACK_SIZE
	.align		4
.L_619:
        /*01ec*/ 	.byte	0x04, 0x1e
        /*01ee*/ 	.short	(.L_621 - .L_620)
.L_620:
        /*01f0*/ 	.word	0x00000000


	//----- nvinfo : EIATTR_CBANK_PARAM_SIZE
	.align		4
.L_621:
        /*01f4*/ 	.byte	0x03, 0x19
        /*01f6*/ 	.short	0x005c


	//----- nvinfo : EIATTR_PARAM_CBANK
	.align		4
        /*01f8*/ 	.byte	0x04, 0x0a
        /*01fa*/ 	.short	(.L_623 - .L_622)
	.align		4
.L_622:
        /*01fc*/ 	.word	index@(.nv.constant0._ZN2at6native53_GLOBAL__N__069e5665_20_UpSampleNearest3d_cu_ab8a35b437upsample_nearest3d_backward_out_frameIffXadL_ZNS0_40nearest_neighbor_bw_compute_source_indexEfiiEEEEvPKT_mmmmmmmmPS3_fff)
        /*0200*/ 	.short	0x0380
        /*0202*/ 	.short	0x005c


	//----- nvinfo : EIATTR_SW_WAR
	.align		4
.L_623:
        /*0204*/ 	.byte	0x04, 0x36
        /*0206*/ 	.short	(.L_625 - .L_624)
.L_624:
        /*0208*/ 	.word	0x00000008
.L_625:


//--------------------- .nv.info._ZN2at6native53_GLOBAL__N__069e5665_20_UpSampleNearest3d_cu_ab8a35b437upsample_nearest3d_backward_out_frameIddXadL_ZNS0_40nearest_neighbor_bw_compute_source_indexEfiiEEEEvPKT_mmmmmmmmPS3_fff --------------------------
	.section	.nv.info._ZN2at6native53_GLOBAL__N__069e5665_20_UpSampleNearest3d_cu_ab8a35b437upsample_nearest3d_backward_out_frameIddXadL_ZNS0_40nearest_neighbor_bw_compute_source_indexEfiiEEEEvPKT_mmmmmmmmPS3_fff,"",@"SHT_CUDA_INFO"
	.sectionflags	@""
	.align	4


	//----- nvinfo : EIATTR_CUDA_API_VERSION
	.align		4
        /*0000*/ 	.byte	0x04, 0x37
        /*0002*/ 	.short	(.L_627 - .L_626)
.L_626:
        /*0004*/ 	.word	0x00000082


	//----- nvinfo : EIATTR_KPARAM_INFO
	.align		4
.L_627:
        /*0008*/ 	.byte	0x04, 0x17
        /*000a*/ 	.short	(.L_629 - .L_628)
.L_628:
        /*000c*/ 	.word	0x00000000
        /*0010*/ 	.short	0x000c
        /*0012*/ 	.short	0x0058
        /*0014*/ 	.byte	0x00, 0xf0, 0x11, 0x00


	//----- nvinfo : EIATTR_KPARAM_INFO
	.align		4
.L_629:
        /*0018*/ 	.byte	0x04, 0x17
        /*001a*/ 	.short	(.L_631 - .L_630)
.L_630:
        /*001c*/ 	.word	0x00000000
        /*0020*/ 	.short	0x000b
        /*0022*/ 	.short	0x0054
        /*0024*/ 	.byte	0x00, 0xf0, 0x11, 0x00


	//----- nvinfo : EIATTR_KPARAM_INFO
	.align		4
.L_631:
        /*0028*/ 	.byte	0x04, 0x17
        /*002a*/ 	.short	(.L_633 - .L_632)
.L_632:
        /*002c*/ 	.word	0x00000000
        /*0030*/ 	.short	0x000a
        /*0032*/ 	.short	0x0050
        /*0034*/ 	.byte	0x00, 0xf0, 0x11, 0x00


	//----- nvinfo : EIATTR_KPARAM_INFO
	.align		4
.L_633:
        /*0038*/ 	.byte	0x04, 0x17
        /*003a*/ 	.short	(.L_635 - .L_634)
.L_634:
        /*003c*/ 	.word	0x00000000
        /*0040*/ 	.short	0x0009
        /*0042*/ 	.short	0x0048
        /*0044*/ 	.byte	0x00, 0xf5, 0x21, 0x00


	//----- nvinfo : EIATTR_KPARAM_INFO
	.align		4
.L_635:
        /*0048*/ 	.byte	0x04, 0x17
        /*004a*/ 	.short	(.L_637 - .L_636)
.L_636:
        /*004c*/ 	.word	0x00000000
        /*0050*/ 	.short	0x0008
        /*0052*/ 	.short	0x0040
        /*0054*/ 	.byte	0x00, 0xf0, 0x21, 0x00


	//----- nvinfo : EIATTR_KPARAM_INFO
	.align		4
.L_637:
        /*0058*/ 	.byte	0x04, 0x17
        /*005a*/ 	.short	(.L_639 - .L_638)
.L_638:
        /*005c*/ 	.word	0x00000000
        /*0060*/ 	.short	0x0007
        /*0062*/ 	.short	0x0038
        /*0064*/ 	.byte	0x00, 0xf0, 0x21, 0x00


	//----- nvinfo : EIATTR_KPARAM_INFO
	.align		4
.L_639:
        /*0068*/ 	.byte	0x04, 0x17
        /*006a*/ 	.short	(.L_641 - .L_640)
.L_640:
        /*006c*/ 	.word	0x00000000
        /*0070*/ 	.short	0x0006
        /*0072*/ 	.short	0x0030
        /*0074*/ 	.byte	0x00, 0xf0, 0x21, 0x00


	//----- nvinfo : EIATTR_KPARAM_INFO
	.align		4
.L_641:
        /*0078*/ 	.byte	0x04, 0x17
        /*007a*/ 	.short	(.L_643 - .L_642)
.L_642:
        /*007c*/ 	.word	0x00000000
        /*0080*/ 	.short	0x0005
        /*0082*/ 	.short	0x0028
        /*0084*/ 	.byte	0x00, 0xf0, 0x21, 0x00


	//----- nvinfo : EIATTR_KPARAM_INFO
	.align		4
.L_643:
        /*0088*/ 	.byte	0x04, 0x17
        /*008a*/ 	.short	(.L_645 - .L_644)
.L_644:
        /*008c*/ 	.word	0x00000000
        /*0090*/ 	.short	0x0004
        /*0092*/ 	.short	0x0020
        /*0094*/ 	.byte	0x00, 0xf0, 0x21, 0x00


	//----- nvinfo : EIATTR_KPARAM_INFO
	.align		4
.L_645:
        /*0098*/ 	.byte	0x04, 0x17
        /*009a*/ 	.short	(.L_647 - .L_646)
.L_646:
        /*009c*/ 	.word	0x00000000
        /*00a0*/ 	.short	0x0003
        /*00a2*/ 	.short	0x0018
        /*00a4*/ 	.byte	0x00, 0xf0, 0x21, 0x00


	//----- nvinfo : EIATTR_KPARAM_INFO
	.align		4
.L_647:
        /*00a8*/ 	.byte	0x04, 0x17
        /*00aa*/ 	.short	(.L_649 - .L_648)
.L_648:
        /*00ac*/ 	.word	0x00000000
        /*00b0*/ 	.short	0x0002
        /*00b2*/ 	.short	0x0010
        /*00b4*/ 	.byte	0x00, 0xf0, 0x21, 0x00


	//----- nvinfo : EIATTR_KPARAM_INFO
	.align		4
.L_649:
        /*00b8*/ 	.byte	0x04, 0x17
        /*00ba*/ 	.short	(.L_651 - .L_650)
.L_650:
        /*00bc*/ 	.word	0x00000000
        /*00c0*/ 	.short	0x0001
        /*00c2*/ 	.short	0x0008
        /*00c4*/ 	.byte	0x00, 0xf0, 0x21, 0x00


	//----- nvinfo : EIATTR_KPARAM_INFO
	.align		4
.L_651:
        /*00c8*/ 	.byte	0x04, 0x17
        /*00ca*/ 	.short	(.L_653 - .L_652)
.L_652:
        /*00cc*/ 	.word	0x00000000
        /*00d0*/ 	.short	0x0000
        /*00d2*/ 	.short	0x0000
        /*00d4*/ 	.byte	0x00, 0xf5, 0x21, 0x00


	//----- nvinfo : EIATTR_SPARSE_MMA_MASK
	.align		4
.L_653:
        /*00d8*/ 	.byte	0x03, 0x50
        /*00da*/ 	.short	0x0000


	//----- nvinfo : EIATTR_MAXREG_COUNT
	.align		4
        /*00dc*/ 	.byte	0x03, 0x1b
        /*00de*/ 	.short	0x0040


	//----- nvinfo : EIATTR_MERCURY_ISA_VERSION
	.align		4
        /*00e0*/ 	.byte	0x03, 0x5f
        /*00e2*/ 	.short	0x0101


	//----- nvinfo : EIATTR_VRC_CTA_INIT_COUNT
	.align		4
        /*00e4*/ 	.byte	0x02, 0x4a
	.zero		1
	.zero		1


	//----- nvinfo : EIATTR_EXIT_INSTR_OFFSETS
	.align		4
        /*00e8*/ 	.byte	0x04, 0x1c
        /*00ea*/ 	.short	(.L_655 - .L_654)


	//   ....[0]....
.L_654:
        /*00ec*/ 	.word	0x00000170


	//   ....[1]....
        /*00f0*/ 	.word	0x000011d0


	//   ....[2]....
        /*00f4*/ 	.word	0x000025d0


	//----- nvinfo : EIATTR_MAX_THREADS
	.align		4
.L_655:
        /*00f8*/ 	.byte	0x04, 0x05
        /*00fa*/ 	.short	(.L_657 - .L_656)
.L_656:
        /*00fc*/ 	.word	0x00000400
        /*0100*/ 	.word	0x00000001
        /*0104*/ 	.word	0x00000001


	//----- nvinfo : EIATTR_CRS_STACK_SIZE
	.align		4
.L_657:
        /*0108*/ 	.byte	0x04, 0x1e
        /*010a*/ 	.short	(.L_659 - .L_658)
.L_658:
        /*010c*/ 	.word	0x00000000


	//----- nvinfo : EIATTR_CBANK_PARAM_SIZE
	.align		4
.L_659:
        /*0110*/ 	.byte	0x03, 0x19
        /*0112*/ 	.short	0x005c


	//----- nvinfo : EIATTR_PARAM_CBANK
	.align		4
        /*0114*/ 	.byte	0x04, 0x0a
        /*0116*/ 	.short	(.L_661 - .L_660)
	.align		4
.L_660:
        /*0118*/ 	.word	index@(.nv.constant0._ZN2at6native53_GLOBAL__N__069e5665_20_UpSampleNearest3d_cu_ab8a35b437upsample_nearest3d_backward_out_frameIddXadL_ZNS0_40nearest_neighbor_bw_compute_source_indexEfiiEEEEvPKT_mmmmmmmmPS3_fff)
        /*011c*/ 	.short	0x0380
        /*011e*/ 	.short	0x005c


	//----- nvinfo : EIATTR_SW_WAR
	.align		4
.L_661:
        /*0120*/ 	.byte	0x04, 0x36
        /*0122*/ 	.short	(.L_663 - .L_662)
.L_662:
        /*0124*/ 	.word	0x00000008
.L_663:


//--------------------- .nv.info._ZN2at6native53_GLOBAL__N__069e5665_20_UpSampleNearest3d_cu_ab8a35b428upsample_nearest3d_out_frameIhXadL_ZNS0_43nearest_neighbor_exact_compute_source_indexEfiiEEEEvPKT_mmmmmmmmPS3_fff --------------------------
	.section	.nv.info._ZN2at6native53_GLOBAL__N__069e5665_20_UpSampleNearest3d_cu_ab8a35b428upsample_nearest3d_out_frameIhXadL_ZNS0_43nearest_neighbor_exact_compute_source_indexEfiiEEEEvPKT_mmmmmmmmPS3_fff,"",@"SHT_CUDA_INFO"
	.sectionflags	@""
	.align	4


	//----- nvinfo : EIATTR_CUDA_API_VERSION
	.align		4
        /*0000*/ 	.byte	0x04, 0x37
        /*0002*/ 	.short	(.L_665 - .L_664)
.L_664:
        /*0004*/ 	.word	0x00000082


	//----- nvinfo : EIATTR_KPARAM_INFO
	.align		4
.L_665:
        /*0008*/ 	.byte	0x04, 0x17
        /*000a*/ 	.short	(.L_667 - .L_666)
.L_666:
        /*000c*/ 	.word	0x00000000
        /*0010*/ 	.short	0x000c
        /*0012*/ 	.short	0x0058
        /*0014*/ 	.byte	0x00, 0xf0, 0x11, 0x00


	//----- nvinfo : EIATTR_KPARAM_INFO
	.align		4
.L_667:
        /*0018*/ 	.byte	0x04, 0x17
        /*001a*/ 	.short	(.L_669 - .L_668)
.L_668:
        /*001c*/ 	.word	0x00000000
        /*0020*/ 	.short	0x000b
        /*0022*/ 	.short	0x0054
        /*0024*/ 	.byte	0x00, 0xf0, 0x11, 0x00


	//----- nvinfo : EIATTR_KPARAM_INFO
	.align		4
.L_669:
        /*0028*/ 	.byte	0x04, 0x17
        /*002a*/ 	.short	(.L_671 - .L_670)
.L_670:
        /*002c*/ 	.word	0x00000000
        /*0030*/ 	.short	0x000a
        /*0032*/ 	.short	0x0050
        /*0034*/ 	.byte	0x00, 0xf0, 0x11, 0x00


	//----- nvinfo : EIATTR_KPARAM_INFO
	.align		4
.L_671:
        /*0038*/ 	.byte	0x04, 0x17
        /*003a*/ 	.short	(.L_673 - .L_672)
.L_672:
        /*003c*/ 	.word	0x00000000
        /*0040*/ 	.short	0x0009
        /*0042*/ 	.short	0x0048
        /*0044*/ 	.byte	0x00, 0xf5, 0x21, 0x00


	//----- nvinfo : EIATTR_KPARAM_INFO
	.align		4
.L_673:
        /*0048*/ 	.byte	0x04, 0x17
        /*004a*/ 	.short	(.L_675 - .L_674)
.L_674:
        /*004c*/ 	.word	0x00000000
        /*0050*/ 	.short	0x0008
        /*0052*/ 	.short	0x0040
        /*0054*/ 	.byte	0x00, 0xf0, 0x21, 0x00


	//----- nvinfo : EIATTR_KPARAM_INFO
	.align		4
.L_675:
        /*0058*/ 	.byte	0x04, 0x17
        /*005a*/ 	.short	(.L_677 - .L_676)
.L_676:
        /*005c*/ 	.word	0x00000000
        /*0060*/ 	.short	0x0007
        /*0062*/ 	.short	0x0038
        /*0064*/ 	.byte	0x00, 0xf0, 0x21, 0x00


	//----- nvinfo : EIATTR_KPARAM_INFO
	.align		4
.L_677:
        /*0068*/ 	.byte	0x04, 0x17
        /*006a*/ 	.short	(.L_679 - .L_678)
.L_678:
        /*006c*/ 	.word	0x00000000
        /*0070*/ 	.short	0x0006
        /*0072*/ 	.short	0x0030
        /*0074*/ 	.byte	0x00, 0xf0, 0x21, 0x00


	//----- nvinfo : EIATTR_KPARAM_INFO
	.align		4
.L_679:
        /*0078*/ 	.byte	0x04, 0x17
        /*007a*/ 	.short	(.L_681 - .L_680)
.L_680:
        /*007c*/ 	.word	0x00000000
        /*0080*/ 	.short	0x0005
        /*0082*/ 	.short	0x0028
        /*0084*/ 	.byte	0x00, 0xf0, 0x21, 0x00


	//----- nvinfo : EIATTR_KPARAM_INFO
	.align		4
.L_681:
        /*0088*/ 	.byte	0x04, 0x17
        /*008a*/ 	.short	(.L_683 - .L_682)
.L_682:
        /*008c*/ 	.word	0x00000000
        /*0090*/ 	.short	0x0004
        /*0092*/ 	.short	0x0020
        /*0094*/ 	.byte	0x00, 0xf0, 0x21, 0x00


	//----- nvinfo : EIATTR_KPARAM_INFO
	.align		4
.L_683:
        /*0098*/ 	.byte	0x04, 0x17
        /*009a*/ 	.short	(.L_685 - .L_684)
.L_684:
        /*009c*/ 	.word	0x00000000
        /*00a0*/ 	.short	0x0003
        /*00a2*/ 	.short	0x0018
        /*00a4*/ 	.byte	0x00, 0xf0, 0x21, 0x00


	//----- nvinfo : EIATTR_KPARAM_INFO
	.align		4
.L_685:
        /*00a8*/ 	.byte	0x04, 0x17
        /*00aa*/ 	.short	(.L_687 - .L_686)
.L_686:
        /*00ac*/ 	.word	0x00000000
        /*00b0*/ 	.short	0x0002
        /*00b2*/ 	.short	0x0010
        /*00b4*/ 	.byte	0x00, 0xf0, 0x21, 0x00


	//----- nvinfo : EIATTR_KPARAM_INFO
	.align		4
.L_687:
        /*00b8*/ 	.byte	0x04, 0x17
        /*00ba*/ 	.short	(.L_689 - .L_688)
.L_688:
        /*00bc*/ 	.word	0x00000000
        /*00c0*/ 	.short	0x0001
        /*00c2*/ 	.short	0x0008
        /*00c4*/ 	.byte	0x00, 0xf0, 0x21, 0x00


	//----- nvinfo : EIATTR_KPARAM_INFO
	.align		4
.L_689:
        /*00c8*/ 	.byte	0x04, 0x17
        /*00ca*/ 	.short	(.L_691 - .L_690)
.L_690:
        /*00cc*/ 	.word	0x00000000
        /*00d0*/ 	.short	0x0000
        /*00d2*/ 	.short	0x0000
        /*00d4*/ 	.byte	0x00, 0xf5, 0x21, 0x00


	//----- nvinfo : EIATTR_SPARSE_MMA_MASK
	.align		4
.L_691:
        /*00d8*/ 	.byte	0x03, 0x50
        /*00da*/ 	.short	0x0000


	//----- nvinfo : EIATTR_MAXREG_COUNT
	.align		4
        /*00dc*/ 	.byte	0x03, 0x1b
        /*00de*/ 	.short	0x0040


	//----- nvinfo : EIATTR_MERCURY_ISA_VERSION
	.align		4
        /*00e0*/ 	.byte	0x03, 0x5f
        /*00e2*/ 	.short	0x0101


	//----- nvinfo : EIATTR_VRC_CTA_INIT_COUNT
	.align		4
        /*00e4*/ 	.byte	0x02, 0x4a
	.zero		1
	.zero		1


	//----- nvinfo : EIATTR_EXIT_INSTR_OFFSETS
	.align		4
        /*00e8*/ 	.byte	0x04, 0x1c
        /*00ea*/ 	.short	(.L_693 - .L_692)


	//   ....[0]....
.L_692:
        /*00ec*/ 	.word	0x00000170


	//   ....[1]....
        /*00f0*/ 	.word	0x000012f0


	//   ....[2]....
        /*00f4*/ 	.word	0x00002430


	//   ....[3]....
        /*00f8*/ 	.word	0x00002590


	//----- nvinfo : EIATTR_MAX_THREADS
	.align		4
.L_693:
        /*00fc*/ 	.byte	0x04, 0x05
        /*00fe*/ 	.short	(.L_695 - .L_694)
.L_694:
        /*0100*/ 	.word	0x00000400
        /*0104*/ 	.word	0x00000001
        /*0108*/ 	.word	0x00000001


	//----- nvinfo : EIATTR_CRS_STACK_SIZE
	.align		4
.L_695:
        /*010c*/ 	.byte	0x04, 0x1e
        /*010e*/ 	.short	(.L_697 - .L_696)
.L_696:
        /*0110*/ 	.word	0x00000000


	//----- nvinfo : EIATTR_CBANK_PARAM_SIZE
	.align		4
.L_697:
        /*0114*/ 	.byte	0x03, 0x19
        /*0116*/ 	.short	0x005c


	//----- nvinfo : EIATTR_PARAM_CBANK
	.align		4
        /*0118*/ 	.byte	0x04, 0x0a
        /*011a*/ 	.short	(.L_699 - .L_698)
	.align		4
.L_698:
        /*011c*/ 	.word	index@(.nv.constant0._ZN2at6native53_GLOBAL__N__069e5665_20_UpSampleNearest3d_cu_ab8a35b428upsample_nearest3d_out_frameIhXadL_ZNS0_43nearest_neighbor_exact_compute_source_indexEfiiEEEEvPKT_mmmmmmmmPS3_fff)
        /*0120*/ 	.short	0x0380
        /*0122*/ 	.short	0x005c


	//----- nvinfo : EIATTR_SW_WAR
	.align		4
.L_699:
        /*0124*/ 	.byte	0x04, 0x36
        /*0126*/ 	.short	(.L_701 - .L_700)
.L_700:
        /*0128*/ 	.word	0x00000008
.L_701:


//--------------------- .nv.info._ZN2at6native53_GLOBAL__N__069e5665_20_UpSampleNearest3d_cu_ab8a35b428upsample_nearest3d_out_frameIN3c108BFloat16EXadL_ZNS0_43nearest_neighbor_exact_compute_source_indexEfiiEEEEvPKT_mmmmmmmmPS5_fff --------------------------
	.section	.nv.info._ZN2at6native53_GLOBAL__N__069e5665_20_UpSampleNearest3d_cu_ab8a35b428upsample_nearest3d_out_frameIN3c108BFloat16EXadL_ZNS0_43nearest_neighbor_exact_compute_source_indexEfiiEEEEvPKT_mmmmmmmmPS5_fff,"",@"SHT_CUDA_INFO"
	.sectionflags	@""
	.align	4


	//----- nvinfo : EIATTR_CUDA_API_VERSION
	.align		4
        /*0000*/ 	.byte	0x04, 0x37
        /*0002*/ 	.short	(.L_703 - .L_702)
.L_702:
        /*0004*/ 	.word	0x00000082


	//----- nvinfo : EIATTR_KPARAM_INFO
	.align		4
.L_703:
        /*0008*/ 	.byte	0x04, 0x17
        /*000a*/ 	.short	(.L_705 - .L_704)
.L_704:
        /*000c*/ 	.word	0x00000000
        /*0010*/ 	.short	0x000c
        /*0012*/ 	.short	0x0058
        /*0014*/ 	.byte	0x00, 0xf0, 0x11, 0x00


	//----- nvinfo : EIATTR_KPARAM_INFO
	.align		4
.L_705:
        /*0018*/ 	.byte	0x04, 0x17
        /*001a*/ 	.short	(.L_707 - .L_706)
.L_706:
        /*001c*/ 	.word	0x00000000
        /*0020*/ 	.short	0x000b
        /*0022*/ 	.short	0x0054
        /*0024*/ 	.byte	0x00, 0xf0, 0x11, 0x00


	//----- nvinfo : EIATTR_KPARAM_INFO
	.align		4
.L_707:
        /*0028*/ 	.byte	0x04, 0x17
        /*002a*/ 	.short	(.L_709 - .L_708)
.L_708:
        /*002c*/ 	.word	0x00000000
        /*0030*/ 	.short	0x000a
        /*0032*/ 	.short	0x0050
        /*0034*/ 	.byte	0x00, 0xf0, 0x11, 0x00


	//----- nvinfo : EIATTR_KPARAM_INFO
	.align		4
.L_709:
        /*0038*/ 	.byte	0x04, 0x17
        /*003a*/ 	.short	(.L_711 - .L_710)
.L_710:
        /*003c*/ 	.word	0x00000000
        /*0040*/ 	.short	0x0009
        /*0042*/ 	.short	0x0048
        /*0044*/ 	.byte	0x00, 0xf5, 0x21, 0x00


	//----- nvinfo : EIATTR_KPARAM_INFO
	.align		4
.L_711:
        /*0048*/ 	.byte	0x04, 0x17
        /*004a*/ 	.short	(.L_713 - .L_712)
.L_712:
        /*004c*/ 	.word	0x00000000
        /*0050*/ 	.short	0x0008
        /*0052*/ 	.short	0x0040
        /*0054*/ 	.byte	0x00, 0xf0, 0x21, 0x00


	//----- nvinfo : EIATTR_KPARAM_INFO
	.align		4
.L_713:
        /*0058*/ 	.byte	0x04, 0x17
        /*005a*/ 	.short	(.L_715 - .L_714)
.L_714:
        /*005c*/ 	.word	0x00000000
        /*0060*/ 	.short	0x0007
        /*0062*/ 	.short	0x0038
        /*0064*/ 	.byte	0x00, 0xf0, 0x21, 0x00


	//----- nvinfo : EIATTR_KPARAM_INFO
	.align		4
.L_715:
        /*0068*/ 	.byte	0x04, 0x17
        /*006a*/ 	.short	(.L_717 - .L_716)
.L_716:
        /*006c*/ 	.word	0x00000000
        /*0070*/ 	.short	0x0006
        /*0072*/ 	.short	0x0030
        /*0074*/ 	.byte	0x00, 0xf0, 0x21, 0x00


	//----- nvinfo : EIATTR_KPARAM_INFO
	.align		4
.L_717:
        /*0078*/ 	.byte	0x04, 0x17
        /*007a*/ 	.short	(.L_719 - .L_718)
.L_718:
        /*007c*/ 	.word	0x00000000
        /*0080*/ 	.short	0x0005
        /*0082*/ 	.short	0x0028
        /*0084*/ 	.byte	0x00, 0xf0, 0x21, 0x00


	//----- nvinfo : EIATTR_KPARAM_INFO
	.align		4
.L_719:
        /*0088*/ 	.byte	0x04, 0x17
        /*008a*/ 	.short	(.L_721 - .L_720)
.L_720:
        /*008c*/ 	.word	0x00000000
        /*0090*/ 	.short	0x0004
        /*0092*/ 	.short	0x0020
        /*0094*/ 	.byte	0x00, 0xf0, 0x21, 0x00


	//----- nvinfo : EIATTR_KPARAM_INFO
	.align		4
.L_721:
        /*0098*/ 	.byte	0x04, 0x17
        /*009a*/ 	.short	(.L_723 - .L_722)
.L_722:
        /*009c*/ 	.word	0x00000000
        /*00a0*/ 	.short	0x0003
        /*00a2*/ 	.short	0x0018
        /*00a4*/ 	.byte	0x00, 0xf0, 0x21, 0x00


	//----- nvinfo : EIATTR_KPARAM_INFO
	.align		4
.L_723:
        /*00a8*/ 	.byte	0x04, 0x17
        /*00aa*/ 	.short	(.L_725 - .L_724)
.L_724:
        /*00ac*/ 	.word	0x00000000
        /*00b0*/ 	.short	0x0002
        /*00b2*/ 	.short	0x0010
        /*00b4*/ 	.byte	0x00, 0xf0, 0x21, 0x00


	//----- nvinfo : EIATTR_KPARAM_INFO
	.align		4
.L_725:
        /*00b8*/ 	.byte	0x04, 0x17
        /*00ba*/ 	.short	(.L_727 - .L_726)
.L_726:
        /*00bc*/ 	.word	0x00000000
        /*00c0*/ 	.short	0x0001
        /*00c2*/ 	.short	0x0008
        /*00c4*/ 	.byte	0x00, 0xf0, 0x21, 0x00


	//----- nvinfo : EIATTR_KPARAM_INFO
	.align		4
.L_727:
        /*00c8*/ 	.byte	0x04, 0x17
        /*00ca*/ 	.short	(.L_729 - .L_728)
.L_728:
        /*00cc*/ 	.word	0x00000000
        /*00d0*/ 	.short	0x0000
        /*00d2*/ 	.short	0x0000
        /*00d4*/ 	.byte	0x00, 0xf5, 0x21, 0x00


	//----- nvinfo : EIATTR_SPARSE_MMA_MASK
	.align		4
.L_729:
        /*00d8*/ 	.byte	0x03, 0x50
        /*00da*/ 	.short	0x0000


	//----- nvinfo : EIATTR_MAXREG_COUNT
	.align		4
        /*00dc*/ 	.byte	0x03, 0x1b
        /*00de*/ 	.short	0x0040


	//----- nvinfo : EIATTR_MERCURY_ISA_VERSION
	.align		4
        /*00e0*/ 	.byte	0x03, 0x5f
        /*00e2*/ 	.short	0x0101


	//----- nvinfo : EIATTR_VRC_CTA_INIT_COUNT
	.align		4
        /*00e4*/ 	.byte	0x02, 0x4a
	.zero		1
	.zero		1


	//----- nvinfo : EIATTR_EXIT_INSTR_OFFSETS
	.align		4
        /*00e8*/ 	.byte	0x04, 0x1c
        /*00ea*/ 	.short	(.L_731 - .L_730)


	//   ....[0]....
.L_730:
        /*00ec*/ 	.word	0x00000170


	//   ....[1]....
        /*00f0*/ 	.word	0x00001350


	//   ....[2]....
        /*00f4*/ 	.word	0x00002730


	//   ....[3]....
        /*00f8*/ 	.word	0x00002a70


	//----- nvinfo : EIATTR_MAX_THREADS
	.align		4
.L_731:
        /*00fc*/ 	.byte	0x04, 0x05
        /*00fe*/ 	.short	(.L_733 - .L_732)
.L_732:
        /*0100*/ 	.word	0x00000400
        /*0104*/ 	.word	0x00000001
        /*0108*/ 	.word	0x00000001


	//----- nvinfo : EIATTR_CRS_STACK_SIZE
	.align		4
.L_733:
        /*010c*/ 	.byte	0x04, 0x1e
        /*010e*/ 	.short	(.L_735 - .L_734)
.L_734:
        /*0110*/ 	.word	0x00000000


	//----- nvinfo : EIATTR_CBANK_PARAM_SIZE
	.align		4
.L_735:
        /*0114*/ 	.byte	0x03, 0x19
        /*0116*/ 	.short	0x005c


	//----- nvinfo : EIATTR_PARAM_CBANK
	.align		4
        /*0118*/ 	.byte	0x04, 0x0a
        /*011a*/ 	.short	(.L_737 - .L_736)
	.align		4
.L_736:
        /*011c*/ 	.word	index@(.nv.constant0._ZN2at6native53_GLOBAL__N__069e5665_20_UpSampleNearest3d_cu_ab8a35b428upsample_nearest3d_out_frameIN3c108BFloat16EXadL_ZNS0_43nearest_neighbor_exact_compute_source_indexEfiiEEEEvPKT_mmmmmmmmPS5_fff)
        /*0120*/ 	.short	0x0380
        /*0122*/ 	.short	0x005c


	//----- nvinfo : EIATTR_SW_WAR
	.align		4
.L_737:
        /*0124*/ 	.byte	0x04, 0x36
        /*0126*/ 	.short	(.L_739 - .L_738)
.L_738:
        /*0128*/ 	.word	0x00000008
.L_739:


//--------------------- .nv.info._ZN2at6native53_GLOBAL__N__069e5665_20_UpSampleNearest3d_cu_ab8a35b428upsample_nearest3d_out_frameIN3c104HalfEXadL_ZNS0_43nearest_neighbor_exact_compute_source_indexEfiiEEEEvPKT_mmmmmmmmPS5_fff --------------------------
	.section	.nv.info._ZN2at6native53_GLOBAL__N__069e5665_20_UpSampleNearest3d_cu_ab8a35b428upsample_nearest3d_out_frameIN3c104HalfEXadL_ZNS0_43nearest_neighbor_exact_compute_source_indexEfiiEEEEvPKT_mmmmmmmmPS5_fff,"",@"SHT_CUDA_INFO"
	.sectionflags	@""
	.align	4


	//----- nvinfo : EIATTR_CUDA_API_VERSION
	.align		4
        /*0000*/ 	.byte	0x04, 0x37
        /*0002*/ 	.short	(.L_741 - .L_740)
.L_740:
        /*0004*/ 	.word	0x00000082


	//----- nvinfo : EIATTR_KPARAM_INFO
	.align		4
.L_741:
        /*0008*/ 	.byte	0x04, 0x17
        /*000a*/ 	.short	(.L_743 - .L_742)
.L_742:
        /*000c*/ 	.word	0x00000000
        /*0010*/ 	.short	0x000c
        /*0012*/ 	.short	0x0058
        /*0014*/ 	.byte	0x00, 0xf0, 0x11, 0x00


	//----- nvinfo : EIATTR_KPARAM_INFO
	.align		4
.L_743:
        /*0018*/ 	.byte	0x04, 0x17
        /*001a*/ 	.short	(.L_745 - .L_744)
.L_744:
        /*001c*/ 	.word	0x00000000
        /*0020*/ 	.short	0x000b
        /*0022*/ 	.short	0x0054
        /*0024*/ 	.byte	0x00, 0xf0, 0x11, 0x00


	//----- nvinfo : EIATTR_KPARAM_INFO
	.align		4
.L_745:
        /*0028*/ 	.byte	0x04, 0x17
        /*002a*/ 	.short	(.L_747 - .L_746)
.L_746:
        /*002c*/ 	.word	0x00000000
        /*0030*/ 	.short	0x000a
        /*0032*/ 	.short	0x0050
        /*0034*/ 	.byte	0x00, 0xf0, 0x11, 0x00


	//----- nvinfo : EIATTR_KPARAM_INFO
	.align		4
.L_747:
        /*0038*/ 	.byte	0x04, 0x17
        /*003a*/ 	.short	(.L_749 - .L_748)
.L_748:
        /*003c*/ 	.word	0x00000000
        /*0040*/ 	.short	0x0009
        /*0042*/ 	.short	0x0048
        /*0044*/ 	.byte	0x00, 0xf5, 0x21, 0x00


	//----- nvinfo : EIATTR_KPARAM_INFO
	.align		4
.L_749:
        /*0048*/ 	.byte	0x04, 0x17
        /*004a*/ 	.short	(.L_751 - .L_750)
.L_750:
        /*004c*/ 	.word	0x00000000
        /*0050*/ 	.short	0x0008
        /*0052*/ 	.short	0x0040
        /*0054*/ 	.byte	0x00, 0xf0, 0x21, 0x00


	//----- nvinfo : EIATTR_KPARAM_INFO
	.align		4
.L_751:
        /*0058*/ 	.byte	0x04, 0x17
        /*005a*/ 	.short	(.L_753 - .L_752)
.L_752:
        /*005c*/ 	.word	0x00000000
        /*0060*/ 	.short	0x0007
        /*0062*/ 	.short	0x0038
        /*0064*/ 	.byte	0x00, 0xf0, 0x21, 0x00


	//----- nvinfo : EIATTR_KPARAM_INFO
	.align		4
.L_753:
        /*0068*/ 	.byte	0x04, 0x17
        /*006a*/ 	.short	(.L_755 - .L_754)
.L_754:
        /*006c*/ 	.word	0x00000000
        /*0070*/ 	.short	0x0006
        /*0072*/ 	.short	0x0030
        /*0074*/ 	.byte	0x00, 0xf0, 0x21, 0x00


	//----- nvinfo : EIATTR_KPARAM_INFO
	.align		4
.L_755:
        /*0078*/ 	.byte	0x04, 0x17
        /*007a*/ 	.short	(.L_757 - .L_756)
.L_756:
        /*007c*/ 	.word	0x00000000
        /*0080*/ 	.short	0x0005
        /*0082*/ 	.short	0x0028
        /*0084*/ 	.byte	0x00, 0xf0, 0x21, 0x00


	//----- nvinfo : EIATTR_KPARAM_INFO
	.align		4
.L_757:
        /*0088*/ 	.byte	0x04, 0x17
        /*008a*/ 	.short	(.L_759 - .L_758)
.L_758:
        /*008c*/ 	.word	0x00000000
        /*0090*/ 	.short	0x0004
        /*0092*/ 	.short	0x0020
        /*0094*/ 	.byte	0x00, 0xf0, 0x21, 0x00


	//----- nvinfo : EIATTR_KPARAM_INFO
	.align		4
.L_759:
        /*0098*/ 	.byte	0x04, 0x17
        /*009a*/ 	.short	(.L_761 - .L_760)
.L_760:
        /*009c*/ 	.word	0x00000000
        /*00a0*/ 	.short	0x0003
        /*00a2*/ 	.short	0x0018
        /*00a4*/ 	.byte	0x00, 0xf0, 0x21, 0x00


	//----- nvinfo : EIATTR_KPARAM_INFO
	.align		4
.L_761:
        /*00a8*/ 	.byte	0x04, 0x17
        /*00aa*/ 	.short	(.L_763 - .L_762)
.L_762:
        /*00ac*/ 	.word	0x00000000
        /*00b0*/ 	.short	0x0002
        /*00b2*/ 	.short	0x0010
        /*00b4*/ 	.byte	0x00, 0xf0, 0x21, 0x00


	//----- nvinfo : EIATTR_KPARAM_INFO
	.align		4
.L_763:
        /*00b8*/ 	.byte	0x04, 0x17
        /*00ba*/ 	.short	(.L_765 - .L_764)
.L_764:
        /*00bc*/ 	.word	0x00000000
        /*00c0*/ 	.short	0x0001
        /*00c2*/ 	.short	0x0008
        /*00c4*/ 	.byte	0x00, 0xf0, 0x21, 0x00


	//----- nvinfo : EIATTR_KPARAM_INFO
	.align		4
.L_765:
        /*00c8*/ 	.byte	0x04, 0x17
        /*00ca*/ 	.short	(.L_767 - .L_766)
.L_766:
        /*00cc*/ 	.word	0x00000000
        /*00d0*/ 	.short	0x0000
        /*00d2*/ 	.short	0x0000
        /*00d4*/ 	.byte	0x00, 0xf5, 0x21, 0x00


	//----- nvinfo : EIATTR_SPARSE_MMA_MASK
	.align		4
.L_767:
        /*00d8*/ 	.byte	0x03, 0x50
        /*00da*/ 	.short	0x0000


	//----- nvinfo : EIATTR_MAXREG_COUNT
	.align		4
        /*00dc*/ 	.byte	0x03, 0x1b
        /*00de*/ 	.short	0x0040


	//----- nvinfo : EIATTR_MERCURY_ISA_VERSION
	.align		4
        /*00e0*/ 	.byte	0x03, 0x5f
        /*00e2*/ 	.short	0x0101


	//----- nvinfo : EIATTR_VRC_CTA_INIT_COUNT
	.align		4
        /*00e4*/ 	.byte	0x02, 0x4a
	.zero		1
	.zero		1


	//----- nvinfo : EIATTR_EXIT_INSTR_OFFSETS
	.align		4
        /*00e8*/ 	.byte	0x04, 0x1c
        /*00ea*/ 	.short	(.L_769 - .L_768)


	//   ....[0]....
.L_768:
        /*00ec*/ 	.word	0x00000170


	//   ....[1]....
        /*00f0*/ 	.word	0x00001350


	//   ....[2]....
        /*00f4*/ 	.word	0x00002730


	//   ....[3]....
        /*00f8*/ 	.word	0x00002a70


	//----- nvinfo : EIATTR_MAX_THREADS
	.align		4
.L_769:
        /*00fc*/ 	.byte	0x04, 0x05
        /*00fe*/ 	.short	(.L_771 - .L_770)
.L_770:
        /*0100*/ 	.word	0x00000400
        /*0104*/ 	.word	0x00000001
        /*0108*/ 	.word	0x00000001


	//----- nvinfo : EIATTR_CRS_STACK_SIZE
	.align		4
.L_771:
        /*010c*/ 	.byte	0x04, 0x1e
        /*010e*/ 	.short	(.L_773 - .L_772)
.L_772:
        /*0110*/ 	.word	0x00000000


	//----- nvinfo : EIATTR_CBANK_PARAM_SIZE
	.align		4
.L_773:
        /*0114*/ 	.byte	0x03, 0x19
        /*0116*/ 	.short	0x005c


	//----- nvinfo : EIATTR_PARAM_CBANK
	.align		4
        /*0118*/ 	.byte	0x04, 0x0a
        /*011a*/ 	.short	(.L_775 - .L_774)
	.align		4
.L_774:
        /*011c*/ 	.word	index@(.nv.constant0._ZN2at6native53_GLOBAL__N__069e5665_20_UpSampleNearest3d_cu_ab8a35b428upsample_nearest3d_out_frameIN3c104HalfEXadL_ZNS0_43nearest_neighbor_exact_compute_source_indexEfiiEEEEvPKT_mmmmmmmmPS5_fff)
        /*0120*/ 	.short	0x0380
        /*0122*/ 	.short	0x005c


	//----- nvinfo : EIATTR_SW_WAR
	.align		4
.L_775:
        /*0124*/ 	.byte	0x04, 0x36
        /*0126*/ 	.short	(.L_777 - .L_776)
.L_776:
        /*0128*/ 	.word	0x00000008
.L_777:


//--------------------- .nv.info._ZN2at6native53_GLOBAL__N__069e5665_20_UpSampleNearest3d_cu_ab8a35b428upsample_nearest3d_out_frameIfXadL_ZNS0_43nearest_neighbor_exact_compute_source_indexEfiiEEEEvPKT_mmmmmmmmPS3_fff --------------------------
	.section	.nv.info._ZN2at6native53_GLOBAL__N__069e5665_20_UpSampleNearest3d_cu_ab8a35b428upsample_nearest3d_out_frameIfXadL_ZNS0_43nearest_neighbor_exact_compute_source_indexEfiiEEEEvPKT_mmmmmmmmPS3_fff,"",@"SHT_CUDA_INFO"
	.sectionflags	@""
	.align	4


	//----- nvinfo : EIATTR_CUDA_API_VERSION
	.align		4
        /*0000*/ 	.byte	0x04, 0x37
        /*0002*/ 	.short	(.L_779 - .L_778)
.L_778:
        /*0004*/ 	.word	0x00000082


	//----- nvinfo : EIATTR_KPARAM_INFO
	.align		4
.L_779:
        /*0008*/ 	.byte	0x04, 0x17
        /*000a*/ 	.short	(.L_781 - .L_780)
.L_780:
        /*000c*/ 	.word	0x00000000
        /*0010*/ 	.short	0x000c
        /*0012*/ 	.short	0x0058
        /*0014*/ 	.byte	0x00, 0xf0, 0x11, 0x00


	//----- nvinfo : EIATTR_KPARAM_INFO
	.align		4
.L_781:
        /*0018*/ 	.byte	0x04, 0x17
        /*001a*/ 	.short	(.L_783 - .L_782)
.L_782:
        /*001c*/ 	.word	0x00000000
        /*0020*/ 	.short	0x000b
        /*0022*/ 	.short	0x0054
        /*0024*/ 	.byte	0x00, 0xf0, 0x11, 0x00


	//----- nvinfo : EIATTR_KPARAM_INFO
	.align		4
.L_783:
        /*0028*/ 	.byte	0x04, 0x17
        /*002a*/ 	.short	(.L_785 - .L_784)
.L_784:
        /*002c*/ 	.word	0x00000000
        /*0030*/ 	.short	0x000a
        /*0032*/ 	.short	0x0050
        /*0034*/ 	.byte	0x00, 0xf0, 0x11, 0x00


	//----- nvinfo : EIATTR_KPARAM_INFO
	.align		4
.L_785:
        /*0038*/ 	.byte	0x04, 0x17
        /*003a*/ 	.short	(.L_787 - .L_786)
.L_786:
        /*003c*/ 	.word	0x00000000
        /*0040*/ 	.short	0x0009
        /*0042*/ 	.short	0x0048
        /*0044*/ 	.byte	0x00, 0xf5, 0x21, 0x00


	//----- nvinfo : EIATTR_KPARAM_INFO
	.align		4
.L_787:
        /*0048*/ 	.byte	0x04, 0x17
        /*004a*/ 	.short	(.L_789 - .L_788)
.L_788:
        /*004c*/ 	.word	0x00000000
        /*0050*/ 	.short	0x0008
        /*0052*/ 	.short	0x0040
        /*0054*/ 	.byte	0x00, 0xf0, 0x21, 0x00


	//----- nvinfo : EIATTR_KPARAM_INFO
	.align		4
.L_789:
        /*0058*/ 	.byte	0x04, 0x17
        /*005a*/ 	.short	(.L_791 - .L_790)
.L_790:
        /*005c*/ 	.word	0x00000000
        /*0060*/ 	.short	0x0007
        /*0062*/ 	.short	0x0038
        /*0064*/ 	.byte	0x00, 0xf0, 0x21, 0x00


	//----- nvinfo : EIATTR_KPARAM_INFO
	.align		4
.L_791:
        /*0068*/ 	.byte	0x04, 0x17
        /*006a*/ 	.short	(.L_793 - .L_792)
.L_792:
        /*006c*/ 	.word	0x00000000
        /*0070*/ 	.short	0x0006
        /*0072*/ 	.short	0x0030
        /*0074*/ 	.byte	0x00, 0xf0, 0x21, 0x00


	//----- nvinfo : EIATTR_KPARAM_INFO
	.align		4
.L_793:
        /*0078*/ 	.byte	0x04, 0x17
        /*007a*/ 	.short	(.L_795 - .L_794)
.L_794:
        /*007c*/ 	.word	0x00000000
        /*0080*/ 	.short	0x0005
        /*0082*/ 	.short	0x0028
        /*0084*/ 	.byte	0x00, 0xf0, 0x21, 0x00


	//----- nvinfo : EIATTR_KPARAM_INFO
	.align		4
.L_795:
        /*0088*/ 	.byte	0x04, 0x17
        /*008a*/ 	.short	(.L_797 - .L_796)
.L_796:
        /*008c*/ 	.word	0x00000000
        /*0090*/ 	.short	0x0004
        /*0092*/ 	.short	0x0020
        /*0094*/ 	.byte	0x00, 0xf0, 0x21, 0x00


	//----- nvinfo : EIATTR_KPARAM_INFO
	.align		4
.L_797:
        /*0098*/ 	.byte	0x04, 0x17
        /*009a*/ 	.short	(.L_799 - .L_798)
.L_798:
        /*009c*/ 	.word	0x00000000
        /*00a0*/ 	.short	0x0003
        /*00a2*/ 	.short	0x0018
        /*00a4*/ 	.byte	0x00, 0xf0, 0x21, 0x00


	//----- nvinfo : EIATTR_KPARAM_INFO
	.align		4
.L_799:
        /*00a8*/ 	.byte	0x04, 0x17
        /*00aa*/ 	.short	(.L_801 - .L_800)
.L_800:
        /*00ac*/ 	.word	0x00000000
        /*00b0*/ 	.short	0x0002
        /*00b2*/ 	.short	0x0010
        /*00b4*/ 	.byte	0x00, 0xf0, 0x21, 0x00


	//----- nvinfo : EIATTR_KPARAM_INFO
	.align		4
.L_801:
        /*00b8*/ 	.byte	0x04, 0x17
        /*00ba*/ 	.short	(.L_803 - .L_802)
.L_802:
        /*00bc*/ 	.word	0x00000000
        /*00c0*/ 	.short	0x0001
        /*00c2*/ 	.short	0x0008
        /*00c4*/ 	.byte	0x00, 0xf0, 0x21, 0x00


	//----- nvinfo : EIATTR_KPARAM_INFO
	.align		4
.L_803:
        /*00c8*/ 	.byte	0x04, 0x17
        /*00ca*/ 	.short	(.L_805 - .L_804)
.L_804:
        /*00cc*/ 	.word	0x00000000
        /*00d0*/ 	.short	0x0000
        /*00d2*/ 	.short	0x0000
        /*00d4*/ 	.byte	0x00, 0xf5, 0x21, 0x00


	//----- nvinfo : EIATTR_SPARSE_MMA_MASK
	.align		4
.L_805:
        /*00d8*/ 	.byte	0x03, 0x50
        /*00da*/ 	.short	0x0000


	//----- nvinfo : EIATTR_MAXREG_COUNT
	.align		4
        /*00dc*/ 	.byte	0x03, 0x1b
        /*00de*/ 	.short	0x0040


	//----- nvinfo : EIATTR_MERCURY_ISA_VERSION
	.align		4
        /*00e0*/ 	.byte	0x03, 0x5f
        /*00e2*/ 	.short	0x0101


	//----- nvinfo : EIATTR_VRC_CTA_INIT_COUNT
	.align		4
        /*00e4*/ 	.byte	0x02, 0x4a
	.zero		1
	.zero		1


	//----- nvinfo : EIATTR_EXIT_INSTR_OFFSETS
	.align		4
        /*00e8*/ 	.byte	0x04, 0x1c
        /*00ea*/ 	.short	(.L_807 - .L_806)


	//   ....[0]....
.L_806:
        /*00ec*/ 	.word	0x00000170


	//   ....[1]....
        /*00f0*/ 	.word	0x00001390


	//   ....[2]....
        /*00f4*/ 	.word	0x000024a0


	//   ....[3]....
        /*00f8*/ 	.word	0x000027e0


	//----- nvinfo : EIATTR_MAX_THREADS
	.align		4
.L_807:
        /*00fc*/ 	.byte	0x04, 0x05
        /*00fe*/ 	.short	(.L_809 - .L_808)
.L_808:
        /*0100*/ 	.word	0x00000400
        /*0104*/ 	.word	0x00000001
        /*0108*/ 	.word	0x00000001


	//----- nvinfo : EIATTR_CRS_STACK_SIZE
	.align		4
.L_809:
        /*010c*/ 	.byte	0x04, 0x1e
        /*010e*/ 	.short	(.L_811 - .L_810)
.L_810:
        /*0110*/ 	.word	0x00000000


	//----- nvinfo : EIATTR_CBANK_PARAM_SIZE
	.align		4
.L_811:
        /*0114*/ 	.byte	0x03, 0x19
        /*0116*/ 	.short	0x005c


	//----- nvinfo : EIATTR_PARAM_CBANK
	.align		4
        /*0118*/ 	.byte	0x04, 0x0a
        /*011a*/ 	.short	(.L_813 - .L_812)
	.align		4
.L_812:
        /*011c*/ 	.word	index@(.nv.constant0._ZN2at6native53_GLOBAL__N__069e5665_20_UpSampleNearest3d_cu_ab8a35b428upsample_nearest3d_out_frameIfXadL_ZNS0_43nearest_neighbor_exact_compute_source_indexEfiiEEEEvPKT_mmmmmmmmPS3_fff)
        /*0120*/ 	.short	0x0380
        /*0122*/ 	.short	0x005c


	//----- nvinfo : EIATTR_SW_WAR
	.align		4
.L_813:
        /*0124*/ 	.byte	0x04, 0x36
        /*0126*/ 	.short	(.L_815 - .L_814)
.L_814:
        /*0128*/ 	.word	0x00000008
.L_815:


//--------------------- .nv.info._ZN2at6native53_GLOBAL__N__069e5665_20_UpSampleNearest3d_cu_ab8a35b428upsample_nearest3d_out_frameIdXadL_ZNS0_43nearest_neighbor_exact_compute_source_indexEfiiEEEEvPKT_mmmmmmmmPS3_fff --------------------------
	.section	.nv.info._ZN2at6native53_GLOBAL__N__069e5665_20_UpSampleNearest3d_cu_ab8a35b428upsample_nearest3d_out_frameIdXadL_ZNS0_43nearest_neighbor_exact_compute_source_indexEfiiEEEEvPKT_mmmmmmmmPS3_fff,"",@"SHT_CUDA_INFO"
	.sectionflags	@""
	.align	4


	//----- nvinfo : EIATTR_CUDA_API_VERSION
	.align		4
        /*0000*/ 	.byte	0x04, 0x37
        /*0002*/ 	.short	(.L_817 - .L_816)
.L_816:
        /*0004*/ 	.word	0x00000082


	//----- nvinfo : EIATTR_KPARAM_INFO
	.align		4
.L_817:
        /*0008*/ 	.byte	0x04, 0x17
        /*000a*/ 	.short	(.L_819 - .L_818)
.L_818:
        /*000c*/ 	.word	0x00000000
        /*0010*/ 	.short	0x000c
        /*0012*/ 	.short	0x0058
        /*0014*/ 	.byte	0x00, 0xf0, 0x11, 0x00


	//----- nvinfo : EIATTR_KPARAM_INFO
	.align		4
.L_819:
        /*0018*/ 	.byte	0x04, 0x17
        /*001a*/ 	.short	(.L_821 - .L_820)
.L_820:
        /*001c*/ 	.word	0x00000000
        /*0020*/ 	.short	0x000b
        /*0022*/ 	.short	0x0054
        /*0024*/ 	.byte	0x00, 0xf0, 0x11, 0x00


	//----- nvinfo : EIATTR_KPARAM_INFO
	.align		4
.L_821:
        /*0028*/ 	.byte	0x04, 0x17
        /*002a*/ 	.short	(.L_823 - .L_822)
.L_822:
        /*002c*/ 	.word	0x00000000
        /*0030*/ 	.short	0x000a
        /*0032*/ 	.short	0x0050
        /*0034*/ 	.byte	0x00, 0xf0, 0x11, 0x00


	//----- nvinfo : EIATTR_KPARAM_INFO
	.align		4
.L_823:
        /*0038*/ 	.byte	0x04, 0x17
        /*003a*/ 	.short	(.L_825 - .L_824)
.L_824:
        /*003c*/ 	.word	0x00000000
        /*0040*/ 	.short	0x0009
        /*0042*/ 	.short	0x0048
        /*0044*/ 	.byte	0x00, 0xf5, 0x21, 0x00


	//----- nvinfo : EIATTR_KPARAM_INFO
	.align		4
.L_825:
        /*0048*/ 	.byte	0x04, 0x17
        /*004a*/ 	.short	(.L_827 - .L_826)
.L_826:
        /*004c*/ 	.word	0x00000000
        /*0050*/ 	.short	0x0008
        /*0052*/ 	.short	0x0040
        /*0054*/ 	.byte	0x00, 0xf0, 0x21, 0x00


	//----- nvinfo : EIATTR_KPARAM_INFO
	.align		4
.L_827:
        /*0058*/ 	.byte	0x04, 0x17
        /*005a*/ 	.short	(.L_829 - .L_828)
.L_828:
        /*005c*/ 	.word	0x00000000
        /*0060*/ 	.short	0x0007
        /*0062*/ 	.short	0x0038
        /*0064*/ 	.byte	0x00, 0xf0, 0x21, 0x00


	//----- nvinfo : EIATTR_KPARAM_INFO
	.align		4
.L_829:
        /*0068*/ 	.byte	0x04, 0x17
        /*006a*/ 	.short	(.L_831 - .L_830)
.L_830:
        /*006c*/ 	.word	0x00000000
        /*0070*/ 	.short	0x0006
        /*0072*/ 	.short	0x0030
        /*0074*/ 	.byte	0x00, 0xf0, 0x21, 0x00


	//----- nvinfo : EIATTR_KPARAM_INFO
	.align		4
.L_831:
        /*0078*/ 	.byte	0x04, 0x17
        /*007a*/ 	.short	(.L_833 - .L_832)
.L_832:
        /*007c*/ 	.word	0x00000000
        /*0080*/ 	.short	0x0005
        /*0082*/ 	.short	0x0028
        /*0084*/ 	.byte	0x00, 0xf0, 0x21, 0x00


	//----- nvinfo : EIATTR_KPARAM_INFO
	.align		4
.L_833:
        /*0088*/ 	.byte	0x04, 0x17
        /*008a*/ 	.short	(.L_835 - .L_834)
.L_834:
        /*008c*/ 	.word	0x00000000
        /*0090*/ 	.short	0x0004
        /*0092*/ 	.short	0x0020
        /*0094*/ 	.byte	0x00, 0xf0, 0x21, 0x00


	//----- nvinfo : EIATTR_KPARAM_INFO
	.align		4
.L_835:
        /*0098*/ 	.byte	0x04, 0x17
        /*009a*/ 	.short	(.L_837 - .L_836)
.L_836:
        /*009c*/ 	.word	0x00000000
        /*00a0*/ 	.short	0x0003
        /*00a2*/ 	.short	0x0018
        /*00a4*/ 	.byte	0x00, 0xf0, 0x21, 0x00


	//----- nvinfo : EIATTR_KPARAM_INFO
	.align		4
.L_837:
        /*00a8*/ 	.byte	0x04, 0x17
        /*00aa*/ 	.short	(.L_839 - .L_838)
.L_838:
        /*00ac*/ 	.word	0x00000000
        /*00b0*/ 	.short	0x0002
        /*00b2*/ 	.short	0x0010
        /*00b4*/ 	.byte	0x00, 0xf0, 0x21, 0x00


	//----- nvinfo : EIATTR_KPARAM_INFO
	.align		4
.L_839:
        /*00b8*/ 	.byte	0x04, 0x17
        /*00ba*/ 	.short	(.L_841 - .L_840)
.L_840:
        /*00bc*/ 	.word	0x00000000
        /*00c0*/ 	.short	0x0001
        /*00c2*/ 	.short	0x0008
        /*00c4*/ 	.byte	0x00, 0xf0, 0x21, 0x00


	//----- nvinfo : EIATTR_KPARAM_INFO
	.align		4
.L_841:
        /*00c8*/ 	.byte	0x04, 0x17
        /*00ca*/ 	.short	(.L_843 - .L_842)
.L_842:
        /*00cc*/ 	.word	0x00000000
        /*00d0*/ 	.short	0x0000
        /*00d2*/ 	.short	0x0000
        /*00d4*/ 	.byte	0x00, 0xf5, 0x21, 0x00


	//----- nvinfo : EIATTR_SPARSE_MMA_MASK
	.align		4
.L_843:
        /*00d8*/ 	.byte	0x03, 0x50
        /*00da*/ 	.short	0x0000


	//----- nvinfo : EIATTR_MAXREG_COUNT
	.align		4
        /*00dc*/ 	.byte	0x03, 0x1b
        /*00de*/ 	.short	0x0040


	//----- nvinfo : EIATTR_MERCURY_ISA_VERSION
	.align		4
        /*00e0*/ 	.byte	0x03, 0x5f
        /*00e2*/ 	.short	0x0101


	//----- nvinfo : EIATTR_VRC_CTA_INIT_COUNT
	.align		4
        /*00e4*/ 	.byte	0x02, 0x4a
	.zero		1
	.zero		1


	//----- nvinfo : EIATTR_EXIT_INSTR_OFFSETS
	.align		4
        /*00e8*/ 	.byte	0x04, 0x1c
        /*00ea*/ 	.short	(.L_845 - .L_844)


	//   ....[0]....
.L_844:
        /*00ec*/ 	.word	0x00000170


	//   ....[1]....
        /*00f0*/ 	.word	0x00001360


	//   ....[2]....
        /*00f4*/ 	.word	0x000026d0


	//   ....[3]....
        /*00f8*/ 	.word	0x00002a20


	//----- nvinfo : EIATTR_MAX_THREADS
	.align		4
.L_845:
        /*00fc*/ 	.byte	0x04, 0x05
        /*00fe*/ 	.short	(.L_847 - .L_846)
.L_846:
        /*0100*/ 	.word	0x00000400
        /*0104*/ 	.word	0x00000001
        /*0108*/ 	.word	0x00000001


	//----- nvinfo : EIATTR_CRS_STACK_SIZE
	.align		4
.L_847:
        /*010c*/ 	.byte	0x04, 0x1e
        /*010e*/ 	.short	(.L_849 - .L_848)
.L_848:
        /*0110*/ 	.word	0x00000000


	//----- nvinfo : EIATTR_CBANK_PARAM_SIZE
	.align		4
.L_849:
        /*0114*/ 	.byte	0x03, 0x19
        /*0116*/ 	.short	0x005c


	//----- nvinfo : EIATTR_PARAM_CBANK
	.align		4
        /*0118*/ 	.byte	0x04, 0x0a
        /*011a*/ 	.short	(.L_851 - .L_850)
	.align		4
.L_850:
        /*011c*/ 	.word	index@(.nv.constant0._ZN2at6native53_GLOBAL__N__069e5665_20_UpSampleNearest3d_cu_ab8a35b428upsample_nearest3d_out_frameIdXadL_ZNS0_43nearest_neighbor_exact_compute_source_indexEfiiEEEEvPKT_mmmmmmmmPS3_fff)
        /*0120*/ 	.short	0x0380
        /*0122*/ 	.short	0x005c


	//----- nvinfo : EIATTR_SW_WAR
	.align		4
.L_851:
        /*0124*/ 	.byte	0x04, 0x36
        /*0126*/ 	.short	(.L_853 - .L_852)
.L_852:
        /*0128*/ 	.word	0x00000008
.L_853:


//--------------------- .nv.info._ZN2at6native53_GLOBAL__N__069e5665_20_UpSampleNearest3d_cu_ab8a35b428upsample_nearest3d_out_frameIhXadL_ZNS0_37nearest_neighbor_compute_source_indexEfiiEEEEvPKT_mmmmmmmmPS3_fff --------------------------
	.section	.nv.info._ZN2at6native53_GLOBAL__N__069e5665_20_UpSampleNearest3d_cu_ab8a35b428upsample_nearest3d_out_frameIhXadL_ZNS0_37nearest_neighbor_compute_source_indexEfiiEEEEvPKT_mmmmmmmmPS3_fff,"",@"SHT_CUDA_INFO"
	.sectionflags	@""
	.align	4


	//----- nvinfo : EIATTR_CUDA_API_VERSION
	.align		4
        /*0000*/ 	.byte	0x04, 0x37
        /*0002*/ 	.short	(.L_855 - .L_854)
.L_854:
        /*0004*/ 	.word	0x00000082


	//----- nvinfo : EIATTR_KPARAM_INFO
	.align		4
.L_855:
        /*0008*/ 	.byte	0x04, 0x17
        /*000a*/ 	.short	(.L_857 - .L_856)
.L_856:
        /*000c*/ 	.word	0x00000000
        /*0010*/ 	.short	0x000c
        /*0012*/ 	.short	0x0058
        /*0014*/ 	.byte	0x00, 0xf0, 0x11, 0x00


	//----- nvinfo : EIATTR_KPARAM_INFO
	.align		4
.L_857:
        /*0018*/ 	.byte	0x04, 0x17
        /*001a*/ 	.short	(.L_859 - .L_858)
.L_858:
        /*001c*/ 	.word	0x00000000
        /*0020*/ 	.short	0x000b
        /*0022*/ 	.short	0x0054
        /*0024*/ 	.byte	0x00, 0xf0, 0x11, 0x00


	//----- nvinfo : EIATTR_KPARAM_INFO
	.align		4
.L_859:
        /*0028*/ 	.byte	0x04, 0x17
        /*002a*/ 	.short	(.L_861 - .L_860)
.L_860:
        /*002c*/ 	.word	0x00000000
        /*0030*/ 	.short	0x000a
        /*0032*/ 	.short	0x0050
        /*0034*/ 	.byte	0x00, 0xf0, 0x11, 0x00


	//----- nvinfo : EIATTR_KPARAM_INFO
	.align		4
.L_861:
        /*0038*/ 	.byte	0x04, 0x17
        /*003a*/ 	.short	(.L_863 - .L_862)
.L_862:
        /*003c*/ 	.word	0x00000000
        /*0040*/ 	.short	0x0009
        /*0042*/ 	.short	0x0048
        /*0044*/ 	.byte	0x00, 0xf5, 0x21, 0x00


	//----- nvinfo : EIATTR_KPARAM_INFO
	.align		4
.L_863:
        /*0048*/ 	.byte	0x04, 0x17
        /*004a*/ 	.short	(.L_865 - .L_864)
.L_864:
        /*004c*/ 	.word	0x00000000
        /*0050*/ 	.short	0x0008
        /*0052*/ 	.short	0x0040
        /*0054*/ 	.byte	0x00, 0xf0, 0x21, 0x00


	//----- nvinfo : EIATTR_KPARAM_INFO
	.align		4
.L_865:
        /*0058*/ 	.byte	0x04, 0x17
        /*005a*/ 	.short	(.L_867 - .L_866)
.L_866:
        /*005c*/ 	.word	0x00000000
        /*0060*/ 	.short	0x0007
        /*0062*/ 	.short	0x0038
        /*0064*/ 	.byte	0x00, 0xf0, 0x21, 0x00


	//----- nvinfo : EIATTR_KPARAM_INFO
	.align		4
.L_867:
        /*0068*/ 	.byte	0x04, 0x17
        /*006a*/ 	.short	(.L_869 - .L_868)
.L_868:
        /*006c*/ 	.word	0x00000000
        /*0070*/ 	.short	0x0006
        /*0072*/ 	.short	0x0030
        /*0074*/ 	.byte	0x00, 0xf0, 0x21, 0x00


	//----- nvinfo : EIATTR_KPARAM_INFO
	.align		4
.L_869:
        /*0078*/ 	.byte	0x04, 0x17
        /*007a*/ 	.short	(.L_871 - .L_870)
.L_870:
        /*007c*/ 	.word	0x00000000
        /*0080*/ 	.short	0x0005
        /*0082*/ 	.short	0x0028
        /*0084*/ 	.byte	0x00, 0xf0, 0x21, 0x00


	//----- nvinfo : EIATTR_KPARAM_INFO
	.align		4
.L_871:
        /*0088*/ 	.byte	0x04, 0x17
        /*008a*/ 	.short	(.L_873 - .L_872)
.L_872:
        /*008c*/ 	.word	0x00000000
        /*0090*/ 	.short	0x0004
        /*0092*/ 	.short	0x0020
        /*0094*/ 	.byte	0x00, 0xf0, 0x21, 0x00


	//----- nvinfo : EIATTR_KPARAM_INFO
	.align		4
.L_873:
        /*0098*/ 	.byte	0x04, 0x17
        /*009a*/ 	.short	(.L_875 - .L_874)
.L_874:
        /*009c*/ 	.word	0x00000000
        /*00a0*/ 	.short	0x0003
        /*00a2*/ 	.short	0x0018
        /*00a4*/ 	.byte	0x00, 0xf0, 0x21, 0x00


	//----- nvinfo : EIATTR_KPARAM_INFO
	.align		4
.L_875:
        /*00a8*/ 	.byte	0x04, 0x17
        /*00aa*/ 	.short	(.L_877 - .L_876)
.L_876:
        /*00ac*/ 	.word	0x00000000
        /*00b0*/ 	.short	0x0002
        /*00b2*/ 	.short	0x0010
        /*00b4*/ 	.byte	0x00, 0xf0, 0x21, 0x00


	//----- nvinfo : EIATTR_KPARAM_INFO
	.align		4
.L_877:
        /*00b8*/ 	.byte	0x04, 0x17
        /*00ba*/ 	.short	(.L_879 - .L_878)
.L_878:
        /*00bc*/ 	.word	0x00000000
        /*00c0*/ 	.short	0x0001
        /*00c2*/ 	.short	0x0008
        /*00c4*/ 	.byte	0x00, 0xf0, 0x21, 0x00


	//----- nvinfo : EIATTR_KPARAM_INFO
	.align		4
.L_879:
        /*00c8*/ 	.byte	0x04, 0x17
        /*00ca*/ 	.short	(.L_881 - .L_880)
.L_880:
        /*00cc*/ 	.word	0x00000000
        /*00d0*/ 	.short	0x0000
        /*00d2*/ 	.short	0x0000
        /*00d4*/ 	.byte	0x00, 0xf5, 0x21, 0x00


	//----- nvinfo : EIATTR_SPARSE_MMA_MASK
	.align		4
.L_881:
        /*00d8*/ 	.byte	0x03, 0x50
        /*00da*/ 	.short	0x0000


	//----- nvinfo : EIATTR_MAXREG_COUNT
	.align		4
        /*00dc*/ 	.byte	0x03, 0x1b
        /*00de*/ 	.short	0x0040


	//----- nvinfo : EIATTR_MERCURY_ISA_VERSION
	.align		4
        /*00e0*/ 	.byte	0x03, 0x5f
        /*00e2*/ 	.short	0x0101


	//----- nvinfo : EIATTR_VRC_CTA_INIT_COUNT
	.align		4
        /*00e4*/ 	.byte	0x02, 0x4a
	.zero		1
	.zero		1


	//----- nvinfo : EIATTR_EXIT_INSTR_OFFSETS
	.align		4
        /*00e8*/ 	.byte	0x04, 0x1c
        /*00ea*/ 	.short	(.L_883 - .L_882)


	//   ....[0]....
.L_882:
        /*00ec*/ 	.word	0x00000170


	//   ....[1]....
        /*00f0*/ 	.word	0x000012d0


	//   ....[2]....
        /*00f4*/ 	.word	0x00002400


	//   ....[3]....
        /*00f8*/ 	.word	0x00002560


	//----- nvinfo : EIATTR_MAX_THREADS
	.align		4
.L_883:
        /*00fc*/ 	.byte	0x04, 0x05
        /*00fe*/ 	.short	(.L_885 - .L_884)
.L_884:
        /*0100*/ 	.word	0x00000400
        /*0104*/ 	.word	0x00000001
        /*0108*/ 	.word	0x00000001


	//----- nvinfo : EIATTR_CRS_STACK_SIZE
	.align		4
.L_885:
        /*010c*/ 	.byte	0x04, 0x1e
        /*010e*/ 	.short	(.L_887 - .L_886)
.L_886:
        /*0110*/ 	.word	0x00000000


	//----- nvinfo : EIATTR_CBANK_PARAM_SIZE
	.align		4
.L_887:
        /*0114*/ 	.byte	0x03, 0x19
        /*0116*/ 	.short	0x005c


	//----- nvinfo : EIATTR_PARAM_CBANK
	.align		4
        /*0118*/ 	.byte	0x04, 0x0a
        /*011a*/ 	.short	(.L_889 - .L_888)
	.align		4
.L_888:
        /*011c*/ 	.word	index@(.nv.constant0._ZN2at6native53_GLOBAL__N__069e5665_20_UpSampleNearest3d_cu_ab8a35b428upsample_nearest3d_out_frameIhXadL_ZNS0_37nearest_neighbor_compute_source_indexEfiiEEEEvPKT_mmmmmmmmPS3_fff)
        /*0120*/ 	.short	0x0380
        /*0122*/ 	.short	0x005c


	//----- nvinfo : EIATTR_SW_WAR
	.align		4
.L_889:
        /*0124*/ 	.byte	0x04, 0x36
        /*0126*/ 	.short	(.L_891 - .L_890)
.L_890:
        /*0128*/ 	.word	0x00000008
.L_891:


//--------------------- .nv.info._ZN2at6native53_GLOBAL__N__069e5665_20_UpSampleNearest3d_cu_ab8a35b428upsample_nearest3d_out_frameIN3c108BFloat16EXadL_ZNS0_37nearest_neighbor_compute_source_indexEfiiEEEEvPKT_mmmmmmmmPS5_fff --------------------------
	.section	.nv.info._ZN2at6native53_GLOBAL__N__069e5665_20_UpSampleNearest3d_cu_ab8a35b428upsample_nearest3d_out_frameIN3c108BFloat16EXadL_ZNS0_37nearest_neighbor_compute_source_indexEfiiEEEEvPKT_mmmmmmmmPS5_fff,"",@"SHT_CUDA_INFO"
	.sectionflags	@""
	.align	4


	//----- nvinfo : EIATTR_CUDA_API_VERSION
	.align		4
        /*0000*/ 	.byte	0x04, 0x37
        /*0002*/ 	.short	(.L_893 - .L_892)
.L_892:
        /*0004*/ 	.word	0x00000082


	//----- nvinfo : EIATTR_KPARAM_INFO
	.align		4
.L_893:
        /*0008*/ 	.byte	0x04, 0x17
        /*000a*/ 	.short	(.L_895 - .L_894)
.L_894:
        /*000c*/ 	.word	0x00000000
        /*0010*/ 	.short	0x000c
        /*0012*/ 	.short	0x0058
        /*0014*/ 	.byte	0x00, 0xf0, 0x11, 0x00


	//----- nvinfo : EIATTR_KPARAM_INFO
	.align		4
.L_895:
        /*0018*/ 	.byte	0x04, 0x17
        /*001a*/ 	.short	(.L_897 - .L_896)
.L_896:
        /*001c*/ 	.word	0x00000000
        /*0020*/ 	.short	0x000b
        /*0022*/ 	.short	0x0054
        /*0024*/ 	.byte	0x00, 0xf0, 0x11, 0x00


	//----- nvinfo : EIATTR_KPARAM_INFO
	.align		4
.L_897:
        /*0028*/ 	.byte	0x04, 0x17
        /*002a*/ 	.short	(.L_899 - .L_898)
.L_898:
        /*002c*/ 	.word	0x00000000
        /*0030*/ 	.short	0x000a
        /*0032*/ 	.short	0x0050
        /*0034*/ 	.byte	0x00, 0xf0, 0x11, 0x00


	//----- nvinfo : EIATTR_KPARAM_INFO
	.align		4
.L_899:
        /*0038*/ 	.byte	0x04, 0x17
        /*003a*/ 	.short	(.L_901 - .L_900)
.L_900:
        /*003c*/ 	.word	0x00000000
        /*0040*/ 	.short	0x0009
        /*0042*/ 	.short	0x0048
        /*0044*/ 	.byte	0x00, 0xf5, 0x21, 0x00


	//----- nvinfo : EIATTR_KPARAM_INFO
	.align		4
.L_901:
        /*0048*/ 	.byte	0x04, 0x17
        /*004a*/ 	.short	(.L_903 - .L_902)
.L_902:
        /*004c*/ 	.word	0x00000000
        /*0050*/ 	.short	0x0008
        /*0052*/ 	.short	0x0040
        /*0054*/ 	.byte	0x00, 0xf0, 0x21, 0x00


	//----- nvinfo : EIATTR_KPARAM_INFO
	.align		4
.L_903:
        /*0058*/ 	.byte	0x04, 0x17
        /*005a*/ 	.short	(.L_905 - .L_904)
.L_904:
        /*005c*/ 	.word	0x00000000
        /*0060*/ 	.short	0x0007
        /*0062*/ 	.short	0x0038
        /*0064*/ 	.byte	0x00, 0xf0, 0x21, 0x00


	//----- nvinfo : EIATTR_KPARAM_INFO
	.align		4
.L_905:
        /*0068*/ 	.byte	0x04, 0x17
        /*006a*/ 	.short	(.L_907 - .L_906)
.L_906:
        /*006c*/ 	.word	0x00000000
        /*0070*/ 	.short	0x0006
        /*0072*/ 	.short	0x0030
        /*0074*/ 	.byte	0x00, 0xf0, 0x21, 0x00


	//----- nvinfo : EIATTR_KPARAM_INFO
	.align		4
.L_907:
        /*0078*/ 	.byte	0x04, 0x17
        /*007a*/ 	.short	(.L_909 - .L_908)
.L_908:
        /*007c*/ 	.word	0x00000000
        /*0080*/ 	.short	0x0005
        /*0082*/ 	.short	0x0028
        /*0084*/ 	.byte	0x00, 0xf0, 0x21, 0x00


	//----- nvinfo : EIATTR_KPARAM_INFO
	.align		4
.L_909:
        /*0088*/ 	.byte	0x04, 0x17
        /*008a*/ 	.short	(.L_911 - .L_910)
.L_910:
        /*008c*/ 	.word	0x00000000
        /*0090*/ 	.short	0x0004
        /*0092*/ 	.short	0x0020
        /*0094*/ 	.byte	0x00, 0xf0, 0x21, 0x00


	//----- nvinfo : EIATTR_KPARAM_INFO
	.align		4
.L_911:
        /*0098*/ 	.byte	0x04, 0x17
        /*009a*/ 	.short	(.L_913 - .L_912)
.L_912:
        /*009c*/ 	.word	0x00000000
        /*00a0*/ 	.short	0x0003
        /*00a2*/ 	.short	0x0018
        /*00a4*/ 	.byte	0x00, 0xf0, 0x21, 0x00


	//----- nvinfo : EIATTR_KPARAM_INFO
	.align		4
.L_913:
        /*00a8*/ 	.byte	0x04, 0x17
        /*00aa*/ 	.short	(.L_915 - .L_914)
.L_914:
        /*00ac*/ 	.word	0x00000000
        /*00b0*/ 	.short	0x0002
        /*00b2*/ 	.short	0x0010
        /*00b4*/ 	.byte	0x00, 0xf0, 0x21, 0x00


	//----- nvinfo : EIATTR_KPARAM_INFO
	.align		4
.L_915:
        /*00b8*/ 	.byte	0x04, 0x17
        /*00ba*/ 	.short	(.L_917 - .L_916)
.L_916:
        /*00bc*/ 	.word	0x00000000
        /*00c0*/ 	.short	0x0001
        /*00c2*/ 	.short	0x0008
        /*00c4*/ 	.byte	0x00, 0xf0, 0x21, 0x00


	//----- nvinfo : EIATTR_KPARAM_INFO
	.align		4
.L_917:
        /*00c8*/ 	.byte	0x04, 0x17
        /*00ca*/ 	.short	(.L_919 - .L_918)
.L_918:
        /*00cc*/ 	.word	0x00000000
        /*00d0*/ 	.short	0x0000
        /*00d2*/ 	.short	0x0000
        /*00d4*/ 	.byte	0x00, 0xf5, 0x21, 0x00


	//----- nvinfo : EIATTR_SPARSE_MMA_MASK
	.align		4
.L_919:
        /*00d8*/ 	.byte	0x03, 0x50
        /*00da*/ 	.short	0x0000


	//----- nvinfo : EIATTR_MAXREG_COUNT
	.align		4
        /*00dc*/ 	.byte	0x03, 0x1b
        /*00de*/ 	.short	0x0040


	//----- nvinfo : EIATTR_MERCURY_ISA_VERSION
	.align		4
        /*00e0*/ 	.byte	0x03, 0x5f
        /*00e2*/ 	.short	0x0101


	//----- nvinfo : EIATTR_VRC_CTA_INIT_COUNT
	.align		4
        /*00e4*/ 	.byte	0x02, 0x4a
	.zero		1
	.zero		1


	//----- nvinfo : EIATTR_EXIT_INSTR_OFFSETS
	.align		4
        /*00e8*/ 	.byte	0x04, 0x1c
        /*00ea*/ 	.short	(.L_921 - .L_920)


	//   ....[0]....
.L_920:
        /*00ec*/ 	.word	0x00000170


	//   ....[1]....
        /*00f0*/ 	.word	0x00001320


	//   ....[2]....
        /*00f4*/ 	.word	0x00002700


	//   ....[3]....
        /*00f8*/ 	.word	0x00002a40


	//----- nvinfo : EIATTR_MAX_THREADS
	.align		4
.L_921:
        /*00fc*/ 	.byte	0x04, 0x05
        /*00fe*/ 	.short	(.L_923 - .L_922)
.L_922:
        /*0100*/ 	.word	0x00000400
        /*0104*/ 	.word	0x00000001
        /*0108*/ 	.word	0x00000001


	//----- nvinfo : EIATTR_CRS_STACK_SIZE
	.align		4
.L_923:
        /*010c*/ 	.byte	0x04, 0x1e
        /*010e*/ 	.short	(.L_925 - .L_924)
.L_924:
        /*0110*/ 	.word	0x00000000


	//----- nvinfo : EIATTR_CBANK_PARAM_SIZE
	.align		4
.L_925:
        /*0114*/ 	.byte	0x03, 0x19
        /*0116*/ 	.short	0x005c


	//----- nvinfo : EIATTR_PARAM_CBANK
	.align		4
        /*0118*/ 	.byte	0x04, 0x0a
        /*011a*/ 	.short	(.L_927 - .L_926)
	.align		4
.L_926:
        /*011c*/ 	.word	index@(.nv.constant0._ZN2at6native53_GLOBAL__N__069e5665_20_UpSampleNearest3d_cu_ab8a35b428upsample_nearest3d_out_frameIN3c108BFloat16EXadL_ZNS0_37nearest_neighbor_compute_source_indexEfiiEEEEvPKT_mmmmmmmmPS5_fff)
        /*0120*/ 	.short	0x0380
        /*0122*/ 	.short	0x005c


	//----- nvinfo : EIATTR_SW_WAR
	.align		4
.L_927:
        /*0124*/ 	.byte	0x04, 0x36
        /*0126*/ 	.short	(.L_929 - .L_928)
.L_928:
        /*0128*/ 	.word	0x00000008
.L_929:


//--------------------- .nv.info._ZN2at6native53_GLOBAL__N__069e5665_20_UpSampleNearest3d_cu_ab8a35b428upsample_nearest3d_out_frameIN3c104HalfEXadL_ZNS0_37nearest_neighbor_compute_source_indexEfiiEEEEvPKT_mmmmmmmmPS5_fff --------------------------
	.section	.nv.info._ZN2at6native53_GLOBAL__N__069e5665_20_UpSampleNearest3d_cu_ab8a35b428upsample_nearest3d_out_frameIN3c104HalfEXadL_ZNS0_37nearest_neighbor_compute_source_indexEfiiEEEEvPKT_mmmmmmmmPS5_fff,"",@"SHT_CUDA_INFO"
	.sectionflags	@""
	.align	4


	//----- nvinfo : EIATTR_CUDA_API_VERSION
	.align		4
        /*0000*/ 	.byte	0x04, 0x37
        /*0002*/ 	.short	(.L_931 - .L_930)
.L_930:
        /*0004*/ 	.word	0x00000082


	//----- nvinfo : EIATTR_KPARAM_INFO
	.align		4
.L_931:
        /*0008*/ 	.byte	0x04, 0x17
        /*000a*/ 	.short	(.L_933 - .L_932)
.L_932:
        /*000c*/ 	.word	0x00000000
        /*0010*/ 	.short	0x000c
        /*0012*/ 	.short	0x0058
        /*0014*/ 	.byte	0x00, 0xf0, 0x11, 0x00


	//----- nvinfo : EIATTR_KPARAM_INFO
	.align		4
.L_933:
        /*0018*/ 	.byte	0x04, 0x17
        /*001a*/ 	.short	(.L_935 - .L_934)
.L_934:
        /*001c*/ 	.word	0x00000000
        /*0020*/ 	.short	0x000b
        /*0022*/ 	.short	0x0054
        /*0024*/ 	.byte	0x00, 0xf0, 0x11, 0x00


	//----- nvinfo : EIATTR_KPARAM_INFO
	.align		4
.L_935:
        /*0028*/ 	.byte	0x04, 0x17
        /*002a*/ 	.short	(.L_937 - .L_936)
.L_936:
        /*002c*/ 	.word	0x00000000
        /*0030*/ 	.short	0x000a
        /*0032*/ 	.short	0x0050
        /*0034*/ 	.byte	0x00, 0xf0, 0x11, 0x00


	//----- nvinfo : EIATTR_KPARAM_INFO
	.align		4
.L_937:
        /*0038*/ 	.byte	0x04, 0x17
        /*003a*/ 	.short	(.L_939 - .L_938)
.L_938:
        /*003c*/ 	.word	0x00000000
        /*0040*/ 	.short	0x0009
        /*0042*/ 	.short	0x0048
        /*0044*/ 	.byte	0x00, 0xf5, 0x21, 0x00


	//----- nvinfo : EIATTR_KPARAM_INFO
	.align		4
.L_939:
        /*0048*/ 	.byte	0x04, 0x17
        /*004a*/ 	.short	(.L_941 - .L_940)
.L_940:
        /*004c*/ 	.word	0x00000000
        /*0050*/ 	.short	0x0008
        /*0052*/ 	.short	0x0040
        /*0054*/ 	.byte	0x00, 0xf0, 0x21, 0x00


	//----- nvinfo : EIATTR_KPARAM_INFO
	.align		4
.L_941:
        /*0058*/ 	.byte	0x04, 0x17
        /*005a*/ 	.short	(.L_943 - .L_942)
.L_942:
        /*005c*/ 	.word	0x00000000
        /*0060*/ 	.short	0x0007
        /*0062*/ 	.short	0x0038
        /*0064*/ 	.byte	0x00, 0xf0, 0x21, 0x00


	//----- nvinfo : EIATTR_KPARAM_INFO
	.align		4
.L_943:
        /*0068*/ 	.byte	0x04, 0x17
        /*006a*/ 	.short	(.L_945 - .L_944)
.L_944:
        /*006c*/ 	.word	0x00000000
        /*0070*/ 	.short	0x0006
        /*0072*/ 	.short	0x0030
        /*0074*/ 	.byte	0x00, 0xf0, 0x21, 0x00


	//----- nvinfo : EIATTR_KPARAM_INFO
	.align		4
.L_945:
        /*0078*/ 	.byte	0x04, 0x17
        /*007a*/ 	.short	(.L_947 - .L_946)
.L_946:
        /*007c*/ 	.word	0x00000000
        /*0080*/ 	.short	0x0005
        /*0082*/ 	.short	0x0028
        /*0084*/ 	.byte	0x00, 0xf0, 0x21, 0x00


	//----- nvinfo : EIATTR_KPARAM_INFO
	.align		4
.L_947:
        /*0088*/ 	.byte	0x04, 0x17
        /*008a*/ 	.short	(.L_949 - .L_948)
.L_948:
        /*008c*/ 	.word	0x00000000
        /*0090*/ 	.short	0x0004
        /*0092*/ 	.short	0x0020
        /*0094*/ 	.byte	0x00, 0xf0, 0x21, 0x00


	//----- nvinfo : EIATTR_KPARAM_INFO
	.align		4
.L_949:
        /*0098*/ 	.byte	0x04, 0x17
        /*009a*/ 	.short	(.L_951 - .L_950)
.L_950:
        /*009c*/ 	.word	0x00000000
        /*00a0*/ 	.short	0x0003
        /*00a2*/ 	.short	0x0018
        /*00a4*/ 	.byte	0x00, 0xf0, 0x21, 0x00


	//----- nvinfo : EIATTR_KPARAM_INFO
	.align		4
.L_951:
        /*00a8*/ 	.byte	0x04, 0x17
        /*00aa*/ 	.short	(.L_953 - .L_952)
.L_952:
        /*00ac*/ 	.word	0x00000000
        /*00b0*/ 	.short	0x0002
        /*00b2*/ 	.short	0x0010
        /*00b4*/ 	.byte	0x00, 0xf0, 0x21, 0x00


	//----- nvinfo : EIATTR_KPARAM_INFO
	.align		4
.L_953:
        /*00b8*/ 	.byte	0x04, 0x17
        /*00ba*/ 	.short	(.L_955 - .L_954)
.L_954:
        /*00bc*/ 	.word	0x00000000
        /*00c0*/ 	.short	0x0001
        /*00c2*/ 	.short	0x0008
        /*00c4*/ 	.byte	0x00, 0xf0, 0x21, 0x00


	//----- nvinfo : EIATTR_KPARAM_INFO
	.align		4
.L_955:
        /*00c8*/ 	.byte	0x04, 0x17
        /*00ca*/ 	.short	(.L_957 - .L_956)
.L_956:
        /*00cc*/ 	.word	0x00000000
        /*00d0*/ 	.short	0x0000
        /*00d2*/ 	.short	0x0000
        /*00d4*/ 	.byte	0x00, 0xf5, 0x21, 0x00


	//----- nvinfo : EIATTR_SPARSE_MMA_MASK
	.align		4
.L_957:
        /*00d8*/ 	.byte	0x03, 0x50
        /*00da*/ 	.short	0x0000


	//----- nvinfo : EIATTR_MAXREG_COUNT
	.align		4
        /*00dc*/ 	.byte	0x03, 0x1b
        /*00de*/ 	.short	0x0040


	//----- nvinfo : EIATTR_MERCURY_ISA_VERSION
	.align		4
        /*00e0*/ 	.byte	0x03, 0x5f
        /*00e2*/ 	.short	0x0101


	//----- nvinfo : EIATTR_VRC_CTA_INIT_COUNT
	.align		4
        /*00e4*/ 	.byte	0x02, 0x4a
	.zero		1
	.zero		1


	//----- nvinfo : EIATTR_EXIT_INSTR_OFFSETS
	.align		4
        /*00e8*/ 	.byte	0x04, 0x1c
        /*00ea*/ 	.short	(.L_959 - .L_958)


	//   ....[0]....
.L_958:
        /*00ec*/ 	.word	0x00000170


	//   ....[1]....
        /*00f0*/ 	.word	0x00001320


	//   ....[2]....
        /*00f4*/ 	.word	0x00002700


	//   ....[3]....
        /*00f8*/ 	.word	0x00002a40


	//----- nvinfo : EIATTR_MAX_THREADS
	.align		4
.L_959:
        /*00fc*/ 	.byte	0x04, 0x05
        /*00fe*/ 	.short	(.L_961 - .L_960)
.L_960:
        /*0100*/ 	.word	0x00000400
        /*0104*/ 	.word	0x00000001
        /*0108*/ 	.word	0x00000001


	//----- nvinfo : EIATTR_CRS_STACK_SIZE
	.align		4
.L_961:
        /*010c*/ 	.byte	0x04, 0x1e
        /*010e*/ 	.short	(.L_963 - .L_962)
.L_962:
        /*0110*/ 	.word	0x00000000


	//----- nvinfo : EIATTR_CBANK_PARAM_SIZE
	.align		4
.L_963:
        /*0114*/ 	.byte	0x03, 0x19
        /*0116*/ 	.short	0x005c


	//----- nvinfo : EIATTR_PARAM_CBANK
	.align		4
        /*0118*/ 	.byte	0x04, 0x0a
        /*011a*/ 	.short	(.L_965 - .L_964)
	.align		4
.L_964:
        /*011c*/ 	.word	index@(.nv.constant0._ZN2at6native53_GLOBAL__N__069e5665_20_UpSampleNearest3d_cu_ab8a35b428upsample_nearest3d_out_frameIN3c104HalfEXadL_ZNS0_37nearest_neighbor_compute_source_indexEfiiEEEEvPKT_mmmmmmmmPS5_fff)
        /*0120*/ 	.short	0x0380
        /*0122*/ 	.short	0x005c


	//----- nvinfo : EIATTR_SW_WAR
	.align		4
.L_965:
        /*0124*/ 	.byte	0x04, 0x36
        /*0126*/ 	.short	(.L_967 - .L_966)
.L_966:
        /*0128*/ 	.word	0x00000008
.L_967:


//--------------------- .nv.info._ZN2at6native53_GLOBAL__N__069e5665_20_UpSampleNearest3d_cu_ab8a35b428upsample_nearest3d_out_frameIfXadL_ZNS0_37nearest_neighbor_compute_source_indexEfiiEEEEvPKT_mmmmmmmmPS3_fff --------------------------
	.section	.nv.info._ZN2at6native53_GLOBAL__N__069e5665_20_UpSampleNearest3d_cu_ab8a35b428upsample_nearest3d_out_frameIfXadL_ZNS0_37nearest_neighbor_compute_source_indexEfiiEEEEvPKT_mmmmmmmmPS3_fff,"",@"SHT_CUDA_INFO"
	.sectionflags	@""
	.align	4


	//----- nvinfo : EIATTR_CUDA_API_VERSION
	.align		4
        /*0000*/ 	.byte	0x04, 0x37
        /*0002*/ 	.short	(.L_969 - .L_968)
.L_968:
        /*0004*/ 	.word	0x00000082


	//----- nvinfo : EIATTR_KPARAM_INFO
	.align		4
.L_969:
        /*0008*/ 	.byte	0x04, 0x17
        /*000a*/ 	.short	(.L_971 - .L_970)
.L_970:
        /*000c*/ 	.word	0x00000000
        /*0010*/ 	.short	0x000c
        /*0012*/ 	.short	0x0058
        /*0014*/ 	.byte	0x00, 0xf0, 0x11, 0x00


	//----- nvinfo : EIATTR_KPARAM_INFO
	.align		4
.L_971:
        /*0018*/ 	.byte	0x04, 0x17
        /*001a*/ 	.short	(.L_973 - .L_972)
.L_972:
        /*001c*/ 	.word	0x00000000
        /*0020*/ 	.short	0x000b
        /*0022*/ 	.short	0x0054
        /*0024*/ 	.byte	0x00, 0xf0, 0x11, 0x00


	//----- nvinfo : EIATTR_KPARAM_INFO
	.align		4
.L_973:
        /*0028*/ 	.byte	0x04, 0x17
        /*002a*/ 	.short	(.L_975 - .L_974)
.L_974:
        /*002c*/ 	.word	0x00000000
        /*0030*/ 	.short	0x000a
        /*0032*/ 	.short	0x0050
        /*0034*/ 	.byte	0x00, 0xf0, 0x11, 0x00


	//----- nvinfo : EIATTR_KPARAM_INFO
	.align		4
.L_975:
        /*0038*/ 	.byte	0x04, 0x17
        /*003a*/ 	.short	(.L_977 - .L_976)
.L_976:
        /*003c*/ 	.word	0x00000000
        /*0040*/ 	.short	0x0009
        /*0042*/ 	.short	0x0048
        /*0044*/ 	.byte	0x00, 0xf5, 0x21, 0x00


	//----- nvinfo : EIATTR_KPARAM_INFO
	.align		4
.L_977:
        /*0048*/ 	.byte	0x04, 0x17
        /*004a*/ 	.short	(.L_979 - .L_978)
.L_978:
        /*004c*/ 	.word	0x00000000
        /*0050*/ 	.short	0x0008
        /*0052*/ 	.short	0x0040
        /*0054*/ 	.byte	0x00, 0xf0, 0x21, 0x00


	//----- nvinfo : EIATTR_KPARAM_INFO
	.align		4
.L_979:
        /*0058*/ 	.byte	0x04, 0x17
        /*005a*/ 	.short	(.L_981 - .L_980)
.L_980:
        /*005c*/ 	.word	0x00000000
        /*0060*/ 	.short	0x0007
        /*0062*/ 	.short	0x0038
        /*0064*/ 	.byte	0x00, 0xf0, 0x21, 0x00


	//----- nvinfo : EIATTR_KPARAM_INFO
	.align		4
.L_981:
        /*0068*/ 	.byte	0x04, 0x17
        /*006a*/ 	.short	(.L_983 - .L_982)
.L_982:
        /*006c*/ 	.word	0x00000000
        /*0070*/ 	.short	0x0006
        /*0072*/ 	.short	0x0030
        /*0074*/ 	.byte	0x00, 0xf0, 0x21, 0x00


	//----- nvinfo : EIATTR_KPARAM_INFO
	.align		4
.L_983:
        /*0078*/ 	.byte	0x04, 0x17
        /*007a*/ 	.short	(.L_985 - .L_984)
.L_984:
        /*007c*/ 	.word	0x00000000
        /*0080*/ 	.short	0x0005
        /*0082*/ 	.short	0x0028
        /*0084*/ 	.byte	0x00, 0xf0, 0x21, 0x00


	//----- nvinfo : EIATTR_KPARAM_INFO
	.align		4
.L_985:
        /*0088*/ 	.byte	0x04, 0x17
        /*008a*/ 	.short	(.L_987 - .L_986)
.L_986:
        /*008c*/ 	.word	0x00000000
        /*0090*/ 	.short	0x0004
        /*0092*/ 	.short	0x0020
        /*0094*/ 	.byte	0x00, 0xf0, 0x21, 0x00


	//----- nvinfo : EIATTR_KPARAM_INFO
	.align		4
.L_987:
        /*0098*/ 	.byte	0x04, 0x17
        /*009a*/ 	.short	(.L_989 - .L_988)
.L_988:
        /*009c*/ 	.word	0x00000000
        /*00a0*/ 	.short	0x0003
        /*00a2*/ 	.short	0x0018
        /*00a4*/ 	.byte	0x00, 0xf0, 0x21, 0x00


	//----- nvinfo : EIATTR_KPARAM_INFO
	.align		4
.L_989:
        /*00a8*/ 	.byte	0x04, 0x17
        /*00aa*/ 	.short	(.L_991 - .L_990)
.L_990:
        /*00ac*/ 	.word	0x00000000
        /*00b0*/ 	.short	0x0002
        /*00b2*/ 	.short	0x0010
        /*00b4*/ 	.byte	0x00, 0xf0, 0x21, 0x00


	//----- nvinfo : EIATTR_KPARAM_INFO
	.align		4
.L_991:
        /*00b8*/ 	.byte	0x04, 0x17
        /*00ba*/ 	.short	(.L_993 - .L_992)
.L_992:
        /*00bc*/ 	.word	0x00000000
        /*00c0*/ 	.short	0x0001
        /*00c2*/ 	.short	0x0008
        /*00c4*/ 	.byte	0x00, 0xf0, 0x21, 0x00


	//----- nvinfo : EIATTR_KPARAM_INFO
	.align		4
.L_993:
        /*00c8*/ 	.byte	0x04, 0x17
        /*00ca*/ 	.short	(.L_995 - .L_994)
.L_994:
        /*00cc*/ 	.word	0x00000000
        /*00d0*/ 	.short	0x0000
        /*00d2*/ 	.short	0x0000
        /*00d4*/ 	.byte	0x00, 0xf5, 0x21, 0x00


	//----- nvinfo : EIATTR_SPARSE_MMA_MASK
	.align		4
.L_995:
        /*00d8*/ 	.byte	0x03, 0x50
        /*00da*/ 	.short	0x0000


	//----- nvinfo : EIATTR_MAXREG_COUNT
	.align		4
        /*00dc*/ 	.byte	0x03, 0x1b
        /*00de*/ 	.short	0x0040


	//----- nvinfo : EIATTR_MERCURY_ISA_VERSION
	.align		4
        /*00e0*/ 	.byte	0x03, 0x5f
        /*00e2*/ 	.short	0x0101


	//----- nvinfo : EIATTR_VRC_CTA_INIT_COUNT
	.align		4
        /*00e4*/ 	.byte	0x02, 0x4a
	.zero		1
	.zero		1


	//----- nvinfo : EIATTR_EXIT_INSTR_OFFSETS
	.align		4
        /*00e8*/ 	.byte	0x04, 0x1c
        /*00ea*/ 	.short	(.L_997 - .L_996)


	//   ....[0]....
.L_996:
        /*00ec*/ 	.word	0x00000170


	//   ....[1]....
        /*00f0*/ 	.word	0x00001360


	//   ....[2]....
        /*00f4*/ 	.word	0x00002470


	//   ....[3]....
        /*00f8*/ 	.word	0x000027b0


	//----- nvinfo : EIATTR_MAX_THREADS
	.align		4
.L_997:
        /*00fc*/ 	.byte	0x04, 0x05
        /*00fe*/ 	.short	(.L_999 - .L_998)
.L_998:
        /*0100*/ 	.word	0x00000400
        /*0104*/ 	.word	0x00000001
        /*0108*/ 	.word	0x00000001


	//----- nvinfo : EIATTR_CRS_STACK_SIZE
	.align		4
.L_999:
        /*010c*/ 	.byte	0x04, 0x1e
        /*010e*/ 	.short	(.L_1001 - .L_1000)
.L_1000:
        /*0110*/ 	.word	0x00000000


	//----- nvinfo : EIATTR_CBANK_PARAM_SIZE
	.align		4
.L_1001:
        /*0114*/ 	.byte	0x03, 0x19
        /*0116*/ 	.short	0x005c


	//----- nvinfo : EIATTR_PARAM_CBANK
	.align		4
        /*0118*/ 	.byte	0x04, 0x0a
        /*011a*/ 	.short	(.L_1003 - .L_1002)
	.align		4
.L_1002:
        /*011c*/ 	.word	index@(.nv.constant0._ZN2at6native53_GLOBAL__N__069e5665_20_UpSampleNearest3d_cu_ab8a35b428upsample_nearest3d_out_frameIfXadL_ZNS0_37nearest_neighbor_compute_source_indexEfiiEEEEvPKT_mmmmmmmmPS3_fff)
        /*0120*/ 	.short	0x0380
        /*0122*/ 	.short	0x005c


	//----- nvinfo : EIATTR_SW_WAR
	.align		4
.L_1003:
        /*0124*/ 	.byte	0x04, 0x36
        /*0126*/ 	.short	(.L_1005 - .L_1004)
.L_1004:
        /*0128*/ 	.word	0x00000008
.L_1005:


//--------------------- .nv.info._ZN2at6native53_GLOBAL__N__069e5665_20_UpSampleNearest3d_cu_ab8a35b428upsample_nearest3d_out_frameIdXadL_ZNS0_37nearest_neighbor_compute_source_indexEfiiEEEEvPKT_mmmmmmmmPS3_fff --------------------------
	.section	.nv.info._ZN2at6native53_GLOBAL__N__069e5665_20_UpSampleNearest3d_cu_ab8a35b428upsample_nearest3d_out_frameIdXadL_ZNS0_37nearest_neighbor_compute_source_indexEfiiEEEEvPKT_mmmmmmmmPS3_fff,"",@"SHT_CUDA_INFO"
	.sectionflags	@""
	.align	4


	//----- nvinfo : EIATTR_CUDA_API_VERSION
	.align		4
        /*0000*/ 	.byte	0x04, 0x37
        /*0002*/ 	.short	(.L_1007 - .L_1006)
.L_1006:
        /*0004*/ 	.word	0x00000082


	//----- nvinfo : EIATTR_KPARAM_INFO
	.align		4
.L_1007:
        /*0008*/ 	.byte	0x04, 0x17
        /*000a*/ 	.short	(.L_1009 - .L_1008)
.L_1008:
        /*000c*/ 	.word	0x00000000
        /*0010*/ 	.short	0x000c
        /*0012*/ 	.short	0x0058
        /*0014*/ 	.byte	0x00, 0xf0, 0x11, 0x00


	//----- nvinfo : EIATTR_KPARAM_INFO
	.align		4
.L_1009:
        /*0018*/ 	.byte	0x04, 0x17
        /*001a*/ 	.short	(.L_1011 - .L_1010)
.L_1010:
        /*001c*/ 	.word	0x00000000
        /*0020*/ 	.short	0x000b
        /*0022*/ 	.short	0x0054
        /*0024*/ 	.byte	0x00, 0xf0, 0x11, 0x00


	//----- nvinfo : EIATTR_KPARAM_INFO
	.align		4
.L_1011:
        /*0028*/ 	.byte	0x04, 0x17
        /*002a*/ 	.short	(.L_1013 - .L_1012)
.L_1012:
        /*002c*/ 	.word	0x00000000
        /*0030*/ 	.short	0x000a
        /*0032*/ 	.short	0x0050
        /*0034*/ 	.byte	0x00, 0xf0, 0x11, 0x00


	//----- nvinfo : EIATTR_KPARAM_INFO
	.align		4
.L_1013:
        /*0038*/ 	.byte	0x04, 0x17
        /*003a*/ 	.short	(.L_1015 - .L_1014)
.L_1014:
        /*003c*/ 	.word	0x00000000
        /*0040*/ 	.short	0x0009
        /*0042*/ 	.short	0x0048
        /*0044*/ 	.byte	0x00, 0xf5, 0x21, 0x00


	//----- nvinfo : EIATTR_KPARAM_INFO
	.align		4
.L_1015:
        /*0048*/ 	.byte	0x04, 0x17
        /*004a*/ 	.short	(.L_1017 - .L_1016)
.L_1016:
        /*004c*/ 	.word	0x00000000
        /*0050*/ 	.short	0x0008
        /*0052*/ 	.short	0x0040
        /*0054*/ 	.byte	0x00, 0xf0, 0x21, 0x00


	//----- nvinfo : EIATTR_KPARAM_INFO
	.align		4
.L_1017:
        /*0058*/ 	.byte	0x04, 0x17
        /*005a*/ 	.short	(.L_1019 - .L_1018)
.L_1018:
        /*005c*/ 	.word	0x00000000
        /*0060*/ 	.short	0x0007
        /*0062*/ 	.short	0x0038
        /*0064*/ 	.byte	0x00, 0xf0, 0x21, 0x00


	//----- nvinfo : EIATTR_KPARAM_INFO
	.align		4
.L_1019:
        /*0068*/ 	.byte	0x04, 0x17
        /*006a*/ 	.short	(.L_1021 - .L_1020)
.L_1020:
        /*006c*/ 	.word	0x00000000
        /*0070*/ 	.short	0x0006
        /*0072*/ 	.short	0x0030
        /*0074*/ 	.byte	0x00, 0xf0, 0x21, 0x00


	//----- nvinfo : EIATTR_KPARAM_INFO
	.align		4
.L_1021:
        /*0078*/ 	.byte	0x04, 0x17
        /*007a*/ 	.short	(.L_1023 - .L_1022)
.L_1022:
        /*007c*/ 	.word	0x00000000
        /*0080*/ 	.short	0x0005
        /*0082*/ 	.short	0x0028
        /*0084*/ 	.byte	0x00, 0xf0, 0x21, 0x00


	//----- nvinfo : EIATTR_KPARAM_INFO
	.align		4
.L_1023:
        /*0088*/ 	.byte	0x04, 0x17
        /*008a*/ 	.short	(.L_1025 - .L_1024)
.L_1024:
        /*008c*/ 	.word	0x00000000
        /*0090*/ 	.short	0x0004
        /*0092*/ 	.short	0x0020
        /*0094*/ 	.byte	0x00, 0xf0, 0x21, 0x00


	//----- nvinfo : EIATTR_KPARAM_INFO
	.align		4
.L_1025:
        /*0098*/ 	.byte	0x04, 0x17
        /*009a*/ 	.short	(.L_1027 - .L_1026)
.L_1026:
        /*009c*/ 	.word	0x00000000
        /*00a0*/ 	.short	0x0003
        /*00a2*/ 	.short	0x0018
        /*00a4*/ 	.byte	0x00, 0xf0, 0x21, 0x00


	//----- nvinfo : EIATTR_KPARAM_INFO
	.align		4
.L_1027:
        /*00a8*/ 	.byte	0x04, 0x17
        /*00aa*/ 	.short	(.L_1029 - .L_1028)
.L_1028:
        /*00ac*/ 	.word	0x00000000
        /*00b0*/ 	.short	0x0002
        /*00b2*/ 	.short	0x0010
        /*00b4*/ 	.byte	0x00, 0xf0, 0x21, 0x00


	//----- nvinfo : EIATTR_KPARAM_INFO
	.align		4
.L_1029:
        /*00b8*/ 	.byte	0x04, 0x17
        /*00ba*/ 	.short	(.L_1031 - .L_1030)
.L_1030:
        /*00bc*/ 	.word	0x00000000
        /*00c0*/ 	.short	0x0001
        /*00c2*/ 	.short	0x0008
        /*00c4*/ 	.byte	0x00, 0xf0, 0x21, 0x00


	//----- nvinfo : EIATTR_KPARAM_INFO
	.align		4
.L_1031:
        /*00c8*/ 	.byte	0x04, 0x17
        /*00ca*/ 	.short	(.L_1033 - .L_1032)
.L_1032:
        /*00cc*/ 	.word	0x00000000
        /*00d0*/ 	.short	0x0000
        /*00d2*/ 	.short	0x0000
        /*00d4*/ 	.byte	0x00, 0xf5, 0x21, 0x00


	//----- nvinfo : EIATTR_SPARSE_MMA_MASK
	.align		4
.L_1033:
        /*00d8*/ 	.byte	0x03, 0x50
        /*00da*/ 	.short	0x0000


	//----- nvinfo : EIATTR_MAXREG_COUNT
	.align		4
        /*00dc*/ 	.byte	0x03, 0x1b
        /*00de*/ 	.short	0x0040


	//----- nvinfo : EIATTR_MERCURY_ISA_VERSION
	.align		4
        /*00e0*/ 	.byte	0x03, 0x5f
        /*00e2*/ 	.short	0x0101


	//----- nvinfo : EIATTR_VRC_CTA_INIT_COUNT
	.align		4
        /*00e4*/ 	.byte	0x02, 0x4a
	.zero		1
	.zero		1


	//----- nvinfo : EIATTR_EXIT_INSTR_OFFSETS
	.align		4
        /*00e8*/ 	.byte	0x04, 0x1c
        /*00ea*/ 	.short	(.L_1035 - .L_1034)


	//   ....[0]....
.L_1034:
        /*00ec*/ 	.word	0x00000170


	//   ....[1]....
        /*00f0*/ 	.word	0x00001330


	//   ....[2]....
        /*00f4*/ 	.word	0x000026a0


	//   ....[3]....
        /*00f8*/ 	.word	0x000029f0


	//----- nvinfo : EIATTR_MAX_THREADS
	.align		4
.L_1035:
        /*00fc*/ 	.byte	0x04, 0x05
        /*00fe*/ 	.short	(.L_1037 - .L_1036)
.L_1036:
        /*0100*/ 	.word	0x00000400
        /*0104*/ 	.word	0x00000001
        /*0108*/ 	.word	0x00000001


	//----- nvinfo : EIATTR_CRS_STACK_SIZE
	.align		4
.L_1037:
        /*010c*/ 	.byte	0x04, 0x1e
        /*010e*/ 	.short	(.L_1039 - .L_1038)
.L_1038:
        /*0110*/ 	.word	0x00000000


	//----- nvinfo : EIATTR_CBANK_PARAM_SIZE
	.align		4
.L_1039:
        /*0114*/ 	.byte	0x03, 0x19
        /*0116*/ 	.short	0x005c


	//----- nvinfo : EIATTR_PARAM_CBANK
	.align		4
        /*0118*/ 	.byte	0x04, 0x0a
        /*011a*/ 	.short	(.L_1041 - .L_1040)
	.align		4
.L_1040:
        /*011c*/ 	.word	index@(.nv.constant0._ZN2at6native53_GLOBAL__N__069e5665_20_UpSampleNearest3d_cu_ab8a35b428upsample_nearest3d_out_frameIdXadL_ZNS0_37nearest_neighbor_compute_source_indexEfiiEEEEvPKT_mmmmmmmmPS3_fff)
        /*0120*/ 	.short	0x0380
        /*0122*/ 	.short	0x005c


	//----- nvinfo : EIATTR_SW_WAR
	.align		4
.L_1041:
        /*0124*/ 	.byte	0x04, 0x36
        /*0126*/ 	.short	(.L_1043 - .L_1042)
.L_1042:
        /*0128*/ 	.word	0x00000008
.L_1043:


//--------------------- .nv.callgraph             --------------------------
	.section	.nv.callgraph,"",@"SHT_CUDA_CALLGRAPH"
	.align	4
	.sectionentsize	8
	.align		4
        /*0000*/ 	.word	0x00000000
	.align		4
        /*0004*/ 	.word	0xffffffff
	.align		4
        /*0008*/ 	.word	0x00000000
	.align		4
        /*000c*/ 	.word	0xfffffffe
	.align		4
        /*0010*/ 	.word	0x00000000
	.align		4
        /*0014*/ 	.word	0xfffffffd
	.align		4
        /*0018*/ 	.word	0x00000000
	.align		4
        /*001c*/ 	.word	0xfffffffc


//--------------------- .nv.constant4             --------------------------
	.section	.nv.constant4,"a",@progbits
	.align	8
	.align		8
.nv.constant4:
        /*0000*/ 	.dword	_ZN51_INTERNAL_069e5665_20_UpSampleNearest3d_cu_ab8a35b44cuda3std3__45__cpo5beginE
	.align		8
        /*0008*/ 	.dword	_ZN51_INTERNAL_069e5665_20_UpSampleNearest3d_cu_ab8a35b44cuda3std3__45__cpo3endE
	.align		8
        /*0010*/ 	.dword	_ZN51_INTERNAL_069e5665_20_UpSampleNearest3d_cu_ab8a35b44cuda3std3__45__cpo6cbeginE
	.align		8
        /*0018*/ 	.dword	_ZN51_INTERNAL_069e5665_20_UpSampleNearest3d_cu_ab8a35b44cuda3std3__45__cpo4cendE
	.align		8
        /*0020*/ 	.dword	_ZN51_INTERNAL_069e5665_20_UpSampleNearest3d_cu_ab8a35b44cuda3std3__45__cpo6rbeginE
	.align		8
        /*0028*/ 	.dword	_ZN51_INTERNAL_069e5665_20_UpSampleNearest3d_cu_ab8a35b44cuda3std3__45__cpo4rendE
	.align		8
        /*0030*/ 	.dword	_ZN51_INTERNAL_069e5665_20_UpSampleNearest3d_cu_ab8a35b44cuda3std3__45__cpo7crbeginE
	.align		8
        /*0038*/ 	.dword	_ZN51_INTERNAL_069e5665_20_UpSampleNearest3d_cu_ab8a35b44cuda3std3__45__cpo5crendE
	.align		8
        /*0040*/ 	.dword	_ZN51_INTERNAL_069e5665_20_UpSampleNearest3d_cu_ab8a35b44cuda3std3__453_GLOBAL__N__069e5665_20_UpSampleNearest3d_cu_ab8a35b46ignoreE
	.align		8
        /*0048*/ 	.dword	_ZN51_INTERNAL_069e5665_20_UpSampleNearest3d_cu_ab8a35b44cuda3std3__419piecewise_constructE
	.align		8
        /*0050*/ 	.dword	_ZN51_INTERNAL_069e5665_20_UpSampleNearest3d_cu_ab8a35b44cuda3std3__48in_placeE
	.align		8
        /*0058*/ 	.dword	_ZN51_INTERNAL_069e5665_20_UpSampleNearest3d_cu_ab8a35b44cuda3std3__420unreachable_sentinelE
	.align		8
        /*0060*/ 	.dword	_ZN51_INTERNAL_069e5665_20_UpSampleNearest3d_cu_ab8a35b44cuda3std6ranges3__45__cpo4swapE
	.align		8
        /*0068*/ 	.dword	_ZN51_INTERNAL_069e5665_20_UpSampleNearest3d_cu_ab8a35b44cuda3std6ranges3__45__cpo9iter_moveE
	.align		8
        /*0070*/ 	.dword	_ZN51_INTERNAL_069e5665_20_UpSampleNearest3d_cu_ab8a35b44cuda3std6ranges3__45__cpo5beginE
	.align		8
        /*0078*/ 	.dword	_ZN51_INTERNAL_069e5665_20_UpSampleNearest3d_cu_ab8a35b44cuda3std6ranges3__45__cpo3endE
	.align		8
        /*0080*/ 	.dword	_ZN51_INTERNAL_069e5665_20_UpSampleNearest3d_cu_ab8a35b44cuda3std6ranges3__45__cpo6cbeginE
	.align		8
        /*0088*/ 	.dword	_ZN51_INTERNAL_069e5665_20_UpSampleNearest3d_cu_ab8a35b44cuda3std6ranges3__45__cpo4cendE
	.align		8
        /*0090*/ 	.dword	_ZN51_INTERNAL_069e5665_20_UpSampleNearest3d_cu_ab8a35b44cuda3std6ranges3__45__cpo7advanceE
	.align		8
        /*0098*/ 	.dword	_ZN51_INTERNAL_069e5665_20_UpSampleNearest3d_cu_ab8a35b44cuda3std6ranges3__45__cpo9iter_swapE
	.align		8
        /*00a0*/ 	.dword	_ZN51_INTERNAL_069e5665_20_UpSampleNearest3d_cu_ab8a35b44cuda3std6ranges3__45__cpo4nextE
	.align		8
        /*00a8*/ 	.dword	_ZN51_INTERNAL_069e5665_20_UpSampleNearest3d_cu_ab8a35b44cuda3std6ranges3__45__cpo4prevE
	.align		8
        /*00b0*/ 	.dword	_ZN51_INTERNAL_069e5665_20_UpSampleNearest3d_cu_ab8a35b44cuda3std6ranges3__45__cpo4dataE
	.align		8
        /*00b8*/ 	.dword	_ZN51_INTERNAL_069e5665_20_UpSampleNearest3d_cu_ab8a35b44cuda3std6ranges3__45__cpo5cdataE
	.align		8
        /*00c0*/ 	.dword	_ZN51_INTERNAL_069e5665_20_UpSampleNearest3d_cu_ab8a35b44cuda3std6ranges3__45__cpo4sizeE
	.align		8
        /*00c8*/ 	.dword	_ZN51_INTERNAL_069e5665_20_UpSampleNearest3d_cu_ab8a35b44cuda3std6ranges3__45__cpo5ssizeE
	.align		8
        /*00d0*/ 	.dword	_ZN51_INTERNAL_069e5665_20_UpSampleNearest3d_cu_ab8a35b44cuda3std6ranges3__45__cpo8distanceE
	.align		8
        /*00d8*/ 	.dword	_ZN51_INTERNAL_069e5665_20_UpSampleNearest3d_cu_ab8a35b46thrust24THRUST_300001_SM_1030_NS6system6detail10sequential3seqE


//--------------------- .text._ZN2at6native53_GLOBAL__N__069e5665_20_UpSampleNearest3d_cu_ab8a35b437upsample_nearest3d_backward_out_frameIhlXadL_ZNS0_46nearest_neighbor_exact_bw_compute_source_indexEfiiEEEEvPKT_mmmmmmmmPS3_fff --------------------------
	.section	.text._ZN2at6native53_GLOBAL__N__069e5665_20_UpSampleNearest3d_cu_ab8a35b437upsample_nearest3d_backward_out_frameIhlXadL_ZNS0_46nearest_neighbor_exact_bw_compute_source_indexEfiiEEEEvPKT_mmmmmmmmPS3_fff,"ax",@progbits
	.align	128
.text._ZN2at6native53_GLOBAL__N__069e5665_20_UpSampleNearest3d_cu_ab8a35b437upsample_nearest3d_backward_out_frameIhlXadL_ZNS0_46nearest_neighbor_exact_bw_compute_source_indexEfiiEEEEvPKT_mmmmmmmmPS3_fff:
        .type           _ZN2at6native53_GLOBAL__N__069e5665_20_UpSampleNearest3d_cu_ab8a35b437upsample_nearest3d_backward_out_frameIhlXadL_ZNS0_46nearest_neighbor_exact_bw_compute_source_indexEfiiEEEEvPKT_mmmmmmmmPS3_fff,@function
        .size           _ZN2at6native53_GLOBAL__N__069e5665_20_UpSampleNearest3d_cu_ab8a35b437upsample_nearest3d_backward_out_frameIhlXadL_ZNS0_46nearest_neighbor_exact_bw_compute_source_indexEfiiEEEEvPKT_mmmmmmmmPS3_fff,(.L_x_668 - _ZN2at6native53_GLOBAL__N__069e5665_20_UpSampleNearest3d_cu_ab8a35b437upsample_nearest3d_backward_out_frameIhlXadL_ZNS0_46nearest_neighbor_exact_bw_compute_source_indexEfiiEEEEvPKT_mmmmmmmmPS3_fff)
        .other          _ZN2at6native53_GLOBAL__N__069e5665_20_UpSampleNearest3d_cu_ab8a35b437upsample_nearest3d_backward_out_frameIhlXadL_ZNS0_46nearest_neighbor_exact_bw_compute_source_indexEfiiEEEEvPKT_mmmmmmmmPS3_fff,@"STO_CUDA_ENTRY STV_DEFAULT"
_ZN2at6native53_GLOBAL__N__069e5665_20_UpSampleNearest3d_cu_ab8a35b437upsample_nearest3d_backward_out_frameIhlXadL_ZNS0_46nearest_neighbor_exact_bw_compute_source_indexEfiiEEEEvPKT_mmmmmmmmPS3_fff:
[----:B------:R-:W0:Y:S01]  /*0000*/  LDC R1, c[0x0][0x37c] ;  /* 0x0000df00ff017b82 */ /* 0x000e220000000800 */
[----:B------:R-:W1:Y:S01]  /*0010*/  LDCU.64 UR12, c[0x0][0x390] ;  /* 0x00007200ff0c77ac */ /* 0x000e620008000a00 */
[----:B------:R-:W2:Y:S06]  /*0020*/  S2R R2, SR_TID.X ;  /* 0x0000000000027919 */ /* 0x000eac0000002100 */
[----:B------:R-:W2:Y:S01]  /*0030*/  S2UR UR14, SR_CTAID.X ;  /* 0x00000000000e79c3 */ /* 0x000ea20000002500 */
[----:B------:R-:W-:Y:S01]  /*0040*/  IMAD.MOV.U32 R3, RZ, RZ, RZ ;  /* 0x000000ffff037224 */ /* 0x000fe200078e00ff */
[----:B------:R-:W1:Y:S01]  /*0050*/  LDCU.128 UR8, c[0x0][0x3b0] ;  /* 0x00007600ff0877ac */ /* 0x000e620008000c00 */
[----:B0-----:R-:W-:-:S05]  /*0060*/  VIADD R1, R1, 0xffffffe0 ;  /* 0xffffffe001017836 */ /* 0x001fca0000000000 */
[----:B------:R-:W2:Y:S01]  /*0070*/  LDC R5, c[0x0][0x360] ;  /* 0x0000d800ff057b82 */ /* 0x000ea20000000800 */
[----:B-1----:R-:W-:Y:S02]  /*0080*/  UIMAD UR6, UR9, UR12, URZ ;  /* 0x0000000c090672a4 */ /* 0x002fe4000f8e02ff */
[----:B------:R-:W-:Y:S02]  /*0090*/  UIMAD.WIDE.U32 UR4, UR8, UR12, URZ ;  /* 0x0000000c080472a5 */ /* 0x000fe4000f8e00ff */
[----:B------:R-:W-:Y:S01]  /*00a0*/  UIMAD UR6, UR8, UR13, UR6 ;  /* 0x0000000d080672a4 */ /* 0x000fe2000f8e0206 */
[----:B------:R-:W0:Y:S03]  /*00b0*/  LDCU.64 UR12, c[0x0][0x3c0] ;  /* 0x00007800ff0c77ac */ /* 0x000e260008000a00 */
[----:B------:R-:W-:Y:S02]  /*00c0*/  UIADD3 UR5, UPT, UPT, UR5, UR6, URZ ;  /* 0x0000000605057290 */ /* 0x000fe4000fffe0ff */
[----:B------:R-:W-:Y:S01]  /*00d0*/  UIMAD.WIDE.U32 UR6, UR4, UR10, URZ ;  /* 0x0000000a040672a5 */ /* 0x000fe2000f8e00ff */
[----:B--2---:R-:W-:Y:S01]  /*00e0*/  IMAD.WIDE.U32 R2, R5, UR14, R2 ;  /* 0x0000000e05027c25 */ /* 0x004fe2000f8e0002 */
[----:B------:R-:W-:-:S04]  /*00f0*/  UIMAD UR5, UR5, UR10, URZ ;  /* 0x0000000a050572a4 */ /* 0x000fc8000f8e02ff */
[----:B------:R-:W-:-:S04]  /*0100*/  UIMAD UR4, UR4, UR11, UR5 ;  /* 0x0000000b040472a4 */ /* 0x000fc8000f8e0205 */
[----:B------:R-:W-:Y:S02]  /*0110*/  UIADD3 UR4, UPT, UPT, UR7, UR4, URZ ;  /* 0x0000000407047290 */ /* 0x000fe4000fffe0ff */
[----:B0-----:R-:W-:Y:S02]  /*0120*/  UIMAD.WIDE.U32 UR16, UR6, UR12, URZ ;  /* 0x0000000c061072a5 */ /* 0x001fe4000f8e00ff */
[----:B------:R-:W-:-:S04]  /*0130*/  UIMAD UR4, UR4, UR12, URZ ;  /* 0x0000000c040472a4 */ /* 0x000fc8000f8e02ff */
[----:B------:R-:W-:Y:S01]  /*0140*/  UIMAD UR4, UR6, UR13, UR4 ;  /* 0x0000000d060472a4 */ /* 0x000fe2000f8e0204 */
[----:B------:R-:W-:-:S03]  /*0150*/  ISETP.GE.U32.AND P0, PT, R2, UR16, PT ;  /* 0x0000001002007c0c */ /* 0x000fc6000bf06070 */
[----:B------:R-:W-:-:S06]  /*0160*/  UIADD3 UR4, UPT, UPT, UR17, UR4, URZ ;  /* 0x0000000411047290 */ /* 0x000fcc000fffe0ff */
[----:B------:R-:W-:-:S13]  /*0170*/  ISETP.GE.U32.AND.EX P0, PT, R3, UR4, PT, P0 ;  /* 0x0000000403007c0c */ /* 0x000fda000bf06100 */
[----:B------:R-:W-:Y:S05]  /*0180*/  @P0 EXIT ;  /* 0x000000000000094d */ /* 0x000fea0003800000 */
[----:B------:R-:W-:Y:S01]  /*0190*/  UIMAD UR6, UR11, UR8, URZ ;  /* 0x000000080b0672a4 */ /* 0x000fe2000f8e02ff */
[----:B------:R-:W-:Y:S01]  /*01a0*/  IMAD.MOV.U32 R0, RZ, RZ, R3 ;  /* 0x000000ffff007224 */ /* 0x000fe200078e0003 */
[----:B------:R-:W-:Y:S01]  /*01b0*/  UIMAD.WIDE.U32 UR4, UR10, UR8, URZ ;  /* 0x000000080a0472a5 */ /* 0x000fe2000f8e00ff */
[----:B------:R-:W-:Y:S01]  /*01c0*/  MOV R4, R2 ;  /* 0x0000000200047202 */ /* 0x000fe20000000f00 */
[----:B------:R-:W-:Y:S01]  /*01d0*/  UIMAD UR6, UR9, UR10, UR6 ;  /* 0x0000000a090672a4 */ /* 0x000fe2000f8e0206 */
[----:B------:R-:W-:Y:S01]  /*01e0*/  BSSY.RECONVERGENT B0, `(.L_x_0) ;  /* 0x0000021000007945 */ /* 0x000fe20003800200 */
[----:B------:R0:W-:Y:S02]  /*01f0*/  STL [R1+0x8], R0 ;  /* 0x0000080001007387 */ /* 0x0001e40000100800 */
[----:B------:R-:W-:Y:S02]  /*0200*/  UIADD3 UR5, UPT, UPT, UR5, UR6, URZ ;  /* 0x0000000605057290 */ /* 0x000fe4000fffe0ff */
[----:B------:R-:W-:Y:S01]  /*0210*/  UIMAD.WIDE.U32 UR6, UR4, UR12, URZ ;  /* 0x0000000c040672a5 */ /* 0x000fe2000f8e00ff */
[----:B------:R1:W-:Y:S01]  /*0220*/  STL [R1+0x4], R4 ;  /* 0x0000040401007387 */ /* 0x0003e20000100800 */
[----:B------:R-:W-:-:S04]  /*0230*/  UIMAD UR5, UR5, UR12, URZ ;  /* 0x0000000c050572a4 */ /* 0x000fc8000f8e02ff */
[----:B------:R-:W-:-:S04]  /*0240*/  UIMAD UR5, UR4, UR13, UR5 ;  /* 0x0000000d040572a4 */ /* 0x000fc8000f8e0205 */
[----:B------:R-:W-:-:S06]  /*0250*/  UIADD3 UR8, UPT, UPT, UR7, UR5, URZ ;  /* 0x0000000507087290 */ /* 0x000fcc000fffe0ff */
[----:B0-----:R-:W-:-:S04]  /*0260*/  LOP3.LUT R0, R0, UR8, RZ, 0xfc, !PT ;  /* 0x0000000800007c12 */ /* 0x001fc8000f8efcff */
[----:B------:R-:W-:-:S13]  /*0270*/  ISETP.NE.U32.AND P0, PT, R0, RZ, PT ;  /* 0x000000ff0000720c */ /* 0x000fda0003f05070 */
[----:B-1----:R-:W-:Y:S05]  /*0280*/  @P0 BRA `(.L_x_1) ;  /* 0x0000000000500947 */ /* 0x002fea0003800000 */
[----:B------:R-:W0:Y:S01]  /*0290*/  I2F.U32.RP R0, UR6 ;  /* 0x0000000600007d06 */ /* 0x000e220008209000 */
[----:B------:R-:W-:Y:S01]  /*02a0*/  ISETP.NE.U32.AND P2, PT, RZ, UR6, PT ;  /* 0x00000006ff007c0c */ /* 0x000fe2000bf45070 */
[----:B------:R-:W-:-:S06]  /*02b0*/  HFMA2 R9, -RZ, RZ, 0, 0 ;  /* 0x00000000ff097431 */ /* 0x000fcc00000001ff */
[----:B0-----:R-:W0:Y:S02]  /*02c0*/  MUFU.RCP R0, R0 ;  /* 0x0000000000007308 */ /* 0x001e240000001000 */
[----:B0-----:R-:W-:-:S06]  /*02d0*/  VIADD R2, R0, 0xffffffe ;  /* 0x0ffffffe00027836 */ /* 0x001fcc0000000000 */
[----:B------:R0:W1:Y:S02]  /*02e0*/  F2I.FTZ.U32.TRUNC.NTZ R3, R2 ;  /* 0x0000000200037305 */ /* 0x000064000021f000 */
[----:B0-----:R-:W-:Y:S02]  /*02f0*/  IMAD.MOV.U32 R2, RZ, RZ, RZ ;  /* 0x000000ffff027224 */ /* 0x001fe400078e00ff */
[----:B-1----:R-:W-:-:S04]  /*0300*/  IMAD.MOV R5, RZ, RZ, -R3 ;  /* 0x000000ffff057224 */ /* 0x002fc800078e0a03 */
[----:B------:R-:W-:-:S04]  /*0310*/  IMAD R5, R5, UR6, RZ ;  /* 0x0000000605057c24 */ /* 0x000fc8000f8e02ff */
[----:B------:R-:W-:-:S06]  /*0320*/  IMAD.HI.U32 R3, R3, R5, R2 ;  /* 0x0000000503037227 */ /* 0x000fcc00078e0002 */
[----:B------:R-:W-:-:S05]  /*0330*/  IMAD.HI.U32 R8, R3, R4, RZ ;  /* 0x0000000403087227 */ /* 0x000fca00078e00ff */
[----:B------:R-:W-:-:S05]  /*0340*/  IADD3 R3, PT, PT, -R8, RZ, RZ ;  /* 0x000000ff08037210 */ /* 0x000fca0007ffe1ff */
[----:B------:R-:W-:-:S05]  /*0350*/  IMAD R3, R3, UR6, R4 ;  /* 0x0000000603037c24 */ /* 0x000fca000f8e0204 */
[----:B------:R-:W-:-:S13]  /*0360*/  ISETP.GE.U32.AND P0, PT, R3, UR6, PT ;  /* 0x0000000603007c0c */ /* 0x000fda000bf06070 */
[----:B------:R-:W-:Y:S02]  /*0370*/  @P0 VIADD R3, R3, -UR6 ;  /* 0x8000000603030c36 */ /* 0x000fe40008000000 */
[----:B------:R-:W-:-:S03]  /*0380*/  @P0 VIADD R8, R8, 0x1 ;  /* 0x0000000108080836 */ /* 0x000fc60000000000 */
[----:B------:R-:W-:-:S13]  /*0390*/  ISETP.GE.U32.AND P1, PT, R3, UR6, PT ;  /* 0x0000000603007c0c */ /* 0x000fda000bf26070 */
[----:B------:R-:W-:Y:S01]  /*03a0*/  @P1 VIADD R8, R8, 0x1 ;  /* 0x0000000108081836 */ /* 0x000fe20000000000 */
[----:B------:R-:W-:Y:S01]  /*03b0*/  @!P2 LOP3.LUT R8, RZ, UR6, RZ, 0x33, !PT ;  /* 0x00000006ff08ac12 */ /* 0x000fe2000f8e33ff */
[----:B------:R-:W-:Y:S06]  /*03c0*/  BRA `(.L_x_2) ;  /* 0x0000000000087947 */ /* 0x000fec0003800000 */
.L_x_1:
[----:B------:R-:W-:-:S07]  /*03d0*/  MOV R0, 0x3f0 ;  /* 0x000003f000007802 */ /* 0x000fce0000000f00 */
[----:B------:R-:W-:Y:S05]  /*03e0*/  CALL.REL.NOINC `($__internal_0_$__cuda_sm20_div_s64) ;  /* 0x0000001c00007944 */ /* 0x000fea0003c00000 */
.L_x_2:
[----:B------:R-:W-:Y:S05]  /*03f0*/  BSYNC.RECONVERGENT B0 ;  /* 0x0000000000007941 */ /* 0x000fea0003800200 */
.L_x_0:
[----:B------:R-:W0:Y:S01]  /*0400*/  LDCU UR4, c[0x0][0x394] ;  /* 0x00007280ff0477ac */ /* 0x000e220008000800 */
[----:B------:R-:W-:Y:S01]  /*0410*/  BSSY.RECONVERGENT B0, `(.L_x_3) ;  /* 0x000001f000007945 */ /* 0x000fe20003800200 */
[----:B0-----:R-:W-:-:S04]  /*0420*/  LOP3.LUT R0, R9, UR4, RZ, 0xfc, !PT ;  /* 0x0000000409007c12 */ /* 0x001fc8000f8efcff */
[----:B------:R-:W-:-:S13]  /*0430*/  ISETP.NE.U32.AND P0, PT, R0, RZ, PT ;  /* 0x000000ff0000720c */ /* 0x000fda0003f05070 */
[----:B------:R-:W-:Y:S05]  /*0440*/  @P0 BRA `(.L_x_4) ;  /* 0x0000000000500947 */ /* 0x000fea0003800000 */
[----:B------:R-:W0:Y:S02]  /*0450*/  LDCU UR4, c[0x0][0x390] ;  /* 0x00007200ff0477ac */ /* 0x000e240008000800 */
[----:B0-----:R-:W0:Y:S01]  /*0460*/  I2F.U32.RP R0, UR4 ;  /* 0x0000000400007d06 */ /* 0x001e220008209000 */
[----:B------:R-:W-:-:S07]  /*0470*/  ISETP.NE.U32.AND P1, PT, RZ, UR4, PT ;  /* 0x00000004ff007c0c */ /* 0x000fce000bf25070 */
        /* <DEDUP_REMOVED lines=11> */
[----:B------:R-:W-:-:S05]  /*0530*/  @P0 VIADD R8, R8, -UR4 ;  /* 0x8000000408080c36 */ /* 0x000fca0008000000 */
[----:B------:R-:W-:-:S13]  /*0540*/  ISETP.GE.U32.AND P0, PT, R8, UR4, PT ;  /* 0x0000000408007c0c */ /* 0x000fda000bf06070 */
[----:B------:R-:W-:Y:S01]  /*0550*/  @P0 VIADD R8, R8, -UR4 ;  /* 0x8000000408080c36 */ /* 0x000fe20008000000 */
[----:B------:R-:W-:-:S05]  /*0560*/  @!P1 LOP3.LUT R8, RZ, UR4, RZ, 0x33, !PT ;  /* 0x00000004ff089c12 */ /* 0x000fca000f8e33ff */
[----:B------:R1:W-:Y:S01]  /*0570*/  STL [R1+0x10], R8 ;  /* 0x0000100801007387 */ /* 0x0003e20000100800 */
[----:B------:R-:W-:Y:S05]  /*0580*/  BRA `(.L_x_5) ;  /* 0x00000000001c7947 */ /* 0x000fea0003800000 */
.L_x_4:
[----:B------:R-:W0:Y:S01]  /*0590*/  LDCU.64 UR4, c[0x0][0x390] ;  /* 0x00007200ff0477ac */ /* 0x000e220008000a00 */
[----:B------:R-:W-:Y:S01]  /*05a0*/  IMAD.MOV.U32 R0, RZ, RZ, R8 ;  /* 0x000000ffff007224 */ /* 0x000fe200078e0008 */
[----:B------:R-:W-:Y:S02]  /*05b0*/  MOV R6, 0x5f0 ;  /* 0x000005f000067802 */ /* 0x000fe40000000f00 */
[----:B0-----:R-:W-:Y:S01]  /*05c0*/  MOV R5, UR4 ;  /* 0x0000000400057c02 */ /* 0x001fe20008000f00 */
[----:B------:R-:W-:-:S07]  /*05d0*/  IMAD.U32 R7, RZ, RZ, UR5 ;  /* 0x00000005ff077e24 */ /* 0x000fce000f8e00ff */
[----:B------:R-:W-:Y:S05]  /*05e0*/  CALL.REL.NOINC `($__internal_2_$__cuda_sm20_rem_u64) ;  /* 0x0000002400047944 */ /* 0x000fea0003c00000 */
[----:B------:R0:W-:Y:S02]  /*05f0*/  STL [R1+0x10], R8 ;  /* 0x0000100801007387 */ /* 0x0001e40000100800 */
.L_x_5:
[----:B------:R-:W-:Y:S05]  /*0600*/  BSYNC.RECONVERGENT B0 ;  /* 0x0000000000007941 */ /* 0x000fea0003800200 */
.L_x_3:
[----:B------:R-:W2:Y:S01]  /*0610*/  LDL R4, [R1+0x8] ;  /* 0x0000080001047983 */ /* 0x000ea20000100800 */
[----:B------:R-:W2:Y:S03]  /*0620*/  LDCU UR4, c[0x0][0x3bc] ;  /* 0x00007780ff0477ac */ /* 0x000ea60008000800 */
[----:B------:R3:W5:Y:S01]  /*0630*/  LDL R10, [R1+0x4] ;  /* 0x00000400010a7983 */ /* 0x0007620000100800 */
[----:B------:R-:W-:Y:S01]  /*0640*/  BSSY.RECONVERGENT B0, `(.L_x_6) ;  /* 0x0000022000007945 */ /* 0x000fe20003800200 */
[----:B--2---:R-:W-:-:S04]  /*0650*/  LOP3.LUT R0, R4, UR4, RZ, 0xfc, !PT ;  /* 0x0000000404007c12 */ /* 0x004fc8000f8efcff */
[----:B------:R-:W-:-:S13]  /*0660*/  ISETP.NE.U32.AND P0, PT, R0, RZ, PT ;  /* 0x000000ff0000720c */ /* 0x000fda0003f05070 */
[----:B---3--:R-:W-:Y:S05]  /*0670*/  @P0 BRA `(.L_x_7) ;  /* 0x0000000000540947 */ /* 0x008fea0003800000 */
[----:B------:R-:W2:Y:S01]  /*0680*/  LDCU UR4, c[0x0][0x3b8] ;  /* 0x00007700ff0477ac */ /* 0x000ea20008000800 */
[----:B------:R-:W-:Y:S01]  /*0690*/  IMAD.MOV.U32 R7, RZ, RZ, RZ ;  /* 0x000000ffff077224 */ /* 0x000fe200078e00ff */
[----:B--2---:R-:W2:Y:S01]  /*06a0*/  I2F.U32.RP R0, UR4 ;  /* 0x0000000400007d06 */ /* 0x004ea20008209000 */
[----:B------:R-:W-:-:S07]  /*06b0*/  ISETP.NE.U32.AND P2, PT, RZ, UR4, PT ;  /* 0x00000004ff007c0c */ /* 0x000fce000bf45070 */
[----:B--2---:R-:W2:Y:S02]  /*06c0*/  MUFU.RCP R0, R0 ;  /* 0x0000000000007308 */ /* 0x004ea40000001000 */
[----:B--2---:R-:W-:-:S06]  /*06d0*/  VIADD R2, R0, 0xffffffe ;  /* 0x0ffffffe00027836 */ /* 0x004fcc0000000000 */
[----:B------:R2:W3:Y:S02]  /*06e0*/  F2I.FTZ.U32.TRUNC.NTZ R3, R2 ;  /* 0x0000000200037305 */ /* 0x0004e4000021f000 */
[----:B--2---:R-:W-:Y:S01]  /*06f0*/  MOV R2, RZ ;  /* 0x000000ff00027202 */ /* 0x004fe20000000f00 */
[----:B---3--:R-:W-:-:S04]  /*0700*/  IMAD.MOV R5, RZ, RZ, -R3 ;  /* 0x000000ffff057224 */ /* 0x008fc800078e0a03 */
[----:B------:R-:W-:-:S04]  /*0710*/  IMAD R5, R5, UR4, RZ ;  /* 0x0000000405057c24 */ /* 0x000fc8000f8e02ff */
[----:B------:R-:W-:-:S06]  /*0720*/  IMAD.HI.U32 R3, R3, R5, R2 ;  /* 0x0000000503037227 */ /* 0x000fcc00078e0002 */
[----:B-----5:R-:W-:-:S04]  /*0730*/  IMAD.HI.U32 R6, R3, R10, RZ ;  /* 0x0000000a03067227 */ /* 0x020fc800078e00ff */
[----:B------:R-:W-:-:S04]  /*0740*/  IMAD.MOV R3, RZ, RZ, -R6 ;  /* 0x000000ffff037224 */ /* 0x000fc800078e0a06 */
[----:B------:R-:W-:-:S05]  /*0750*/  IMAD R3, R3, UR4, R10 ;  /* 0x0000000403037c24 */ /* 0x000fca000f8e020a */
[----:B------:R-:W-:-:S13]  /*0760*/  ISETP.GE.U32.AND P0, PT, R3, UR4, PT ;  /* 0x0000000403007c0c */ /* 0x000fda000bf06070 */
[----:B------:R-:W-:Y:S02]  /*0770*/  @P0 VIADD R3, R3, -UR4 ;  /* 0x8000000403030c36 */ /* 0x000fe40008000000 */
[----:B------:R-:W-:-:S03]  /*0780*/  @P0 VIADD R6, R6, 0x1 ;  /* 0x0000000106060836 */ /* 0x000fc60000000000 */
[----:B------:R-:W-:-:S13]  /*0790*/  ISETP.GE.U32.AND P1, PT, R3, UR4, PT ;  /* 0x0000000403007c0c */ /* 0x000fda000bf26070 */
[----:B------:R-:W-:Y:S02]  /*07a0*/  @P1 IADD3 R6, PT, PT, R6, 0x1, RZ ;  /* 0x0000000106061810 */ /* 0x000fe40007ffe0ff */
[----:B------:R-:W-:Y:S01]  /*07b0*/  @!P2 LOP3.LUT R6, RZ, UR4, RZ, 0x33, !PT ;  /* 0x00000004ff06ac12 */ /* 0x000fe2000f8e33ff */
[----:B------:R-:W-:Y:S06]  /*07c0*/  BRA `(.L_x_8) ;  /* 0x0000000000247947 */ /* 0x000fec0003800000 */
.L_x_7:
[----:B------:R-:W2:Y:S01]  /*07d0*/  LDCU.64 UR4, c[0x0][0x3b8] ;  /* 0x00007700ff0477ac */ /* 0x000ea20008000a00 */
[----:B------:R-:W-:Y:S01]  /*07e0*/  IMAD.MOV.U32 R7, RZ, RZ, R4 ;  /* 0x000000ffff077224 */ /* 0x000fe200078e0004 */
[----:B------:R-:W-:Y:S01]  /*07f0*/  MOV R4, 0x840 ;  /* 0x0000084000047802 */ /* 0x000fe20000000f00 */
[----:B-----5:R-:W-:Y:S02]  /*0800*/  IMAD.MOV.U32 R0, RZ, RZ, R10 ;  /* 0x000000ffff007224 */ /* 0x020fe400078e000a */
[----:B--2---:R-:W-:Y:S01]  /*0810*/  IMAD.U32 R6, RZ, RZ, UR4 ;  /* 0x00000004ff067e24 */ /* 0x004fe2000f8e00ff */
[----:B------:R-:W-:-:S07]  /*0820*/  MOV R5, UR5 ;  /* 0x0000000500057c02 */ /* 0x000fce0008000f00 */
[----:B01----:R-:W-:Y:S05]  /*0830*/  CALL.REL.NOINC `($__internal_1_$__cuda_sm20_div_u64) ;  /* 0x0000001c00507944 */ /* 0x003fea0003c00000 */
[----:B------:R-:W-:Y:S02]  /*0840*/  IMAD.MOV.U32 R6, RZ, RZ, R8 ;  /* 0x000000ffff067224 */ /* 0x000fe400078e0008 */
[----:B------:R-:W-:-:S07]  /*0850*/  IMAD.MOV.U32 R7, RZ, RZ, R9 ;  /* 0x000000ffff077224 */ /* 0x000fce00078e0009 */
.L_x_8:
[----:B------:R-:W-:Y:S05]  /*0860*/  BSYNC.RECONVERGENT B0 ;  /* 0x0000000000007941 */ /* 0x000fea0003800200 */
.L_x_6:
[----:B------:R-:W2:Y:S01]  /*0870*/  LDCU UR4, c[0x0][0x3c4] ;  /* 0x00007880ff0477ac */ /* 0x000ea20008000800 */
[----:B------:R-:W-:Y:S01]  /*0880*/  BSSY.RECONVERGENT B0, `(.L_x_9) ;  /* 0x000001f000007945 */ /* 0x000fe20003800200 */
[----:B--2---:R-:W-:-:S04]  /*0890*/  LOP3.LUT R0, R7, UR4, RZ, 0xfc, !PT ;  /* 0x0000000407007c12 */ /* 0x004fc8000f8efcff */
[----:B------:R-:W-:-:S13]  /*08a0*/  ISETP.NE.U32.AND P0, PT, R0, RZ, PT ;  /* 0x000000ff0000720c */ /* 0x000fda0003f05070 */
[----:B------:R-:W-:Y:S05]  /*08b0*/  @P0 BRA `(.L_x_10) ;  /* 0x0000000000540947 */ /* 0x000fea0003800000 */
[----:B------:R-:W2:Y:S01]  /*08c0*/  LDCU UR4, c[0x0][0x3c0] ;  /* 0x00007800ff0477ac */ /* 0x000ea20008000800 */
[----:B------:R-:W-:Y:S01]  /*08d0*/  IMAD.MOV.U32 R9, RZ, RZ, RZ ;  /* 0x000000ffff097224 */ /* 0x000fe200078e00ff */
[----:B--2---:R-:W2:Y:S01]  /*08e0*/  I2F.U32.RP R0, UR4 ;  /* 0x0000000400007d06 */ /* 0x004ea20008209000 */
[----:B------:R-:W-:-:S07]  /*08f0*/  ISETP.NE.U32.AND P2, PT, RZ, UR4, PT ;  /* 0x00000004ff007c0c */ /* 0x000fce000bf45070 */
[----:B--2---:R-:W2:Y:S02]  /*0900*/  MUFU.RCP R0, R0 ;  /* 0x0000000000007308 */ /* 0x004ea40000001000 */
[----:B--2---:R-:W-:-:S06]  /*0910*/  IADD3 R2, PT, PT, R0, 0xffffffe, RZ ;  /* 0x0ffffffe00027810 */ /* 0x004fcc0007ffe0ff */
[----:B------:R2:W3:Y:S02]  /*0920*/  F2I.FTZ.U32.TRUNC.NTZ R3, R2 ;  /* 0x0000000200037305 */ /* 0x0004e4000021f000 */
[----:B--2---:R-:W-:Y:S02]  /*0930*/  IMAD.MOV.U32 R2, RZ, RZ, RZ ;  /* 0x000000ffff027224 */ /* 0x004fe400078e00ff */
[----:B---3--:R-:W-:-:S04]  /*0940*/  IMAD.MOV R5, RZ, RZ, -R3 ;  /* 0x000000ffff057224 */ /* 0x008fc800078e0a03 */
[----:B------:R-:W-:-:S04]  /*0950*/  IMAD R5, R5, UR4, RZ ;  /* 0x0000000405057c24 */ /* 0x000fc8000f8e02ff */
[----:B------:R-:W-:-:S06]  /*0960*/  IMAD.HI.U32 R3, R3, R5, R2 ;  /* 0x0000000503037227 */ /* 0x000fcc00078e0002 */
[----:B01----:R-:W-:-:S05]  /*0970*/  IMAD.HI.U32 R8, R3, R6, RZ ;  /* 0x0000000603087227 */ /* 0x003fca00078e00ff */
[----:B------:R-:W-:-:S05]  /*0980*/  IADD3 R3, PT, PT, -R8, RZ, RZ ;  /* 0x000000ff08037210 */ /* 0x000fca0007ffe1ff */
        /* <DEDUP_REMOVED lines=8> */
.L_x_10:
[----:B------:R-:W2:Y:S01]  /*0a10*/  LDCU.64 UR4, c[0x0][0x3c0] ;  /* 0x00007800ff0477ac */ /* 0x000ea20008000a00 */
[----:B------:R-:W-:Y:S01]  /*0a20*/  IMAD.MOV.U32 R0, RZ, RZ, R6 ;  /* 0x000000ffff007224 */ /* 0x000fe200078e0006 */
[----:B------:R-:W-:Y:S02]  /*0a30*/  MOV R4, 0xa70 ;  /* 0x00000a7000047802 */ /* 0x000fe40000000f00 */
[----:B--2---:R-:W-:Y:S01]  /*0a40*/  MOV R6, UR4 ;  /* 0x0000000400067c02 */ /* 0x004fe20008000f00 */
[----:B------:R-:W-:-:S07]  /*0a50*/  IMAD.U32 R5, RZ, RZ, UR5 ;  /* 0x00000005ff057e24 */ /* 0x000fce000f8e00ff */
[----:B01----:R-:W-:Y:S05]  /*0a60*/  CALL.REL.NOINC `($__internal_1_$__cuda_sm20_div_u64) ;  /* 0x0000001800c47944 */ /* 0x003fea0003c00000 */
.L_x_11:
[----:B------:R-:W-:Y:S05]  /*0a70*/  BSYNC.RECONVERGENT B0 ;  /* 0x0000000000007941 */ /* 0x000fea0003800200 */
.L_x_9:
        /* <DEDUP_REMOVED lines=11> */
[----:B0-----:R-:W-:Y:S01]  /*0b30*/  IMAD.MOV.U32 R2, RZ, RZ, RZ ;  /* 0x000000ffff027224 */ /* 0x001fe200078e00ff */
[----:B-1----:R-:W-:-:S05]  /*0b40*/  IADD3 R5, PT, PT, RZ, -R3, RZ ;  /* 0x80000003ff057210 */ /* 0x002fca0007ffe0ff */
[----:B------:R-:W-:-:S04]  /*0b50*/  IMAD R5, R5, UR4, RZ ;  /* 0x0000000405057c24 */ /* 0x000fc8000f8e02ff */
[----:B------:R-:W-:-:S06]  /*0b60*/  IMAD.HI.U32 R3, R3, R5, R2 ;  /* 0x0000000503037227 */ /* 0x000fcc00078e0002 */
[----:B------:R-:W-:-:S04]  /*0b70*/  IMAD.HI.U32 R3, R3, R8, RZ ;  /* 0x0000000803037227 */ /* 0x000fc800078e00ff */
[----:B------:R-:W-:-:S04]  /*0b80*/  IMAD.MOV R3, RZ, RZ, -R3 ;  /* 0x000000ffff037224 */ /* 0x000fc800078e0a03 */
[----:B------:R-:W-:-:S05]  /*0b90*/  IMAD R8, R3, UR4, R8 ;  /* 0x0000000403087c24 */ /* 0x000fca000f8e0208 */
[----:B------:R-:W-:-:S13]  /*0ba0*/  ISETP.GE.U32.AND P0, PT, R8, UR4, PT ;  /* 0x0000000408007c0c */ /* 0x000fda000bf06070 */
[----:B------:R-:W-:-:S04]  /*0bb0*/  @P0 IADD3 R8, PT, PT, R8, -UR4, RZ ;  /* 0x8000000408080c10 */ /* 0x000fc8000fffe0ff */
[----:B------:R-:W-:-:S13]  /*0bc0*/  ISETP.GE.U32.AND P0, PT, R8, UR4, PT ;  /* 0x0000000408007c0c */ /* 0x000fda000bf06070 */
[----:B------:R-:W-:Y:S01]  /*0bd0*/  @P0 VIADD R8, R8, -UR4 ;  /* 0x8000000408080c36 */ /* 0x000fe20008000000 */
[----:B------:R-:W-:Y:S01]  /*0be0*/  @!P1 LOP3.LUT R8, RZ, UR4, RZ, 0x33, !PT ;  /* 0x00000004ff089c12 */ /* 0x000fe2000f8e33ff */
[----:B------:R-:W-:Y:S06]  /*0bf0*/  BRA `(.L_x_14) ;  /* 0x0000000000187947 */ /* 0x000fec0003800000 */
.L_x_13:
[----:B------:R-:W0:Y:S01]  /*0c00*/  LDCU.64 UR4, c[0x0][0x3b0] ;  /* 0x00007600ff0477ac */ /* 0x000e220008000a00 */
[----:B------:R-:W-:Y:S01]  /*0c10*/  IMAD.MOV.U32 R0, RZ, RZ, R8 ;  /* 0x000000ffff007224 */ /* 0x000fe200078e0008 */
[----:B------:R-:W-:Y:S02]  /*0c20*/  MOV R6, 0xc60 ;  /* 0x00000c6000067802 */ /* 0x000fe40000000f00 */
[----:B0-----:R-:W-:Y:S01]  /*0c30*/  MOV R5, UR4 ;  /* 0x0000000400057c02 */ /* 0x001fe20008000f00 */
[----:B------:R-:W-:-:S07]  /*0c40*/  IMAD.U32 R7, RZ, RZ, UR5 ;  /* 0x00000005ff077e24 */ /* 0x000fce000f8e00ff */
[----:B------:R-:W-:Y:S05]  /*0c50*/  CALL.REL.NOINC `($__internal_2_$__cuda_sm20_rem_u64) ;  /* 0x0000001c00687944 */ /* 0x000fea0003c00000 */
.L_x_14:
[----:B------:R-:W-:Y:S05]  /*0c60*/  BSYNC.RECONVERGENT B0 ;  /* 0x0000000000007941 */ /* 0x000fea0003800200 */
.L_x_12:
[----:B------:R-:W2:Y:S01]  /*0c70*/  LDL R7, [R1+0x8] ;  /* 0x0000080001077983 */ /* 0x000ea20000100800 */
[----:B------:R-:W0:Y:S01]  /*0c80*/  LDC R3, c[0x0][0x3d0] ;  /* 0x0000f400ff037b82 */ /* 0x000e220000000800 */
[----:B------:R-:W-:Y:S01]  /*0c90*/  VIADD R0, R8, 0x1 ;  /* 0x0000000108007836 */ /* 0x000fe20000000000 */
[----:B------:R-:W-:Y:S01]  /*0ca0*/  I2FP.F32.S32 R8, R8 ;  /* 0x0000000800087245 */ /* 0x000fe20000201400 */
[----:B------:R-:W2:Y:S01]  /*0cb0*/  LDCU UR5, c[0x0][0x3c4] ;  /* 0x00007880ff0577ac */ /* 0x000ea20008000800 */
[----:B------:R1:W5:Y:S02]  /*0cc0*/  LDL R6, [R1+0x4] ;  /* 0x0000040001067983 */ /* 0x0003640000100800 */
[----:B------:R-:W-:Y:S01]  /*0cd0*/  I2FP.F32.S32 R0, R0 ;  /* 0x0000000000007245 */ /* 0x000fe20000201400 */
[----:B------:R-:W3:Y:S01]  /*0ce0*/  LDCU UR4, c[0x0][0x398] ;  /* 0x00007300ff0477ac */ /* 0x000ee20008000800 */
[----:B0-----:R-:W-:-:S03]  /*0cf0*/  FFMA.FTZ R8, R8, R3, -0.5 ;  /* 0xbf00000008087423 */ /* 0x001fc60000010003 */
[----:B------:R-:W-:Y:S02]  /*0d00*/  FFMA.FTZ R0, R0, R3, -0.5 ;  /* 0xbf00000000007423 */ /* 0x000fe40000010003 */
[----:B------:R-:W0:Y:S08]  /*0d10*/  F2I.FTZ.CEIL.NTZ R3, R8 ;  /* 0x0000000800037305 */ /* 0x000e30000021b100 */
[----:B------:R-:W3:Y:S01]  /*0d20*/  F2I.FTZ.CEIL.NTZ R0, R0 ;  /* 0x0000000000007305 */ /* 0x000ee2000021b100 */
[----:B0-----:R1:W-:Y:S01]  /*0d30*/  STL [R1+0xc], R3 ;  /* 0x00000c0301007387 */ /* 0x0013e20000100800 */
[----:B------:R-:W-:Y:S01]  /*0d40*/  BSSY.RECONVERGENT B0, `(.L_x_15) ;  /* 0x0000026000007945 */ /* 0x000fe20003800200 */
[----:B---3--:R-:W-:-:S02]  /*0d50*/  VIMNMX R21, PT, PT, R0, UR4, PT ;  /* 0x0000000400157c48 */ /* 0x008fc4000bfe0100 */
[----:B--2---:R-:W-:-:S04]  /*0d60*/  LOP3.LUT R2, R7, UR5, RZ, 0xfc, !PT ;  /* 0x0000000507027c12 */ /* 0x004fc8000f8efcff */
[----:B------:R-:W-:-:S13]  /*0d70*/  ISETP.NE.U32.AND P0, PT, R2, RZ, PT ;  /* 0x000000ff0200720c */ /* 0x000fda0003f05070 */
[----:B-1----:R-:W-:Y:S05]  /*0d80*/  @P0 BRA `(.L_x_16) ;  /* 0x00000000005c0947 */ /* 0x002fea0003800000 */
[----:B------:R-:W0:Y:S01]  /*0d90*/  LDCU UR4, c[0x0][0x3c0] ;  /* 0x00007800ff0477ac */ /* 0x000e220008000800 */
[----:B------:R-:W-:Y:S01]  /*0da0*/  IMAD.MOV.U32 R9, RZ, RZ, RZ ;  /* 0x000000ffff097224 */ /* 0x000fe200078e00ff */
[----:B0-----:R-:W0:Y:S01]  /*0db0*/  I2F.U32.RP R4, UR4 ;  /* 0x0000000400047d06 */ /* 0x001e220008209000 */
[----:B------:R-:W-:-:S07]  /*0dc0*/  ISETP.NE.U32.AND P2, PT, RZ, UR4, PT ;  /* 0x00000004ff007c0c */ /* 0x000fce000bf45070 */
[----:B0-----:R-:W0:Y:S02]  /*0dd0*/  MUFU.RCP R4, R4 ;  /* 0x0000000400047308 */ /* 0x001e240000001000 */
[----:B0-----:R-:W-:-:S06]  /*0de0*/  IADD3 R2, PT, PT, R4, 0xffffffe, RZ ;  /* 0x0ffffffe04027810 */ /* 0x001fcc0007ffe0ff */
[----:B------:R0:W1:Y:S02]  /*0df0*/  F2I.FTZ.U32.TRUNC.NTZ R3, R2 ;  /* 0x0000000200037305 */ /* 0x000064000021f000 */
[----:B0-----:R-:W-:Y:S02]  /*0e00*/  IMAD.MOV.U32 R2, RZ, RZ, RZ ;  /* 0x000000ffff027224 */ /* 0x001fe400078e00ff */
[----:B-1----:R-:W-:-:S04]  /*0e10*/  IMAD.MOV R5, RZ, RZ, -R3 ;  /* 0x000000ffff057224 */ /* 0x002fc800078e0a03 */
[----:B------:R-:W-:-:S04]  /*0e20*/  IMAD R5, R5, UR4, RZ ;  /* 0x0000000405057c24 */ /* 0x000fc8000f8e02ff */
[----:B------:R-:W-:-:S06]  /*0e30*/  IMAD.HI.U32 R5, R3, R5, R2 ;  /* 0x0000000503057227 */ /* 0x000fcc00078e0002 */
[----:B-----5:R-:W-:-:S05]  /*0e40*/  IMAD.HI.U32 R8, R5, R6, RZ ;  /* 0x0000000605087227 */ /* 0x020fca00078e00ff */
[----:B------:R-:W-:-:S05]  /*0e50*/  IADD3 R0, PT, PT, -R8, RZ, RZ ;  /* 0x000000ff08007210 */ /* 0x000fca0007ffe1ff */
[----:B------:R-:W-:-:S05]  /*0e60*/  IMAD R0, R0, UR4, R6 ;  /* 0x0000000400007c24 */ /* 0x000fca000f8e0206 */
[----:B------:R-:W-:-:S13]  /*0e70*/  ISETP.GE.U32.AND P0, PT, R0, UR4, PT ;  /* 0x0000000400007c0c */ /* 0x000fda000bf06070 */
[----:B------:R-:W-:Y:S02]  /*0e80*/  @P0 VIADD R0, R0, -UR4 ;  /* 0x8000000400000c36 */ /* 0x000fe40008000000 */
[----:B------:R-:W-:-:S03]  /*0e90*/  @P0 VIADD R8, R8, 0x1 ;  /* 0x0000000108080836 */ /* 0x000fc60000000000 */
[----:B------:R-:W-:-:S13]  /*0ea0*/  ISETP.GE.U32.AND P1, PT, R0, UR4, PT ;  /* 0x0000000400007c0c */ /* 0x000fda000bf26070 */
[----:B------:R-:W-:Y:S02]  /*0eb0*/  @P1 IADD3 R8, PT, PT, R8, 0x1, RZ ;  /* 0x0000000108081810 */ /* 0x000fe40007ffe0ff */
[----:B------:R-:W-:-:S05]  /*0ec0*/  @!P2 LOP3.LUT R8, RZ, UR4, RZ, 0x33, !PT ;  /* 0x00000004ff08ac12 */ /* 0x000fca000f8e33ff */
[----:B------:R-:W-:-:S04]  /*0ed0*/  IMAD.MOV R4, RZ, RZ, -R8 ;  /* 0x000000ffff047224 */ /* 0x000fc800078e0a08 */
[----:B------:R-:W-:Y:S01]  /*0ee0*/  IMAD R4, R4, UR4, R6 ;  /* 0x0000000404047c24 */ /* 0x000fe2000f8e0206 */
[----:B------:R-:W-:Y:S06]  /*0ef0*/  BRA `(.L_x_17) ;  /* 0x0000000000287947 */ /* 0x000fec0003800000 */
.L_x_16:
[----:B------:R-:W0:Y:S01]  /*0f00*/  LDCU.64 UR4, c[0x0][0x3c0] ;  /* 0x00007800ff0477ac */ /* 0x000e220008000a00 */
[----:B-----5:R-:W-:Y:S02]  /*0f10*/  MOV R0, R6 ;  /* 0x0000000600007202 */ /* 0x020fe40000000f00 */
[----:B------:R-:W-:Y:S01]  /*0f20*/  MOV R4, 0xf60 ;  /* 0x00000f6000047802 */ /* 0x000fe20000000f00 */
[----:B0-----:R-:W-:Y:S02]  /*0f30*/  IMAD.U32 R6, RZ, RZ, UR4 ;  /* 0x00000004ff067e24 */ /* 0x001fe4000f8e00ff */
[----:B------:R-:W-:-:S07]  /*0f40*/  IMAD.U32 R5, RZ, RZ, UR5 ;  /* 0x00000005ff057e24 */ /* 0x000fce000f8e00ff */
[----:B------:R-:W-:Y:S05]  /*0f50*/  CALL.REL.NOINC `($__internal_1_$__cuda_sm20_div_u64) ;  /* 0x0000001400887944 */ /* 0x000fea0003c00000 */
[----:B------:R-:W2:Y:S01]  /*0f60*/  LDL R0, [R1+0x4] ;  /* 0x0000040001007983 */ /* 0x000ea20000100800 */
[----:B------:R-:W2:Y:S01]  /*0f70*/  LDCU UR4, c[0x0][0x3c0] ;  /* 0x00007800ff0477ac */ /* 0x000ea20008000800 */
[----:B------:R-:W-:-:S05]  /*0f80*/  IADD3 R4, PT, PT, -R8, RZ, RZ ;  /* 0x000000ff08047210 */ /* 0x000fca0007ffe1ff */
[----:B--2---:R-:W-:-:S07]  /*0f90*/  IMAD R4, R4, UR4, R0 ;  /* 0x0000000404047c24 */ /* 0x004fce000f8e0200 */
.L_x_17:
[----:B------:R-:W-:Y:S05]  /*0fa0*/  BSYNC.RECONVERGENT B0 ;  /* 0x0000000000007941 */ /* 0x000fea0003800200 */
.L_x_15:
        /* <DEDUP_REMOVED lines=11> */
[----:B0-----:R-:W-:Y:S02]  /*1060*/  HFMA2 R2, -RZ, RZ, 0, 0 ;  /* 0x00000000ff027431 */ /* 0x001fe400000001ff */
[----:B-1----:R-:W-:-:S04]  /*1070*/  IMAD.MOV R7, RZ, RZ, -R3 ;  /* 0x000000ffff077224 */ /* 0x002fc800078e0a03 */
[----:B------:R-:W-:-:S04]  /*1080*/  IMAD R7, R7, UR4, RZ ;  /* 0x0000000407077c24 */ /* 0x000fc8000f8e02ff */
[----:B------:R-:W-:-:S06]  /*1090*/  IMAD.HI.U32 R7, R3, R7, R2 ;  /* 0x0000000703077227 */ /* 0x000fcc00078e0002 */
[----:B------:R-:W-:-:S04]  /*10a0*/  IMAD.HI.U32 R0, R7, R8, RZ ;  /* 0x0000000807007227 */ /* 0x000fc800078e00ff */
[----:B------:R-:W-:-:S04]  /*10b0*/  IMAD.MOV R3, RZ, RZ, -R0 ;  /* 0x000000ffff037224 */ /* 0x000fc800078e0a00 */
[----:B------:R-:W-:-:S05]  /*10c0*/  IMAD R8, R3, UR4, R8 ;  /* 0x0000000403087c24 */ /* 0x000fca000f8e0208 */
[----:B------:R-:W-:-:S13]  /*10d0*/  ISETP.GE.U32.AND P0, PT, R8, UR4, PT ;  /* 0x0000000408007c0c */ /* 0x000fda000bf06070 */
[----:B------:R-:W-:-:S05]  /*10e0*/  @P0 VIADD R8, R8, -UR4 ;  /* 0x8000000408080c36 */ /* 0x000fca0008000000 */
[----:B------:R-:W-:-:S13]  /*10f0*/  ISETP.GE.U32.AND P0, PT, R8, UR4, PT ;  /* 0x0000000408007c0c */ /* 0x000fda000bf06070 */
[----:B------:R-:W-:Y:S02]  /*1100*/  @P0 IADD3 R8, PT, PT, R8, -UR4, RZ ;  /* 0x8000000408080c10 */ /* 0x000fe4000fffe0ff */
[----:B------:R-:W-:Y:S01]  /*1110*/  @!P1 LOP3.LUT R8, RZ, UR4, RZ, 0x33, !PT ;  /* 0x00000004ff089c12 */ /* 0x000fe2000f8e33ff */
[----:B------:R-:W-:Y:S06]  /*1120*/  BRA `(.L_x_20) ;  /* 0x0000000000187947 */ /* 0x000fec0003800000 */
.L_x_19:
[----:B------:R-:W0:Y:S01]  /*1130*/  LDCU.64 UR4, c[0x0][0x3b8] ;  /* 0x00007700ff0477ac */ /* 0x000e220008000a00 */
[----:B------:R-:W-:Y:S01]  /*1140*/  IMAD.MOV.U32 R0, RZ, RZ, R8 ;  /* 0x000000ffff007224 */ /* 0x000fe200078e0008 */
[----:B------:R-:W-:Y:S01]  /*1150*/  MOV R6, 0x1190 ;  /* 0x0000119000067802 */ /* 0x000fe20000000f00 */
[----:B0-----:R-:W-:Y:S01]  /*1160*/  IMAD.U32 R5, RZ, RZ, UR4 ;  /* 0x00000004ff057e24 */ /* 0x001fe2000f8e00ff */
[----:B------:R-:W-:-:S07]  /*1170*/  MOV R7, UR5 ;  /* 0x0000000500077c02 */ /* 0x000fce0008000f00 */
[----:B------:R-:W-:Y:S05]  /*1180*/  CALL.REL.NOINC `($__internal_2_$__cuda_sm20_rem_u64) ;  /* 0x00000018001c7944 */ /* 0x000fea0003c00000 */
.L_x_20:
[----:B------:R-:W-:Y:S05]  /*1190*/  BSYNC.RECONVERGENT B0 ;  /* 0x0000000000007941 */ /* 0x000fea0003800200 */
.L_x_18:
[----:B------:R-:W0:Y:S01]  /*11a0*/  LDC R3, c[0x0][0x3d8] ;  /* 0x0000f600ff037b82 */ /* 0x000e220000000800 */
[----:B------:R-:W1:Y:S01]  /*11b0*/  LDCU.64 UR4, c[0x0][0x388] ;  /* 0x00007100ff0477ac */ /* 0x000e620008000a00 */
[----:B------:R-:W-:Y:S01]  /*11c0*/  VIADD R0, R4, 0x1 ;  /* 0x0000000104007836 */ /* 0x000fe20000000000 */
[----:B------:R-:W-:-:S04]  /*11d0*/  I2FP.F32.S32 R4, R4 ;  /* 0x0000000400047245 */ /* 0x000fc80000201400 */
[----:B------:R-:W-:Y:S01]  /*11e0*/  I2FP.F32.S32 R0, R0 ;  /* 0x0000000000007245 */ /* 0x000fe20000201400 */
[----:B------:R-:W2:Y:S01]  /*11f0*/  LDC R7, c[0x0][0x3d4] ;  /* 0x0000f500ff077b82 */ /* 0x000ea20000000800 */
[----:B-1----:R-:W-:Y:S01]  /*1200*/  ISETP.NE.U32.AND P0, PT, RZ, UR4, PT ;  /* 0x00000004ff007c0c */ /* 0x002fe2000bf05070 */
[----:B------:R-:W1:Y:S03]  /*1210*/  LDCU UR4, c[0x0][0x3a8] ;  /* 0x00007500ff0477ac */ /* 0x000e660008000800 */
[----:B------:R-:W-:Y:S01]  /*1220*/  ISETP.NE.AND.EX P0, PT, RZ, UR5, PT, P0 ;  /* 0x00000005ff007c0c */ /* 0x000fe2000bf05300 */
[-C--:B0-----:R-:W-:Y:S01]  /*1230*/  FFMA.FTZ R2, R0, R3.reuse, -0.5 ;  /* 0xbf00000000027423 */ /* 0x081fe20000010003 */
[----:B------:R-:W-:-:S03]  /*1240*/  FFMA.FTZ R0, R4, R3, -0.5 ;  /* 0xbf00000004007423 */ /* 0x000fc60000010003 */
[----:B------:R0:W3:Y:S08]  /*1250*/  F2I.FTZ.CEIL.NTZ R3, R2 ;  /* 0x0000000200037305 */ /* 0x0000f0000021b100 */
[----:B-1----:R-:W-:Y:S05]  /*1260*/  @!P0 EXIT ;  /* 0x000000000000894d */ /* 0x002fea0003800000 */
[----:B------:R-:W4:Y:S04]  /*1270*/  LDL R12, [R1+0x10] ;  /* 0x00001000010c7983 */ /* 0x000f280000100800 */
[----:B------:R-:W5:Y:S01]  /*1280*/  LDL R11, [R1+0xc] ;  /* 0x00000c00010b7983 */ /* 0x000f620000100800 */
[----:B------:R-:W1:Y:S01]  /*1290*/  F2I.FTZ.CEIL.NTZ R0, R0 ;  /* 0x0000000000007305 */ /* 0x000e62000021b100 */
[----:B0-----:R-:W-:Y:S01]  /*12a0*/  VIADD R2, R8, 0x1 ;  /* 0x0000000108027836 */ /* 0x001fe20000000000 */
[----:B------:R-:W-:Y:S01]  /*12b0*/  I2FP.F32.S32 R8, R8 ;  /* 0x0000000800087245 */ /* 0x000fe20000201400 */
[----:B------:R-:W5:Y:S03]  /*12c0*/  LDCU UR5, c[0x0][0x398] ;  /* 0x00007300ff0577ac */ /* 0x000f660008000800 */
[----:B------:R-:W-:Y:S01]  /*12d0*/  I2FP.F32.S32 R2, R2 ;  /* 0x0000000200027245 */ /* 0x000fe20000201400 */
[-C--:B--2---:R-:W-:Y:S01]  /*12e0*/  FFMA.FTZ R8, R8, R7.reuse, -0.5 ;  /* 0xbf00000008087423 */ /* 0x084fe20000010007 */
[----:B------:R-:W0:Y:S03]  /*12f0*/  LDCU.64 UR10, c[0x0][0x358] ;  /* 0x00006b00ff0a77ac */ /* 0x000e260008000a00 */
[----:B------:R-:W-:Y:S01]  /*1300*/  FFMA.FTZ R5, R2, R7, -0.5 ;  /* 0xbf00000002057423 */ /* 0x000fe20000010007 */
[----:B---3--:R-:W-:Y:S01]  /*1310*/  VIMNMX R2, PT, PT, R3, UR4, PT ;  /* 0x0000000403027c48 */ /* 0x008fe2000bfe0100 */
[----:B------:R-:W-:Y:S01]  /*1320*/  F2I.FTZ.CEIL.NTZ R24, R8 ;  /* 0x0000000800187305 */ /* 0x000fe2000021b100 */
[----:B-1----:R-:W-:Y:S01]  /*1330*/  VIMNMX R3, PT, PT, R0, UR4, PT ;  /* 0x0000000400037c48 */ /* 0x002fe2000bfe0100 */
[----:B------:R-:W1:Y:S03]  /*1340*/  LDCU UR4, c[0x0][0x3a0] ;  /* 0x00007400ff0477ac */ /* 0x000e660008000800 */
[C---:B------:R-:W-:Y:S01]  /*1350*/  IADD3 R6, PT, PT, -R3.reuse, R2, RZ ;  /* 0x0000000203067210 */ /* 0x040fe20007ffe1ff */
[----:B------:R-:W-:-:S02]  /*1360*/  IMAD.IADD R10, R3, 0x1, -R2 ;  /* 0x00000001030a7824 */ /* 0x000fc400078e0a02 */
[----:B------:R-:W1:Y:S01]  /*1370*/  F2I.FTZ.CEIL.NTZ R5, R5 ;  /* 0x0000000500057305 */ /* 0x000e62000021b100 */
[C---:B------:R-:W-:Y:S02]  /*1380*/  LOP3.LUT R18, R6.reuse, 0xf, RZ, 0xc0, !PT ;  /* 0x0000000f06127812 */ /* 0x040fe400078ec0ff */
[C---:B------:R-:W-:Y:S02]  /*1390*/  LOP3.LUT R4, R6.reuse, 0x7, RZ, 0xc0, !PT ;  /* 0x0000000706047812 */ /* 0x040fe400078ec0ff */
[----:B------:R-:W-:Y:S01]  /*13a0*/  LOP3.LUT R19, R6, 0xfffffff0, RZ, 0xc0, !PT ;  /* 0xfffffff006137812 */ /* 0x000fe200078ec0ff */
[----:B------:R-:W-:Y:S01]  /*13b0*/  VIADD R7, R18, 0xffffffff ;  /* 0xffffffff12077836 */ /* 0x000fe20000000000 */
[----:B------:R-:W-:Y:S02]  /*13c0*/  IADD3 R9, PT, PT, R4, -0x1, RZ ;  /* 0xffffffff04097810 */ /* 0x000fe40007ffe0ff */
[----:B------:R-:W-:Y:S01]  /*13d0*/  ISETP.GT.U32.AND P0, PT, R10, -0x10, PT ;  /* 0xfffffff00a00780c */ /* 0x000fe20003f04070 */
[----:B------:R-:W-:Y:S01]  /*13e0*/  IMAD.MOV R19, RZ, RZ, -R19 ;  /* 0x000000ffff137224 */ /* 0x000fe200078e0a13 */
[----:B------:R-:W-:-:S02]  /*13f0*/  ISETP.GE.U32.AND P1, PT, R7, 0x7, PT ;  /* 0x000000070700780c */ /* 0x000fc40003f26070 */
[----:B------:R-:W-:Y:S02]  /*1400*/  ISETP.GE.U32.AND P2, PT, R9, 0x3, PT ;  /* 0x000000030900780c */ /* 0x000fe40003f46070 */
[----:B------:R-:W-:Y:S02]  /*1410*/  LOP3.LUT R6, R6, 0x3, RZ, 0xc0, !PT ;  /* 0x0000000306067812 */ /* 0x000fe400078ec0ff */
[----:B-1----:R-:W-:Y:S02]  /*1420*/  VIMNMX R5, PT, PT, R5, UR4, PT ;  /* 0x0000000405057c48 */ /* 0x002fe4000bfe0100 */
[----:B----4-:R-:W-:Y:S02]  /*1430*/  SHF.R.S32.HI R8, RZ, 0x1f, R12 ;  /* 0x0000001fff087819 */ /* 0x010fe4000001140c */
[----:B-----5:R-:W-:-:S03]  /*1440*/  VIMNMX R7, PT, PT, R11, UR5, PT ;  /* 0x000000050b077c48 */ /* 0x020fc6000bfe0100 */
[----:B------:R-:W-:Y:S01]  /*1450*/  STL [R1+0x18], R8 ;  /* 0x0000180801007387 */ /* 0x000fe20000100800 */
[----:B------:R-:W-:-:S03]  /*1460*/  UMOV UR5, URZ ;  /* 0x000000ff00057c82 */ /* 0x000fc60008000000 */
[----:B------:R1:W-:Y:S02]  /*1470*/  STL [R1+0x14], R7 ;  /* 0x0000140701007387 */ /* 0x0003e40000100800 */
[----:B-1----:R-:W-:Y:S01]  /*1480*/  VIMNMX R7, PT, PT, R24, UR4, PT ;  /* 0x0000000418077c48 */ /* 0x002fe2000bfe0100 */
[----:B------:R-:W-:-:S04]  /*1490*/  UMOV UR4, URZ ;  /* 0x000000ff00047c82 */ /* 0x000fc80008000000 */
[----:B0-----:R1:W-:Y:S02]  /*14a0*/  STL [R1], R7 ;  /* 0x0000000701007387 */ /* 0x0013e40000100800 */
.L_x_37:
[----:B------:R-:W2:Y:S01]  /*14b0*/  LDL R8, [R1+0xc] ;  /* 0x00000c0001087983 */ /* 0x000ea20000100800 */
[----:B------:R-:W-:Y:S01]  /*14c0*/  BSSY.RECONVERGENT B3, `(.L_x_21) ;  /* 0x000009c000037945 */ /* 0x000fe20003800200 */
[----:B01----:R-:W-:Y:S02]  /*14d0*/  PRMT R7, RZ, 0x7610, R7 ;  /* 0x00007610ff077816 */ /* 0x003fe40000000007 */
[----:B--2---:R-:W-:-:S13]  /*14e0*/  ISETP.GE.AND P3, PT, R8, R21, PT ;  /* 0x000000150800720c */ /* 0x004fda0003f66270 */
[----:B------:R-:W-:Y:S05]  /*14f0*/  @P3 BRA `(.L_x_22) ;  /* 0x0000000800603947 */ /* 0x000fea0003800000 */
[----:B------:R-:W2:Y:S01]  /*1500*/  LDL R11, [R1+0x18] ;  /* 0x00001800010b7983 */ /* 0x000ea20000100800 */
[----:B------:R-:W0:Y:S03]  /*1510*/  LDC.64 R8, c[0x0][0x390] ;  /* 0x0000e400ff087b82 */ /* 0x000e260000000a00 */
[----:B------:R-:W2:Y:S04]  /*1520*/  LDL R10, [R1+0x10] ;  /* 0x00001000010a7983 */ /* 0x000ea80000100800 */
[----:B------:R1:W5:Y:S01]  /*1530*/  LDL R20, [R1+0x14] ;  /* 0x0000140001147983 */ /* 0x0003620000100800 */
[----:B------:R-:W-:Y:S01]  /*1540*/  BSSY.RECONVERGENT B2, `(.L_x_23) ;  /* 0x0000092000027945 */ /* 0x000fe20003800200 */
[----:B0-----:R-:W-:-:S04]  /*1550*/  IMAD R12, R8, UR5, RZ ;  /* 0x00000005080c7c24 */ /* 0x001fc8000f8e02ff */
[----:B------:R-:W-:Y:S02]  /*1560*/  IMAD R9, R9, UR4, R12 ;  /* 0x0000000409097c24 */ /* 0x000fe4000f8e020c */
[----:B--2---:R-:W-:-:S04]  /*1570*/  IMAD.WIDE.U32 R22, R8, UR4, R10 ;  /* 0x0000000408167c25 */ /* 0x004fc8000f8e000a */
[----:B------:R-:W-:Y:S01]  /*1580*/  IMAD.MOV.U32 R11, RZ, RZ, RZ ;  /* 0x000000ffff0b7224 */ /* 0x000fe200078e00ff */
[----:B-1----:R-:W-:-:S07]  /*1590*/  IADD3 R26, PT, PT, R23, R9, RZ ;  /* 0x00000009171a7210 */ /* 0x002fce0007ffe0ff */
.L_x_36:
[----:B------:R-:W-:Y:S01]  /*15a0*/  ISETP.GE.AND P3, PT, R24, R5, PT ;  /* 0x000000051800720c */ /* 0x000fe20003f66270 */
[----:B------:R-:W-:-:S12]  /*15b0*/  BSSY.RECONVERGENT B1, `(.L_x_24) ;  /* 0x0000087000017945 */ /* 0x000fd80003800200 */
[----:B------:R-:W-:Y:S05]  /*15c0*/  @P3 BRA `(.L_x_25) ;  /* 0x0000000800143947 */ /* 0x000fea0003800000 */
[----:B------:R-:W0:Y:S01]  /*15d0*/  LDCU.64 UR12, c[0x0][0x398] ;  /* 0x00007300ff0c77ac */ /* 0x000e220008000a00 */
[--C-:B-----5:R-:W-:Y:S01]  /*15e0*/  SHF.R.S32.HI R9, RZ, 0x1f, R20.reuse ;  /* 0x0000001fff097819 */ /* 0x120fe20000011414 */
[----:B------:R-:W-:-:S04]  /*15f0*/  IMAD.MOV.U32 R8, RZ, RZ, R20 ;  /* 0x000000ffff087224 */ /* 0x000fc800078e0014 */
[----:B0-----:R-:W-:Y:S02]  /*1600*/  IMAD.WIDE.U32 R12, R22, UR12, R8 ;  /* 0x0000000c160c7c25 */ /* 0x001fe4000f8e0008 */
[----:B------:R0:W5:Y:S02]  /*1610*/  LDL R8, [R1] ;  /* 0x0000000001087983 */ /* 0x0001640000100800 */
[----:B------:R-:W-:-:S04]  /*1620*/  IMAD R7, R26, UR12, RZ ;  /* 0x0000000c1a077c24 */ /* 0x000fc8000f8e02ff */
[----:B------:R-:W-:-:S04]  /*1630*/  IMAD R7, R22, UR13, R7 ;  /* 0x0000000d16077c24 */ /* 0x000fc8000f8e0207 */
[----:B0-----:R-:W-:-:S07]  /*1640*/  IMAD.IADD R9, R13, 0x1, R7 ;  /* 0x000000010d097824 */ /* 0x001fce00078e0207 */
.L_x_35:
[----:B------:R-:W-:Y:S01]  /*1650*/  ISETP.GE.AND P3, PT, R0, R2, PT ;  /* 0x000000020000720c */ /* 0x000fe20003f66270 */
[----:B------:R-:W-:-:S12]  /*1660*/  BSSY.RECONVERGENT B0, `(.L_x_26) ;  /* 0x0000078000007945 */ /* 0x000fd80003800200 */
[----:B------:R-:W-:Y:S05]  /*1670*/  @P3 BRA `(.L_x_27) ;  /* 0x0000000400d83947 */ /* 0x000fea0003800000 */
[----:B------:R-:W0:Y:S01]  /*1680*/  LDCU.64 UR12, c[0x0][0x3a0] ;  /* 0x00007400ff0c77ac */ /* 0x000e220008000a00 */
[----:B-----5:R-:W-:Y:S01]  /*1690*/  SHF.R.S32.HI R15, RZ, 0x1f, R8 ;  /* 0x0000001fff0f7819 */ /* 0x020fe20000011408 */
[----:B------:R-:W-:Y:S01]  /*16a0*/  BSSY.RECONVERGENT B4, `(.L_x_28) ;  /* 0x0000030000047945 */ /* 0x000fe20003800200 */
[----:B------:R-:W-:Y:S02]  /*16b0*/  MOV R14, R8 ;  /* 0x00000008000e7202 */ /* 0x000fe40000000f00 */
[----:B------:R-:W-:Y:S01]  /*16c0*/  ISETP.NE.AND P3, PT, R18, RZ, PT ;  /* 0x000000ff1200720c */ /* 0x000fe20003f65270 */
[----:B0-----:R-:W-:Y:S02]  /*16d0*/  IMAD R7, R9, UR12, RZ ;  /* 0x0000000c09077c24 */ /* 0x001fe4000f8e02ff */
[----:B------:R-:W-:-:S04]  /*16e0*/  IMAD.WIDE.U32 R14, R12, UR12, R14 ;  /* 0x0000000c0c0e7c25 */ /* 0x000fc8000f8e000e */
[----:B------:R-:W-:Y:S02]  /*16f0*/  IMAD R10, R12, UR13, R7 ;  /* 0x0000000d0c0a7c24 */ /* 0x000fe4000f8e0207 */
[----:B------:R-:W-:Y:S02]  /*1700*/  IMAD.MOV.U32 R7, RZ, RZ, R3 ;  /* 0x000000ffff077224 */ /* 0x000fe400078e0003 */
[----:B------:R-:W-:Y:S01]  /*1710*/  IMAD.IADD R10, R15, 0x1, R10 ;  /* 0x000000010f0a7824 */ /* 0x000fe200078e020a */
[----:B------:R-:W-:Y:S06]  /*1720*/  @P0 BRA `(.L_x_29) ;  /* 0x00000000009c0947 */ /* 0x000fec0003800000 */
[----:B------:R-:W-:Y:S01]  /*1730*/  MOV R25, R19 ;  /* 0x0000001300197202 */ /* 0x000fe20000000f00 */
[----:B------:R-:W-:-:S07]  /*1740*/  IMAD.MOV.U32 R7, RZ, RZ, R3 ;  /* 0x000000ffff077224 */ /* 0x000fce00078e0003 */
.L_x_30:
[----:B------:R-:W0:Y:S01]  /*1750*/  LDCU.64 UR14, c[0x0][0x3a8] ;  /* 0x00007500ff0e77ac */ /* 0x000e220008000a00 */
[--C-:B------:R-:W-:Y:S01]  /*1760*/  SHF.R.S32.HI R17, RZ, 0x1f, R7.reuse ;  /* 0x0000001fff117819 */ /* 0x100fe20000011407 */
[----:B------:R-:W-:Y:S01]  /*1770*/  IMAD.MOV.U32 R16, RZ, RZ, R7 ;  /* 0x000000ffff107224 */ /* 0x000fe200078e0007 */
[----:B------:R-:W1:Y:S03]  /*1780*/  LDCU.64 UR12, c[0x0][0x380] ;  /* 0x00007000ff0c77ac */ /* 0x000e660008000a00 */
[----:B0-----:R-:W-:-:S04]  /*1790*/  IMAD.WIDE.U32 R16, R14, UR14, R16 ;  /* 0x0000000e0e107c25 */ /* 0x001fc8000f8e0010 */
[----:B------:R-:W-:Y:S01]  /*17a0*/  IMAD R27, R10, UR14, RZ ;  /* 0x0000000e0a1b7c24 */ /* 0x000fe2000f8e02ff */
[----:B-1----:R-:W-:-:S03]  /*17b0*/  IADD3 R16, P4, PT, R16, UR12, RZ ;  /* 0x0000000c10107c10 */ /* 0x002fc6000ff9e0ff */
[----:B------:R-:W-:-:S05]  /*17c0*/  IMAD R27, R14, UR15, R27 ;  /* 0x0000000f0e1b7c24 */ /* 0x000fca000f8e021b */
[----:B------:R-:W-:-:S05]  /*17d0*/  IADD3.X R17, PT, PT, R17, UR13, R27, P4, !PT ;  /* 0x0000000d11117c10 */ /* 0x000fca000a7fe41b */
[----:B------:R-:W2:Y:S04]  /*17e0*/  LDG.E.U8 R27, desc[UR10][R16.64] ;  /* 0x0000000a101b7981 */ /* 0x000ea8000c1e1100 */
[----:B------:R-:W2:Y:S02]  /*17f0*/  LDG.E.U8 R28, desc[UR10][R16.64+0x1] ;  /* 0x0000010a101c7981 */ /* 0x000ea4000c1e1100 */
[----:B--2---:R-:W-:Y:S02]  /*1800*/  IADD3 R27, PT, PT, R28, R11, R27 ;  /* 0x0000000b1c1b7210 */ /* 0x004fe40007ffe01b */
[----:B------:R-:W2:Y:S04]  /*1810*/  LDG.E.U8 R11, desc[UR10][R16.64+0x2] ;  /* 0x0000020a100b7981 */ /* 0x000ea8000c1e1100 */
[----:B------:R-:W2:Y:S02]  /*1820*/  LDG.E.U8 R28, desc[UR10][R16.64+0x3] ;  /* 0x0000030a101c7981 */ /* 0x000ea4000c1e1100 */
[----:B--2---:R-:W-:-:S02]  /*1830*/  IADD3 R11, PT, PT, R28, R27, R11 ;  /* 0x0000001b1c0b7210 */ /* 0x004fc40007ffe00b */
        /* <DEDUP_REMOVED lines=13> */
[----:B------:R-:W2:Y:S01]  /*1910*/  LDG.E.U8 R28, desc[UR10][R16.64+0xd] ;  /* 0x00000d0a101c7981 */ /* 0x000ea2000c1e1100 */
[----:B------:R-:W-:-:S04]  /*1920*/  IADD3 R25, PT, PT, R25, 0x10, RZ ;  /* 0x0000001019197810 */ /* 0x000fc80007ffe0ff */
[----:B------:R-:W-:Y:S02]  /*1930*/  ISETP.NE.AND P4, PT, R25, RZ, PT ;  /* 0x000000ff1900720c */ /* 0x000fe40003f85270 */
[----:B--2---:R-:W-:Y:S02]  /*1940*/  IADD3 R11, PT, PT, R28, R11, R27 ;  /* 0x0000000b1c0b7210 */ /* 0x004fe40007ffe01b */
[----:B------:R-:W2:Y:S04]  /*1950*/  LDG.E.U8 R27, desc[UR10][R16.64+0xe] ;  /* 0x00000e0a101b7981 */ /* 0x000ea8000c1e1100 */
[----:B------:R-:W2:Y:S01]  /*1960*/  LDG.E.U8 R16, desc[UR10][R16.64+0xf] ;  /* 0x00000f0a10107981 */ /* 0x000ea2000c1e1100 */
[----:B------:R-:W-:Y:S01]  /*1970*/  VIADD R7, R7, 0x10 ;  /* 0x0000001007077836 */ /* 0x000fe20000000000 */
[----:B--2---:R-:W-:-:S03]  /*1980*/  IADD3 R11, PT, PT, R16, R11, R27 ;  /* 0x0000000b100b7210 */ /* 0x004fc60007ffe01b */
[----:B------:R-:W-:Y:S05]  /*1990*/  @P4 BRA `(.L_x_30) ;  /* 0xfffffffc006c4947 */ /* 0x000fea000383ffff */
.L_x_29:
[----:B------:R-:W-:Y:S05]  /*19a0*/  BSYNC.RECONVERGENT B4 ;  /* 0x0000000000047941 */ /* 0x000fea0003800200 */
.L_x_28:
[----:B------:R-:W-:Y:S05]  /*19b0*/  @!P3 BRA `(.L_x_27) ;  /* 0x000000040008b947 */ /* 0x000fea0003800000 */
[----:B------:R-:W-:Y:S01]  /*19c0*/  BSSY.RECONVERGENT B4, `(.L_x_31) ;  /* 0x0000019000047945 */ /* 0x000fe20003800200 */
[----:B------:R-:W-:-:S03]  /*19d0*/  ISETP.NE.AND P3, PT, R4, RZ, PT ;  /* 0x000000ff0400720c */ /* 0x000fc60003f65270 */
[----:B------:R-:W-:Y:S10]  /*19e0*/  @!P1 BRA `(.L_x_32) ;  /* 0x0000000000589947 */ /* 0x000ff40003800000 */
        /* <DEDUP_REMOVED lines=10> */
[----:B------:R-:W2:Y:S04]  /*1a90*/  LDG.E.U8 R27, desc[UR10][R16.64+0x1] ;  /* 0x0000010a101b7981 */ /* 0x000ea8000c1e1100 */
[----:B------:R-:W3:Y:S04]  /*1aa0*/  LDG.E.U8 R28, desc[UR10][R16.64+0x4] ;  /* 0x0000040a101c7981 */ /* 0x000ee8000c1e1100 */
[----:B------:R-:W3:Y:S01]  /*1ab0*/  LDG.E.U8 R29, desc[UR10][R16.64+0x5] ;  /* 0x0000050a101d7981 */ /* 0x000ee2000c1e1100 */
[----:B--2---:R-:W-:-:S03]  /*1ac0*/  IADD3 R11, PT, PT, R27, R11, R25 ;  /* 0x0000000b1b0b7210 */ /* 0x004fc60007ffe019 */
[----:B------:R-:W2:Y:S04]  /*1ad0*/  LDG.E.U8 R25, desc[UR10][R16.64+0x2] ;  /* 0x0000020a10197981 */ /* 0x000ea8000c1e1100 */
[----:B------:R-:W2:Y:S02]  /*1ae0*/  LDG.E.U8 R27, desc[UR10][R16.64+0x3] ;  /* 0x0000030a101b7981 */ /* 0x000ea4000c1e1100 */
[----:B--2---:R-:W-:Y:S02]  /*1af0*/  IADD3 R11, PT, PT, R27, R11, R25 ;  /* 0x0000000b1b0b7210 */ /* 0x004fe40007ffe019 */
[----:B------:R-:W2:Y:S04]  /*1b00*/  LDG.E.U8 R25, desc[UR10][R16.64+0x6] ;  /* 0x0000060a10197981 */ /* 0x000ea8000c1e1100 */
[----:B------:R-:W2:Y:S01]  /*1b10*/  LDG.E.U8 R16, desc[UR10][R16.64+0x7] ;  /* 0x0000070a10107981 */ /* 0x000ea2000c1e1100 */
[----:B---3--:R-:W-:-:S02]  /*1b20*/  IADD3 R11, PT, PT, R29, R11, R28 ;  /* 0x0000000b1d0b7210 */ /* 0x008fc40007ffe01c */
[----:B------:R-:W-:Y:S02]  /*1b30*/  IADD3 R7, PT, PT, R7, 0x8, RZ ;  /* 0x0000000807077810 */ /* 0x000fe40007ffe0ff */
[----:B--2---:R-:W-:-:S07]  /*1b40*/  IADD3 R11, PT, PT, R16, R11, R25 ;  /* 0x0000000b100b7210 */ /* 0x004fce0007ffe019 */
.L_x_32:
[----:B------:R-:W-:Y:S05]  /*1b50*/  BSYNC.RECONVERGENT B4 ;  /* 0x0000000000047941 */ /* 0x000fea0003800200 */
.L_x_31:
        /* <DEDUP_REMOVED lines=17> */
[----:B------:R-:W2:Y:S01]  /*1c70*/  LDG.E.U8 R16, desc[UR10][R16.64+0x3] ;  /* 0x0000030a10107981 */ /* 0x000ea2000c1e1100 */
[----:B------:R-:W-:Y:S01]  /*1c80*/  VIADD R7, R7, 0x4 ;  /* 0x0000000407077836 */ /* 0x000fe20000000000 */
[----:B--2---:R-:W-:-:S07]  /*1c90*/  IADD3 R11, PT, PT, R16, R11, R25 ;  /* 0x0000000b100b7210 */ /* 0x004fce0007ffe019 */
.L_x_34:
[----:B------:R-:W-:Y:S05]  /*1ca0*/  BSYNC.RECONVERGENT B4 ;  /* 0x0000000000047941 */ /* 0x000fea0003800200 */
.L_x_33:
[----:B------:R-:W-:Y:S05]  /*1cb0*/  @!P3 BRA `(.L_x_27) ;  /* 0x000000000048b947 */ /* 0x000fea0003800000 */
[----:B------:R-:W0:Y:S01]  /*1cc0*/  LDCU.64 UR12, c[0x0][0x3a8] ;  /* 0x00007500ff0c77ac */ /* 0x000e220008000a00 */
[----:B------:R-:W-:Y:S02]  /*1cd0*/  SHF.R.S32.HI R17, RZ, 0x1f, R7 ;  /* 0x0000001fff117819 */ /* 0x000fe40000011407 */
[----:B------:R-:W-:Y:S01]  /*1ce0*/  MOV R16, R7 ;  /* 0x0000000700107202 */ /* 0x000fe20000000f00 */
[----:B------:R-:W1:Y:S01]  /*1cf0*/  LDCU.64 UR14, c[0x0][0x380] ;  /* 0x00007000ff0e77ac */ /* 0x000e620008000a00 */
[----:B0-----:R-:W-:-:S03]  /*1d00*/  IMAD R10, R10, UR12, RZ ;  /* 0x0000000c0a0a7c24 */ /* 0x001fc6000f8e02ff */
[----:B------:R-:W-:-:S04]  /*1d10*/  IMAD.WIDE.U32 R16, R14, UR12, R16 ;  /* 0x0000000c0e107c25 */ /* 0x000fc8000f8e0010 */
[----:B------:R-:W-:Y:S01]  /*1d20*/  IMAD R10, R14, UR13, R10 ;  /* 0x0000000d0e0a7c24 */ /* 0x000fe2000f8e020a */
[----:B-1----:R-:W-:-:S04]  /*1d30*/  IADD3 R14, P3, PT, R16, UR14, RZ ;  /* 0x0000000e100e7c10 */ /* 0x002fc8000ff7e0ff */
[----:B------:R-:W-:-:S05]  /*1d40*/  IADD3.X R15, PT, PT, R10, UR15, R17, P3, !PT ;  /* 0x0000000f0a0f7c10 */ /* 0x000fca0009ffe411 */
[----:B------:R-:W2:Y:S01]  /*1d50*/  LDG.E.U8 R10, desc[UR10][R14.64] ;  /* 0x0000000a0e0a7981 */ /* 0x000ea2000c1e1100 */
[----:B------:R-:W-:Y:S01]  /*1d60*/  ISETP.NE.AND P3, PT, R6, 0x1, PT ;  /* 0x000000010600780c */ /* 0x000fe20003f65270 */
[----:B--2---:R-:W-:-:S12]  /*1d70*/  IMAD.IADD R11, R10, 0x1, R11 ;  /* 0x000000010a0b7824 */ /* 0x004fd800078e020b */
[----:B------:R-:W-:Y:S05]  /*1d80*/  @!P3 BRA `(.L_x_27) ;  /* 0x000000000014b947 */ /* 0x000fea0003800000 */
[----:B------:R-:W-:Y:S01]  /*1d90*/  ISETP.NE.AND P3, PT, R6, 0x2, PT ;  /* 0x000000020600780c */ /* 0x000fe20003f65270 */
[----:B------:R-:W2:-:S12]  /*1da0*/  LDG.E.U8 R10, desc[UR10][R14.64+0x1] ;  /* 0x0000010a0e0a7981 */ /* 0x000e98000c1e1100 */
[----:B------:R-:W3:Y:S01]  /*1db0*/  @P3 LDG.E.U8 R16, desc[UR10][R14.64+0x2] ;  /* 0x0000020a0e103981 */ /* 0x000ee2000c1e1100 */
[----:B--2---:R-:W-:-:S05]  /*1dc0*/  IMAD.IADD R11, R10, 0x1, R11 ;  /* 0x000000010a0b7824 */ /* 0x004fca00078e020b */
[----:B---3--:R-:W-:-:S07]  /*1dd0*/  @P3 IADD3 R11, PT, PT, R16, R11, RZ ;  /* 0x0000000b100b3210 */ /* 0x008fce0007ffe0ff */
.L_x_27:
[----:B------:R-:W-:Y:S05]  /*1de0*/  BSYNC.RECONVERGENT B0 ;  /* 0x0000000000007941 */ /* 0x000fea0003800200 */
.L_x_26:
[----:B-----5:R-:W-:-:S05]  /*1df0*/  VIADD R8, R8, 0x1 ;  /* 0x0000000108087836 */ /* 0x020fca0000000000 */
[----:B------:R-:W-:-:S13]  /*1e00*/  ISETP.NE.AND P3, PT, R8, R5, PT ;  /* 0x000000050800720c */ /* 0x000fda0003f65270 */
[----:B------:R-:W-:Y:S05]  /*1e10*/  @P3 BRA `(.L_x_35) ;  /* 0xfffffff8000c3947 */ /* 0x000fea000383ffff */
.L_x_25:
[----:B------:R-:W-:Y:S05]  /*1e20*/  BSYNC.RECONVERGENT B1 ;  /* 0x0000000000017941 */ /* 0x000fea0003800200 */
.L_x_24:
[----:B-----5:R-:W-:-:S05]  /*1e30*/  VIADD R20, R20, 0x1 ;  /* 0x0000000114147836 */ /* 0x020fca0000000000 */
[----:B------:R-:W-:-:S13]  /*1e40*/  ISETP.NE.AND P3, PT, R20, R21, PT ;  /* 0x000000151400720c */ /* 0x000fda0003f65270 */
[----:B------:R-:W-:Y:S05]  /*1e50*/  @P3 BRA `(.L_x_36) ;  /* 0xfffffff400d03947 */ /* 0x000fea000383ffff */
[----:B------:R-:W-:Y:S05]  /*1e60*/  BSYNC.RECONVERGENT B2 ;  /* 0x0000000000027941 */ /* 0x000fea0003800200 */
.L_x_23:
[----:B------:R-:W-:-:S07]  /*1e70*/  PRMT R7, R11, 0x7610, R7 ;  /* 0x000076100b077816 */ /* 0x000fce0000000007 */
.L_x_22:
[----:B------:R-:W-:Y:S05]  /*1e80*/  BSYNC.RECONVERGENT B3 ;  /* 0x0000000000037941 */ /* 0x000fea0003800200 */
.L_x_21:
[----:B------:R-:W2:Y:S01]  /*1e90*/  LDL.LU R14, [R1+0x8] ;  /* 0x00000800010e7983 */ /* 0x000ea20000300800 */
[----:B------:R-:W0:Y:S01]  /*1ea0*/  LDCU.64 UR12, c[0x0][0x3c8] ;  /* 0x00007900ff0c77ac */ /* 0x000e220008000a00 */
[----:B------:R-:W1:Y:S02]  /*1eb0*/  LDC.64 R8, c[0x0][0x390] ;  /* 0x0000e400ff087b82 */ /* 0x000e640000000a00 */
[----:B------:R-:W0:Y:S01]  /*1ec0*/  LDL.LU R13, [R1+0x4] ;  /* 0x00000400010d7983 */ /* 0x000e220000300800 */
[----:B------:R-:W3:Y:S01]  /*1ed0*/  LDCU.64 UR14, c[0x0][0x388] ;  /* 0x00007100ff0e77ac */ /* 0x000ee20008000a00 */
[----:B------:R-:W-:-:S04]  /*1ee0*/  UIADD3 UR4, UP0, UPT, UR4, 0x1, URZ ;  /* 0x0000000104047890 */ /* 0x000fc8000ff1e0ff */
[----:B------:R-:W-:Y:S02]  /*1ef0*/  UIADD3.X UR5, UPT, UPT, URZ, UR5, URZ, UP0, !UPT ;  /* 0x00000005ff057290 */ /* 0x000fe400087fe4ff */
[----:B---3--:R-:W-:Y:S01]  /*1f00*/  UISETP.GE.U32.AND UP0, UPT, UR4, UR14, UPT ;  /* 0x0000000e0400728c */ /* 0x008fe2000bf06070 */
[----:B-1----:R-:W-:-:S03]  /*1f10*/  IMAD R12, R8, UR8, RZ ;  /* 0x00000008080c7c24 */ /* 0x002fc6000f8e02ff */
[----:B------:R-:W-:Y:S01]  /*1f20*/  UISETP.GE.U32.AND.EX UP0, UPT, UR5, UR15, UPT, UP0 ;  /* 0x0000000f0500728c */ /* 0x000fe2000bf06100 */
[----:B------:R-:W-:Y:S01]  /*1f30*/  IMAD R9, R9, UR6, R12 ;  /* 0x0000000609097c24 */ /* 0x000fe2000f8e020c */
[----:B0-----:R-:W-:-:S04]  /*1f40*/  IADD3 R10, P3, PT, R13, UR12, RZ ;  /* 0x0000000c0d0a7c10 */ /* 0x001fc8000ff7e0ff */
[----:B--2---:R-:W-:-:S05]  /*1f50*/  IADD3.X R11, PT, PT, R14, UR13, RZ, P3, !PT ;  /* 0x0000000d0e0b7c10 */ /* 0x004fca0009ffe4ff */
[----:B------:R0:W-:Y:S02]  /*1f60*/  STG.E.U8 desc[UR10][R10.64], R7 ;  /* 0x000000070a007986 */ /* 0x0001e4000c10110a */
[----:B0-----:R-:W-:Y:S01]  /*1f70*/  MOV R10, R13 ;  /* 0x0000000d000a7202 */ /* 0x001fe20000000f00 */
[----:B------:R-:W-:-:S04]  /*1f80*/  IMAD.MOV.U32 R11, RZ, RZ, R14 ;  /* 0x000000ffff0b7224 */ /* 0x000fc800078e000e */
[----:B------:R-:W-:-:S04]  /*1f90*/  IMAD.WIDE.U32 R10, R8, UR6, R10 ;  /* 0x00000006080a7c25 */ /* 0x000fc8000f8e000a */
[----:B------:R-:W-:Y:S01]  /*1fa0*/  IMAD.IADD R7, R11, 0x1, R9 ;  /* 0x000000010b077824 */ /* 0x000fe200078e0209 */
[----:B------:R0:W-:Y:S04]  /*1fb0*/  STL [R1+0x4], R10 ;  /* 0x0000040a01007387 */ /* 0x0001e80000100800 */
[----:B------:R0:W-:Y:S01]  /*1fc0*/  STL [R1+0x8], R7 ;  /* 0x0000080701007387 */ /* 0x0001e20000100800 */
[----:B------:R-:W-:Y:S05]  /*1fd0*/  BRA.U !UP0, `(.L_x_37) ;  /* 0xfffffff508347547 */ /* 0x000fea000b83ffff */
[----:B------:R-:W-:Y:S05]  /*1fe0*/  EXIT ;  /* 0x000000000000794d */ /* 0x000fea0003800000 */
        .weak           $__internal_0_$__cuda_sm20_div_s64
        .type           $__internal_0_$__cuda_sm20_div_s64,@function
        .size           $__internal_0_$__cuda_sm20_div_s64,($__internal_1_$__cuda_sm20_div_u64 - $__internal_0_$__cuda_sm20_div_s64)
$__internal_0_$__cuda_sm20_div_s64:
[----:B------:R-:W2:Y:S04]  /*1ff0*/  LDL R8, [R1+0x4] ;  /* 0x0000040001087983 */ /* 0x000ea80000100800 */
[----:B------:R-:W3:Y:S01]  /*2000*/  LDL R10, [R1+0x8] ;  /* 0x00000800010a7983 */ /* 0x000ee20000100800 */
[----:B------:R-:W-:Y:S02]  /*2010*/  UIADD3 UR4, UP1, UPT, URZ, -UR6, URZ ;  /* 0x80000006ff047290 */ /* 0x000fe4000ff3e0ff */
[----:B------:R-:W-:Y:S02]  /*2020*/  UISETP.GE.AND UP0, UPT, UR8, URZ, UPT ;  /* 0x000000ff0800728c */ /* 0x000fe4000bf06270 */
[----:B------:R-:W-:Y:S02]  /*2030*/  UIADD3.X UR5, UPT, UPT, URZ, ~UR8, URZ, UP1, !UPT ;  /* 0x80000008ff057290 */ /* 0x000fe40008ffe4ff */
[----:B------:R-:W-:-:S02]  /*2040*/  USEL UR4, UR4, UR6, !UP0 ;  /* 0x0000000604047287 */ /* 0x000fc4000c000000 */
[----:B------:R-:W-:-:S09]  /*2050*/  USEL UR5, UR5, UR8, !UP0 ;  /* 0x0000000805057287 */ /* 0x000fd2000c000000 */
[----:B------:R-:W0:Y:S02]  /*2060*/  I2F.U64.RP R6, UR4 ;  /* 0x0000000400067d12 */ /* 0x000e240008309000 */
[----:B0-----:R-:W0:Y:S02]  /*2070*/  MUFU.RCP R6, R6 ;  /* 0x0000000600067308 */ /* 0x001e240000001000 */
[----:B0-----:R-:W-:-:S15]  /*2080*/  IADD3 R2, PT, PT, R6, 0x1ffffffe, RZ ;  /* 0x1ffffffe06027810 */ /* 0x001fde0007ffe0ff */
[----:B------:R-:W-:-:S15]  /*2090*/  NOP ;  /* 0x0000000000007918 */ /* 0x000fde0000000000 */
[----:B------:R-:W-:-:S15]  /*20a0*/  NOP ;  /* 0x0000000000007918 */ /* 0x000fde0000000000 */
[----:B------:R-:W-:-:S15]  /*20b0*/  NOP ;  /* 0x0000000000007918 */ /* 0x000fde0000000000 */
[----:B------:R-:W0:Y:S02]  /*20c0*/  F2I.U64.TRUNC R2, R2 ;  /* 0x0000000200027311 */ /* 0x000e24000020d800 */
[----:B0-----:R-:W-:-:S04]  /*20d0*/  IMAD.WIDE.U32 R4, R2, UR4, RZ ;  /* 0x0000000402047c25 */ /* 0x001fc8000f8e00ff */
[----:B------:R-:W-:Y:S01]  /*20e0*/  IMAD R5, R2, UR5, R5 ;  /* 0x0000000502057c24 */ /* 0x000fe2000f8e0205 */
[----:B------:R-:W-:-:S03]  /*20f0*/  IADD3 R7, P0, PT, RZ, -R4, RZ ;  /* 0x80000004ff077210 */ /* 0x000fc60007f1e0ff */
[----:B------:R-:W-:Y:S02]  /*2100*/  IMAD R5, R3, UR4, R5 ;  /* 0x0000000403057c24 */ /* 0x000fe4000f8e0205 */
[----:B------:R-:W-:-:S04]  /*2110*/  IMAD.HI.U32 R4, R2, R7, RZ ;  /* 0x0000000702047227 */ /* 0x000fc800078e00ff */
[----:B------:R-:W-:Y:S02]  /*2120*/  IMAD.X R9, RZ, RZ, ~R5, P0 ;  /* 0x000000ffff097224 */ /* 0x000fe400000e0e05 */
[----:B------:R-:W-:Y:S02]  /*2130*/  IMAD.MOV.U32 R5, RZ, RZ, R2 ;  /* 0x000000ffff057224 */ /* 0x000fe400078e0002 */
[-C--:B------:R-:W-:Y:S02]  /*2140*/  IMAD R11, R3, R9.reuse, RZ ;  /* 0x00000009030b7224 */ /* 0x080fe400078e02ff */
[----:B------:R-:W-:-:S04]  /*2150*/  IMAD.WIDE.U32 R4, P0, R2, R9, R4 ;  /* 0x0000000902047225 */ /* 0x000fc80007800004 */
[----:B------:R-:W-:-:S04]  /*2160*/  IMAD.HI.U32 R9, R3, R9, RZ ;  /* 0x0000000903097227 */ /* 0x000fc800078e00ff */
[----:B------:R-:W-:-:S05]  /*2170*/  IMAD.HI.U32 R4, P1, R3, R7, R4 ;  /* 0x0000000703047227 */ /* 0x000fca0007820004 */
[----:B------:R-:W-:Y:S02]  /*2180*/  IADD3 R5, P2, PT, R11, R4, RZ ;  /* 0x000000040b057210 */ /* 0x000fe40007f5e0ff */
[----:B------:R-:W-:-:S03]  /*2190*/  IADD3.X R4, PT, PT, R9, R3, RZ, P0, !PT ;  /* 0x0000000309047210 */ /* 0x000fc600007fe4ff */
[----:B------:R-:W-:Y:S01]  /*21a0*/  IMAD.WIDE.U32 R2, R5, UR4, RZ ;  /* 0x0000000405027c25 */ /* 0x000fe2000f8e00ff */
[----:B------:R-:W-:-:S03]  /*21b0*/  IADD3.X R7, PT, PT, RZ, RZ, R4, P2, P1 ;  /* 0x000000ffff077210 */ /* 0x000fc600017e2404 */
[----:B------:R-:W-:Y:S01]  /*21c0*/  IMAD R4, R5, UR5, R3 ;  /* 0x0000000505047c24 */ /* 0x000fe2000f8e0203 */
[----:B------:R-:W-:-:S03]  /*21d0*/  IADD3 R3, P0, PT, RZ, -R2, RZ ;  /* 0x80000002ff037210 */ /* 0x000fc60007f1e0ff */
[----:B------:R-:W-:Y:S02]  /*21e0*/  IMAD R2, R7, UR4, R4 ;  /* 0x0000000407027c24 */ /* 0x000fe4000f8e0204 */
[----:B------:R-:W-:-:S04]  /*21f0*/  IMAD.HI.U32 R4, R5, R3, RZ ;  /* 0x0000000305047227 */ /* 0x000fc800078e00ff */
[----:B------:R-:W-:-:S04]  /*2200*/  IMAD.X R2, RZ, RZ, ~R2, P0 ;  /* 0x000000ffff027224 */ /* 0x000fc800000e0e02 */
[----:B------:R-:W-:-:S04]  /*2210*/  IMAD.WIDE.U32 R4, P0, R5, R2, R4 ;  /* 0x0000000205047225 */ /* 0x000fc80007800004 */
[----:B------:R-:W-:-:S04]  /*2220*/  IMAD.HI.U32 R5, P1, R7, R3, R4 ;  /* 0x0000000307057227 */ /* 0x000fc80007820004 */
[CC--:B------:R-:W-:Y:S02]  /*2230*/  IMAD R4, R7.reuse, R2.reuse, RZ ;  /* 0x0000000207047224 */ /* 0x0c0fe400078e02ff */
[----:B------:R-:W-:-:S03]  /*2240*/  IMAD.HI.U32 R2, R7, R2, RZ ;  /* 0x0000000207027227 */ /* 0x000fc600078e00ff */
[----:B------:R-:W-:Y:S01]  /*2250*/  IADD3 R5, P2, PT, R4, R5, RZ ;  /* 0x0000000504057210 */ /* 0x000fe20007f5e0ff */
[----:B------:R-:W-:Y:S01]  /*2260*/  IMAD.MOV.U32 R3, RZ, RZ, RZ ;  /* 0x000000ffff037224 */ /* 0x000fe200078e00ff */
[----:B------:R-:W-:-:S04]  /*2270*/  IADD3.X R7, PT, PT, R2, R7, RZ, P0, !PT ;  /* 0x0000000702077210 */ /* 0x000fc800007fe4ff */
[----:B------:R-:W-:Y:S02]  /*2280*/  IADD3.X R7, PT, PT, RZ, RZ, R7, P2, P1 ;  /* 0x000000ffff077210 */ /* 0x000fe400017e2407 */
[----:B--2---:R-:W-:Y:S02]  /*2290*/  IADD3 R9, P4, PT, RZ, -R8, RZ ;  /* 0x80000008ff097210 */ /* 0x004fe40007f9e0ff */
[----:B---3--:R-:W-:-:S04]  /*22a0*/  ISETP.GE.AND P3, PT, R10, RZ, PT ;  /* 0x000000ff0a00720c */ /* 0x008fc80003f66270 */
[----:B------:R-:W-:Y:S01]  /*22b0*/  SEL R9, R9, R8, !P3 ;  /* 0x0000000809097207 */ /* 0x000fe20005800000 */
[----:B------:R-:W-:-:S04]  /*22c0*/  IMAD.X R8, RZ, RZ, ~R10, P4 ;  /* 0x000000ffff087224 */ /* 0x000fc800020e0e0a */
[----:B------:R-:W-:Y:S01]  /*22d0*/  IMAD.HI.U32 R2, R5, R9, RZ ;  /* 0x0000000905027227 */ /* 0x000fe200078e00ff */
[----:B------:R-:W-:-:S05]  /*22e0*/  SEL R8, R8, R10, !P3 ;  /* 0x0000000a08087207 */ /* 0x000fca0005800000 */
[----:B------:R-:W-:-:S04]  /*22f0*/  IMAD.WIDE.U32 R2, R5, R8, R2 ;  /* 0x0000000805027225 */ /* 0x000fc800078e0002 */
[C---:B------:R-:W-:Y:S02]  /*2300*/  IMAD R5, R7.reuse, R8, RZ ;  /* 0x0000000807057224 */ /* 0x040fe400078e02ff */
[----:B------:R-:W-:-:S04]  /*2310*/  IMAD.HI.U32 R2, P0, R7, R9, R2 ;  /* 0x0000000907027227 */ /* 0x000fc80007800002 */
[----:B------:R-:W-:Y:S01]  /*2320*/  IMAD.HI.U32 R4, R7, R8, RZ ;  /* 0x0000000807047227 */ /* 0x000fe200078e00ff */
[----:B------:R-:W-:-:S03]  /*2330*/  IADD3 R5, P1, PT, R5, R2, RZ ;  /* 0x0000000205057210 */ /* 0x000fc60007f3e0ff */
[----:B------:R-:W-:Y:S02]  /*2340*/  IMAD.X R4, RZ, RZ, R4, P0 ;  /* 0x000000ffff047224 */ /* 0x000fe400000e0604 */
[----:B------:R-:W-:-:S03]  /*2350*/  IMAD.WIDE.U32 R2, R5, UR4, RZ ;  /* 0x0000000405027c25 */ /* 0x000fc6000f8e00ff */
[----:B------:R-:W-:Y:S01]  /*2360*/  IADD3.X R4, PT, PT, RZ, R4, RZ, P1, !PT ;  /* 0x00000004ff047210 */ /* 0x000fe20000ffe4ff */
[C---:B------:R-:W-:Y:S01]  /*2370*/  IMAD R3, R5.reuse, UR5, R3 ;  /* 0x0000000505037c24 */ /* 0x040fe2000f8e0203 */
[----:B------:R-:W-:Y:S02]  /*2380*/  IADD3 R9, P1, PT, -R2, R9, RZ ;  /* 0x0000000902097210 */ /* 0x000fe40007f3e1ff */
[----:B------:R-:W-:Y:S01]  /*2390*/  IADD3 R2, P2, PT, R5, 0x1, RZ ;  /* 0x0000000105027810 */ /* 0x000fe20007f5e0ff */
[----:B------:R-:W-:Y:S01]  /*23a0*/  IMAD R3, R4, UR4, R3 ;  /* 0x0000000404037c24 */ /* 0x000fe2000f8e0203 */
[----:B------:R-:W-:-:S03]  /*23b0*/  ISETP.GE.U32.AND P0, PT, R9, UR4, PT ;  /* 0x0000000409007c0c */ /* 0x000fc6000bf06070 */
[----:B------:R-:W-:Y:S01]  /*23c0*/  IMAD.X R8, R8, 0x1, ~R3, P1 ;  /* 0x0000000108087824 */ /* 0x000fe200008e0e03 */
[----:B------:R-:W-:Y:S01]  /*23d0*/  IADD3 R6, P1, PT, R9, -UR4, RZ ;  /* 0x8000000409067c10 */ /* 0x000fe2000ff3e0ff */
[----:B------:R-:W-:-:S03]  /*23e0*/  IMAD.X R3, RZ, RZ, R4, P2 ;  /* 0x000000ffff037224 */ /* 0x000fc600010e0604 */
[C---:B------:R-:W-:Y:S02]  /*23f0*/  ISETP.GE.U32.AND.EX P0, PT, R8.reuse, UR5, PT, P0 ;  /* 0x0000000508007c0c */ /* 0x040fe4000bf06100 */
[----:B------:R-:W-:Y:S02]  /*2400*/  IADD3.X R7, PT, PT, R8, ~UR5, RZ, P1, !PT ;  /* 0x8000000508077c10 */ /* 0x000fe40008ffe4ff */
[----:B------:R-:W-:Y:S02]  /*2410*/  SEL R6, R6, R9, P0 ;  /* 0x0000000906067207 */ /* 0x000fe40000000000 */
[----:B------:R-:W-:Y:S02]  /*2420*/  SEL R7, R7, R8, P0 ;  /* 0x0000000807077207 */ /* 0x000fe40000000000 */
[----:B------:R-:W-:Y:S02]  /*2430*/  SEL R5, R2, R5, P0 ;  /* 0x0000000502057207 */ /* 0x000fe40000000000 */
[----:B------:R-:W-:-:S02]  /*2440*/  ISETP.GE.U32.AND P1, PT, R6, UR4, PT ;  /* 0x0000000406007c0c */ /* 0x000fc4000bf26070 */
[----:B------:R-:W-:Y:S02]  /*2450*/  SEL R4, R3, R4, P0 ;  /* 0x0000000403047207 */ /* 0x000fe40000000000 */
[----:B------:R-:W-:Y:S02]  /*2460*/  IADD3 R8, P2, PT, R5, 0x1, RZ ;  /* 0x0000000105087810 */ /* 0x000fe40007f5e0ff */
[----:B------:R-:W-:Y:S02]  /*2470*/  ISETP.GE.U32.AND.EX P0, PT, R7, UR5, PT, P1 ;  /* 0x0000000507007c0c */ /* 0x000fe4000bf06110 */
[----:B------:R-:W-:Y:S02]  /*2480*/  IADD3.X R9, PT, PT, RZ, R4, RZ, P2, !PT ;  /* 0x00000004ff097210 */ /* 0x000fe400017fe4ff */
[----:B------:R-:W-:Y:S02]  /*2490*/  SEL R8, R8, R5, P0 ;  /* 0x0000000508087207 */ /* 0x000fe40000000000 */
[----:B------:R-:W-:-:S02]  /*24a0*/  LOP3.LUT R2, R10, UR8, RZ, 0x3c, !PT ;  /* 0x000000080a027c12 */ /* 0x000fc4000f8e3cff */
[----:B------:R-:W-:Y:S02]  /*24b0*/  SEL R9, R9, R4, P0 ;  /* 0x0000000409097207 */ /* 0x000fe40000000000 */
[-C--:B------:R-:W-:Y:S02]  /*24c0*/  IADD3 R3, P2, PT, RZ, -R8.reuse, RZ ;  /* 0x80000008ff037210 */ /* 0x080fe40007f5e0ff */
[----:B------:R-:W-:Y:S02]  /*24d0*/  ISETP.GE.AND P1, PT, R2, RZ, PT ;  /* 0x000000ff0200720c */ /* 0x000fe40003f26270 */
[----:B------:R-:W-:Y:S01]  /*24e0*/  ISETP.NE.U32.AND P0, PT, RZ, UR6, PT ;  /* 0x00000006ff007c0c */ /* 0x000fe2000bf05070 */
[----:B------:R-:W-:Y:S01]  /*24f0*/  IMAD.X R2, RZ, RZ, ~R9, P2 ;  /* 0x000000ffff027224 */ /* 0x000fe200010e0e09 */
[----:B------:R-:W-:Y:S01]  /*2500*/  SEL R8, R3, R8, !P1 ;  /* 0x0000000803087207 */ /* 0x000fe20004800000 */
[----:B------:R-:W-:Y:S01]  /*2510*/  HFMA2 R3, -RZ, RZ, 0, 0 ;  /* 0x00000000ff037431 */ /* 0x000fe200000001ff */
[----:B------:R-:W-:-:S02]  /*2520*/  ISETP.NE.AND.EX P0, PT, RZ, UR8, PT, P0 ;  /* 0x00000008ff007c0c */ /* 0x000fc4000bf05300 */
[----:B------:R-:W-:Y:S01]  /*2530*/  SEL R9, R2, R9, !P1 ;  /* 0x0000000902097207 */ /* 0x000fe20004800000 */
[----:B------:R-:W-:Y:S01]  /*2540*/  IMAD.MOV.U32 R2, RZ, RZ, R0 ;  /* 0x000000ffff027224 */ /* 0x000fe200078e0000 */
[----:B------:R-:W-:Y:S02]  /*2550*/  SEL R8, R8, 0xffffffff, P0 ;  /* 0xffffffff08087807 */ /* 0x000fe40000000000 */
[----:B------:R-:W-:Y:S01]  /*2560*/  SEL R9, R9, 0xffffffff, P0 ;  /* 0xffffffff09097807 */ /* 0x000fe20000000000 */
[----:B------:R-:W-:Y:S06]  /*2570*/  RET.REL.NODEC R2 `(_ZN2at6native53_GLOBAL__N__069e5665_20_UpSampleNearest3d_cu_ab8a35b437upsample_nearest3d_backward_out_frameIhlXadL_ZNS0_46nearest_neighbor_exact_bw_compute_source_indexEfiiEEEEvPKT_mmmmmmmmPS3_fff) ;  /* 0xffffffd802a07950 */ /* 0x000fec0003c3ffff */
        .weak           $__internal_1_$__cuda_sm20_div_u64
        .type           $__internal_1_$__cuda_sm20_div_u64,@function
        .size           $__internal_1_$__cuda_sm20_div_u64,($__internal_2_$__cuda_sm20_rem_u64 - $__internal_1_$__cuda_sm20_div_u64)
$__internal_1_$__cuda_sm20_div_u64:
[----:B------:R-:W-:Y:S02]  /*2580*/  IMAD.MOV.U32 R10, RZ, RZ, R6 ;  /* 0x000000ffff0a7224 */ /* 0x000fe400078e0006 */
[----:B------:R-:W-:-:S04]  /*2590*/  IMAD.MOV.U32 R11, RZ, RZ, R5 ;  /* 0x000000ffff0b7224 */ /* 0x000fc800078e0005 */
[----:B------:R-:W0:Y:S02]  /*25a0*/  I2F.U64.RP R10, R10 ;  /* 0x0000000a000a7312 */ /* 0x000e240000309000 */
[----:B0-----:R-:W0:Y:S02]  /*25b0*/  MUFU.RCP R2, R10 ;  /* 0x0000000a00027308 */ /* 0x001e240000001000 */
[----:B0-----:R-:W-:-:S15]  /*25c0*/  IADD3 R2, PT, PT, R2, 0x1ffffffe, RZ ;  /* 0x1ffffffe02027810 */ /* 0x001fde0007ffe0ff */
[----:B------:R-:W-:-:S15]  /*25d0*/  NOP ;  /* 0x0000000000007918 */ /* 0x000fde0000000000 */
[----:B------:R-:W-:-:S15]  /*25e0*/  NOP ;  /* 0x0000000000007918 */ /* 0x000fde0000000000 */
[----:B------:R-:W-:-:S15]  /*25f0*/  NOP ;  /* 0x0000000000007918 */ /* 0x000fde0000000000 */
[----:B------:R-:W0:Y:S02]  /*2600*/  F2I.U64.TRUNC R2, R2 ;  /* 0x0000000200027311 */ /* 0x000e24000020d800 */
[----:B0-----:R-:W-:-:S04]  /*2610*/  IMAD.WIDE.U32 R8, R2, R6, RZ ;  /* 0x0000000602087225 */ /* 0x001fc800078e00ff */
[----:B------:R-:W-:Y:S01]  /*2620*/  IMAD R9, R2, R5, R9 ;  /* 0x0000000502097224 */ /* 0x000fe200078e0209 */
[----:B------:R-:W-:-:S03]  /*2630*/  IADD3 R13, P0, PT, RZ, -R8, RZ ;  /* 0x80000008ff0d7210 */ /* 0x000fc60007f1e0ff */
[----:B------:R-:W-:Y:S02]  /*2640*/  IMAD R9, R3, R6, R9 ;  /* 0x0000000603097224 */ /* 0x000fe400078e0209 */
        /* <DEDUP_REMOVED lines=9> */
[----:B------:R-:W-:Y:S01]  /*26e0*/  IMAD.WIDE.U32 R2, R9, R6, RZ ;  /* 0x0000000609027225 */ /* 0x000fe200078e00ff */
[----:B------:R-:W-:-:S03]  /*26f0*/  IADD3.X R11, PT, PT, RZ, RZ, R8, P2, P1 ;  /* 0x000000ffff0b7210 */ /* 0x000fc600017e2408 */
[----:B------:R-:W-:Y:S01]  /*2700*/  IMAD R3, R9, R5, R3 ;  /* 0x0000000509037224 */ /* 0x000fe200078e0203 */
[----:B------:R-:W-:-:S03]  /*2710*/  IADD3 R13, P0, PT, RZ, -R2, RZ ;  /* 0x80000002ff0d7210 */ /* 0x000fc60007f1e0ff */
[----:B------:R-:W-:Y:S02]  /*2720*/  IMAD R3, R11, R6, R3 ;  /* 0x000000060b037224 */ /* 0x000fe400078e0203 */
[----:B------:R-:W-:-:S04]  /*2730*/  IMAD.HI.U32 R8, R9, R13, RZ ;  /* 0x0000000d09087227 */ /* 0x000fc800078e00ff */
[----:B------:R-:W-:Y:S01]  /*2740*/  IMAD.X R2, RZ, RZ, ~R3, P0 ;  /* 0x000000ffff027224 */ /* 0x000fe200000e0e03 */
[----:B------:R-:W-:-:S03]  /*2750*/  MOV R3, RZ ;  /* 0x000000ff00037202 */ /* 0x000fc60000000f00 */
[----:B------:R-:W-:-:S04]  /*2760*/  IMAD.WIDE.U32 R8, P0, R9, R2, R8 ;  /* 0x0000000209087225 */ /* 0x000fc80007800008 */
[C---:B------:R-:W-:Y:S02]  /*2770*/  IMAD R10, R11.reuse, R2, RZ ;  /* 0x000000020b0a7224 */ /* 0x040fe400078e02ff */
[----:B------:R-:W-:-:S04]  /*2780*/  IMAD.HI.U32 R9, P1, R11, R13, R8 ;  /* 0x0000000d0b097227 */ /* 0x000fc80007820008 */
[----:B------:R-:W-:Y:S01]  /*2790*/  IMAD.HI.U32 R2, R11, R2, RZ ;  /* 0x000000020b027227 */ /* 0x000fe200078e00ff */
[----:B------:R-:W-:-:S03]  /*27a0*/  IADD3 R9, P2, PT, R10, R9, RZ ;  /* 0x000000090a097210 */ /* 0x000fc60007f5e0ff */
[----:B------:R-:W-:Y:S02]  /*27b0*/  IMAD.X R11, R2, 0x1, R11, P0 ;  /* 0x00000001020b7824 */ /* 0x000fe400000e060b */
[----:B------:R-:W-:-:S03]  /*27c0*/  IMAD.HI.U32 R2, R9, R0, RZ ;  /* 0x0000000009027227 */ /* 0x000fc600078e00ff */
[----:B------:R-:W-:Y:S01]  /*27d0*/  IADD3.X R11, PT, PT, RZ, RZ, R11, P2, P1 ;  /* 0x000000ffff0b7210 */ /* 0x000fe200017e240b */
[----:B------:R-:W-:-:S04]  /*27e0*/  IMAD.WIDE.U32 R2, R9, R7, R2 ;  /* 0x0000000709027225 */ /* 0x000fc800078e0002 */
[C---:B------:R-:W-:Y:S02]  /*27f0*/  IMAD R9, R11.reuse, R7, RZ ;  /* 0x000000070b097224 */ /* 0x040fe400078e02ff */
[----:B------:R-:W-:-:S04]  /*2800*/  IMAD.HI.U32 R2, P0, R11, R0, R2 ;  /* 0x000000000b027227 */ /* 0x000fc80007800002 */
[----:B------:R-:W-:Y:S01]  /*2810*/  IMAD.HI.U32 R8, R11, R7, RZ ;  /* 0x000000070b087227 */ /* 0x000fe200078e00ff */
[----:B------:R-:W-:-:S03]  /*2820*/  IADD3 R9, P1, PT, R9, R2, RZ ;  /* 0x0000000209097210 */ /* 0x000fc60007f3e0ff */
[----:B------:R-:W-:Y:S02]  /*2830*/  IMAD.X R8, RZ, RZ, R8, P0 ;  /* 0x000000ffff087224 */ /* 0x000fe400000e0608 */
[----:B------:R-:W-:-:S04]  /*2840*/  IMAD.WIDE.U32 R2, R9, R6, RZ ;  /* 0x0000000609027225 */ /* 0x000fc800078e00ff */
[----:B------:R-:W-:Y:S01]  /*2850*/  IMAD.X R11, RZ, RZ, R8, P1 ;  /* 0x000000ffff0b7224 */ /* 0x000fe200008e0608 */
[----:B------:R-:W-:Y:S01]  /*2860*/  IADD3 R13, P1, PT, -R2, R0, RZ ;  /* 0x00000000020d7210 */ /* 0x000fe20007f3e1ff */
[----:B------:R-:W-:-:S03]  /*2870*/  IMAD R3, R9, R5, R3 ;  /* 0x0000000509037224 */ /* 0x000fc600078e0203 */
[-C--:B------:R-:W-:Y:S01]  /*2880*/  ISETP.GE.U32.AND P0, PT, R13, R6.reuse, PT ;  /* 0x000000060d00720c */ /* 0x080fe20003f06070 */
[----:B------:R-:W-:-:S05]  /*2890*/  IMAD R0, R11, R6, R3 ;  /* 0x000000060b007224 */ /* 0x000fca00078e0203 */
[----:B------:R-:W-:Y:S02]  /*28a0*/  IADD3.X R8, PT, PT, ~R0, R7, RZ, P1, !PT ;  /* 0x0000000700087210 */ /* 0x000fe40000ffe5ff */
[----:B------:R-:W-:Y:S02]  /*28b0*/  IADD3 R7, P1, PT, -R6, R13, RZ ;  /* 0x0000000d06077210 */ /* 0x000fe40007f3e1ff */
[----:B------:R-:W-:Y:S02]  /*28c0*/  IADD3 R0, P2, PT, R9, 0x1, RZ ;  /* 0x0000000109007810 */ /* 0x000fe40007f5e0ff */
[C---:B------:R-:W-:Y:S01]  /*28d0*/  ISETP.GE.U32.AND.EX P0, PT, R8.reuse, R5, PT, P0 ;  /* 0x000000050800720c */ /* 0x040fe20003f06100 */
[----:B------:R-:W-:Y:S01]  /*28e0*/  IMAD.X R10, R8, 0x1, ~R5, P1 ;  /* 0x00000001080a7824 */ /* 0x000fe200008e0e05 */
[----:B------:R-:W-:Y:S01]  /*28f0*/  ISETP.NE.U32.AND P1, PT, R6, RZ, PT ;  /* 0x000000ff0600720c */ /* 0x000fe20003f25070 */
[----:B------:R-:W-:Y:S01]  /*2900*/  IMAD.X R2, RZ, RZ, R11, P2 ;  /* 0x000000ffff027224 */ /* 0x000fe200010e060b */
[----:B------:R-:W-:-:S02]  /*2910*/  SEL R7, R7, R13, P0 ;  /* 0x0000000d07077207 */ /* 0x000fc40000000000 */
[----:B------:R-:W-:Y:S02]  /*2920*/  SEL R3, R0, R9, P0 ;  /* 0x0000000900037207 */ /* 0x000fe40000000000 */
[----:B------:R-:W-:Y:S02]  /*2930*/  SEL R10, R10, R8, P0 ;  /* 0x000000080a0a7207 */ /* 0x000fe40000000000 */
[----:B------:R-:W-:Y:S02]  /*2940*/  SEL R0, R2, R11, P0 ;  /* 0x0000000b02007207 */ /* 0x000fe40000000000 */
[----:B------:R-:W-:Y:S02]  /*2950*/  ISETP.GE.U32.AND P0, PT, R7, R6, PT ;  /* 0x000000060700720c */ /* 0x000fe40003f06070 */
[----:B------:R-:W-:Y:S02]  /*2960*/  IADD3 R8, P2, PT, R3, 0x1, RZ ;  /* 0x0000000103087810 */ /* 0x000fe40007f5e0ff */
[----:B------:R-:W-:-:S02]  /*2970*/  ISETP.GE.U32.AND.EX P0, PT, R10, R5, PT, P0 ;  /* 0x000000050a00720c */ /* 0x000fc40003f06100 */
[-C--:B------:R-:W-:Y:S02]  /*2980*/  IADD3.X R9, PT, PT, RZ, R0.reuse, RZ, P2, !PT ;  /* 0x00000000ff097210 */ /* 0x080fe400017fe4ff */
[----:B------:R-:W-:Y:S01]  /*2990*/  ISETP.NE.AND.EX P1, PT, R5, RZ, PT, P1 ;  /* 0x000000ff0500720c */ /* 0x000fe20003f25310 */
[----:B------:R-:W-:Y:S01]  /*29a0*/  IMAD.MOV.U32 R5, RZ, RZ, 0x0 ;  /* 0x00000000ff057424 */ /* 0x000fe200078e00ff */
[----:B------:R-:W-:Y:S02]  /*29b0*/  SEL R8, R8, R3, P0 ;  /* 0x0000000308087207 */ /* 0x000fe40000000000 */
[----:B------:R-:W-:Y:S02]  /*29c0*/  SEL R9, R9, R0, P0 ;  /* 0x0000000009097207 */ /* 0x000fe40000000000 */
[----:B------:R-:W-:Y:S02]  /*29d0*/  SEL R8, R8, 0xffffffff, P1 ;  /* 0xffffffff08087807 */ /* 0x000fe40000800000 */
[----:B------:R-:W-:Y:S01]  /*29e0*/  SEL R9, R9, 0xffffffff, P1 ;  /* 0xffffffff09097807 */ /* 0x000fe20000800000 */
[----:B------:R-:W-:Y:S06]  /*29f0*/  RET.REL.NODEC R4 `(_ZN2at6native53_GLOBAL__N__069e5665_20_UpSampleNearest3d_cu_ab8a35b437upsample_nearest3d_backward_out_frameIhlXadL_ZNS0_46nearest_neighbor_exact_bw_compute_source_indexEfiiEEEEvPKT_mmmmmmmmPS3_fff) ;  /* 0xffffffd404807950 */ /* 0x000fec0003c3ffff */
        .weak           $__internal_2_$__cuda_sm20_rem_u64
        .type           $__internal_2_$__cuda_sm20_rem_u64,@function
        .size           $__internal_2_$__cuda_sm20_rem_u64,(.L_x_668 - $__internal_2_$__cuda_sm20_rem_u64)
$__internal_2_$__cuda_sm20_rem_u64:
[----:B------:R-:W-:Y:S01]  /*2a00*/  IMAD.MOV.U32 R12, RZ, RZ, R5 ;  /* 0x000000ffff0c7224 */ /* 0x000fe200078e0005 */
[----:B------:R-:W-:-:S04]  /*2a10*/  MOV R13, R7 ;  /* 0x00000007000d7202 */ /* 0x000fc80000000f00 */
[----:B------:R-:W0:Y:S02]  /*2a20*/  I2F.U64.RP R8, R12 ;  /* 0x0000000c00087312 */ /* 0x000e240000309000 */
[----:B0-----:R-:W0:Y:S02]  /*2a30*/  MUFU.RCP R8, R8 ;  /* 0x0000000800087308 */ /* 0x001e240000001000 */
[----:B0-----:R-:W-:-:S15]  /*2a40*/  VIADD R2, R8, 0x1ffffffe ;  /* 0x1ffffffe08027836 */ /* 0x001fde0000000000 */
        /* <DEDUP_REMOVED lines=9> */
[----:B------:R-:W-:Y:S01]  /*2ae0*/  IMAD.X R17, RZ, RZ, ~R11, P0 ;  /* 0x000000ffff117224 */ /* 0x000fe200000e0e0b */
[----:B------:R-:W-:-:S03]  /*2af0*/  MOV R11, R2 ;  /* 0x00000002000b7202 */ /* 0x000fc60000000f00 */
[-C--:B------:R-:W-:Y:S02]  /*2b00*/  IMAD R13, R3, R17.reuse, RZ ;  /* 0x00000011030d7224 */ /* 0x080fe400078e02ff */
[----:B------:R-:W-:-:S04]  /*2b10*/  IMAD.WIDE.U32 R10, P0, R2, R17, R10 ;  /* 0x00000011020a7225 */ /* 0x000fc8000780000a */
[----:B------:R-:W-:-:S04]  /*2b20*/  IMAD.HI.U32 R17, R3, R17, RZ ;  /* 0x0000001103117227 */ /* 0x000fc800078e00ff */
[----:B------:R-:W-:-:S04]  /*2b30*/  IMAD.HI.U32 R10, P1, R3, R15, R10 ;  /* 0x0000000f030a7227 */ /* 0x000fc8000782000a */
[----:B------:R-:W-:Y:S01]  /*2b40*/  IMAD.X R8, R17, 0x1, R3, P0 ;  /* 0x0000000111087824 */ /* 0x000fe200000e0603 */
[----:B------:R-:W-:-:S04]  /*2b50*/  IADD3 R11, P2, PT, R13, R10, RZ ;  /* 0x0000000a0d0b7210 */ /* 0x000fc80007f5e0ff */
[----:B------:R-:W-:Y:S01]  /*2b60*/  IADD3.X R8, PT, PT, RZ, RZ, R8, P2, P1 ;  /* 0x000000ffff087210 */ /* 0x000fe200017e2408 */
[----:B------:R-:W-:-:S04]  /*2b70*/  IMAD.WIDE.U32 R2, R11, R5, RZ ;  /* 0x000000050b027225 */ /* 0x000fc800078e00ff */
[----:B------:R-:W-:Y:S01]  /*2b80*/  IMAD R3, R11, R7, R3 ;  /* 0x000000070b037224 */ /* 0x000fe200078e0203 */
[----:B------:R-:W-:-:S03]  /*2b90*/  IADD3 R13, P0, PT, RZ, -R2, RZ ;  /* 0x80000002ff0d7210 */ /* 0x000fc60007f1e0ff */
[----:B------:R-:W-:Y:S02]  /*2ba0*/  IMAD R3, R8, R5, R3 ;  /* 0x0000000508037224 */ /* 0x000fe400078e0203 */
[----:B------:R-:W-:-:S04]  /*2bb0*/  IMAD.HI.U32 R10, R11, R13, RZ ;  /* 0x0000000d0b0a7227 */ /* 0x000fc800078e00ff */
[----:B------:R-:W-:-:S04]  /*2bc0*/  IMAD.X R3, RZ, RZ, ~R3, P0 ;  /* 0x000000ffff037224 */ /* 0x000fc800000e0e03 */
[----:B------:R-:W-:-:S04]  /*2bd0*/  IMAD.WIDE.U32 R10, P0, R11, R3, R10 ;  /* 0x000000030b0a7225 */ /* 0x000fc8000780000a */
[C---:B------:R-:W-:Y:S02]  /*2be0*/  IMAD R2, R8.reuse, R3, RZ ;  /* 0x0000000308027224 */ /* 0x040fe400078e02ff */
[----:B------:R-:W-:-:S04]  /*2bf0*/  IMAD.HI.U32 R11, P1, R8, R13, R10 ;  /* 0x0000000d080b7227 */ /* 0x000fc8000782000a */
[----:B------:R-:W-:Y:S01]  /*2c00*/  IMAD.HI.U32 R3, R8, R3, RZ ;  /* 0x0000000308037227 */ /* 0x000fe200078e00ff */
[----:B------:R-:W-:-:S04]  /*2c10*/  IADD3 R11, P2, PT, R2, R11, RZ ;  /* 0x0000000b020b7210 */ /* 0x000fc80007f5e0ff */
[----:B------:R-:W-:Y:S01]  /*2c20*/  IADD3.X R8, PT, PT, R3, R8, RZ, P0, !PT ;  /* 0x0000000803087210 */ /* 0x000fe200007fe4ff */
[----:B------:R-:W-:-:S03]  /*2c30*/  IMAD.HI.U32 R2, R11, R0, RZ ;  /* 0x000000000b027227 */ /* 0x000fc600078e00ff */
[----:B------:R-:W-:Y:S01]  /*2c40*/  IADD3.X R8, PT, PT, RZ, RZ, R8, P2, P1 ;  /* 0x000000ffff087210 */ /* 0x000fe200017e2408 */
[----:B------:R-:W-:Y:S02]  /*2c50*/  IMAD.MOV.U32 R3, RZ, RZ, RZ ;  /* 0x000000ffff037224 */ /* 0x000fe400078e00ff */
[----:B------:R-:W-:-:S04]  /*2c60*/  IMAD.WIDE.U32 R2, R11, R9, R2 ;  /* 0x000000090b027225 */ /* 0x000fc800078e0002 */
[C---:B------:R-:W-:Y:S02]  /*2c70*/  IMAD R11, R8.reuse, R9, RZ ;  /* 0x00000009080b7224 */ /* 0x040fe400078e02ff */
[----:B------:R-:W-:-:S04]  /*2c80*/  IMAD.HI.U32 R2, P0, R8, R0, R2 ;  /* 0x0000000008027227 */ /* 0x000fc80007800002 */
[----:B------:R-:W-:Y:S01]  /*2c90*/  IMAD.HI.U32 R8, R8, R9, RZ ;  /* 0x0000000908087227 */ /* 0x000fe200078e00ff */
[----:B------:R-:W-:-:S03]  /*2ca0*/  IADD3 R10, P1, PT, R11, R2, RZ ;  /* 0x000000020b0a7210 */ /* 0x000fc60007f3e0ff */
[----:B------:R-:W-:Y:S02]  /*2cb0*/  IMAD.X R8, RZ, RZ, R8, P0 ;  /* 0x000000ffff087224 */ /* 0x000fe400000e0608 */
[----:B------:R-:W-:-:S03]  /*2cc0*/  IMAD.WIDE.U32 R2, R10, R5, RZ ;  /* 0x000000050a027225 */ /* 0x000fc600078e00ff */
[----:B------:R-:W-:Y:S01]  /*2cd0*/  IADD3.X R8, PT, PT, RZ, R8, RZ, P1, !PT ;  /* 0x00000008ff087210 */ /* 0x000fe20000ffe4ff */
[----:B------:R-:W-:Y:S01]  /*2ce0*/  IMAD R10, R10, R7, R3 ;  /* 0x000000070a0a7224 */ /* 0x000fe200078e0203 */
[----:B------:R-:W-:-:S03]  /*2cf0*/  IADD3 R12, P1, PT, -R2, R0, RZ ;  /* 0x00000000020c7210 */ /* 0x000fc60007f3e1ff */
[-C--:B------:R-:W-:Y:S01]  /*2d00*/  IMAD R8, R8, R5.reuse, R10 ;  /* 0x0000000508087224 */ /* 0x080fe200078e020a */
[----:B------:R-:W-:-:S03]  /*2d10*/  ISETP.GE.U32.AND P0, PT, R12, R5, PT ;  /* 0x000000050c00720c */ /* 0x000fc60003f06070 */
[----:B------:R-:W-:Y:S01]  /*2d20*/  IMAD.X R8, R9, 0x1, ~R8, P1 ;  /* 0x0000000109087824 */ /* 0x000fe200008e0e08 */
[----:B------:R-:W-:-:S04]  /*2d30*/  IADD3 R0, P1, PT, -R5, R12, RZ ;  /* 0x0000000c05007210 */ /* 0x000fc80007f3e1ff */
[C---:B------:R-:W-:Y:S01]  /*2d40*/  ISETP.GE.U32.AND.EX P0, PT, R8.reuse, R7, PT, P0 ;  /* 0x000000070800720c */ /* 0x040fe20003f06100 */
[----:B------:R-:W-:Y:S01]  /*2d50*/  IMAD.X R2, R8, 0x1, ~R7, P1 ;  /* 0x0000000108027824 */ /* 0x000fe200008e0e07 */
[C---:B------:R-:W-:Y:S02]  /*2d60*/  ISETP.NE.U32.AND P1, PT, R5.reuse, RZ, PT ;  /* 0x000000ff0500720c */ /* 0x040fe40003f25070 */
[----:B------:R-:W-:Y:S02]  /*2d70*/  SEL R0, R0, R12, P0 ;  /* 0x0000000c00007207 */ /* 0x000fe40000000000 */
[----:B------:R-:W-:Y:S02]  /*2d80*/  SEL R2, R2, R8, P0 ;  /* 0x0000000802027207 */ /* 0x000fe40000000000 */
[----:B------:R-:W-:Y:S02]  /*2d90*/  ISETP.GE.U32.AND P0, PT, R0, R5, PT ;  /* 0x000000050000720c */ /* 0x000fe40003f06070 */
[----:B------:R-:W-:-:S02]  /*2da0*/  IADD3 R8, PT, PT, -R5, R0, RZ ;  /* 0x0000000005087210 */ /* 0x000fc40007ffe1ff */
[----:B------:R-:W-:Y:S02]  /*2db0*/  ISETP.GE.U32.AND.EX P0, PT, R2, R7, PT, P0 ;  /* 0x000000070200720c */ /* 0x000fe40003f06100 */
[----:B------:R-:W-:Y:S01]  /*2dc0*/  ISETP.NE.AND.EX P1, PT, R7, RZ, PT, P1 ;  /* 0x000000ff0700720c */ /* 0x000fe20003f25310 */
[----:B------:R-:W-:Y:S01]  /*2dd0*/  IMAD.MOV.U32 R7, RZ, RZ, 0x0 ;  /* 0x00000000ff077424 */ /* 0x000fe200078e00ff */
[----:B------:R-:W-:-:S04]  /*2de0*/  SEL R8, R8, R0, P0 ;  /* 0x0000000008087207 */ /* 0x000fc80000000000 */
[----:B------:R-:W-:Y:S01]  /*2df0*/  SEL R8, R8, 0xffffffff, P1 ;  /* 0xffffffff08087807 */ /* 0x000fe20000800000 */
[----:B------:R-:W-:Y:S06]  /*2e00*/  RET.REL.NODEC R6 `(_ZN2at6native53_GLOBAL__N__069e5665_20_UpSampleNearest3d_cu_ab8a35b437upsample_nearest3d_backward_out_frameIhlXadL_ZNS0_46nearest_neighbor_exact_bw_compute_source_indexEfiiEEEEvPKT_mmmmmmmmPS3_fff) ;  /* 0xffffffd0067c7950 */ /* 0x000fec0003c3ffff */
.L_x_38:
[----:B------:R-:W-:-:S00]  /*2e10*/  BRA `(.L_x_38) ;  /* 0xfffffffc00fc7947 */ /* 0x000fc0000383ffff */
[----:B------:R-:W-:-:S00]  /*2e20*/  NOP ;  /* 0x0000000000007918 */ /* 0x000fc00000000000 */
        /* <DEDUP_REMOVED lines=13> */
.L_x_668:


//--------------------- .text._ZN2at6native53_GLOBAL__N__069e5665_20_UpSampleNearest3d_cu_ab8a35b437upsample_nearest3d_backward_out_frameIN3c108BFloat16EfXadL_ZNS0_46nearest_neighbor_exact_bw_compute_source_indexEfiiEEEEvPKT_mmmmmmmmPS5_fff --------------------------
	.section	.text._ZN2at6native53_GLOBAL__N__069e5665_20_UpSampleNearest3d_cu_ab8a35b437upsample_nearest3d_backward_out_frameIN3c108BFloat16EfXadL_ZNS0_46nearest_neighbor_exact_bw_compute_source_indexEfiiEEEEvPKT_mmmmmmmmPS5_fff,"ax",@progbits
	.align	128
.text._ZN2at6native53_GLOBAL__N__069e5665_20_UpSampleNearest3d_cu_ab8a35b437upsample_nearest3d_backward_out_frameIN3c108BFloat16EfXadL_ZNS0_46nearest_neighbor_exact_bw_compute_source_indexEfiiEEEEvPKT_mmmmmmmmPS5_fff:
        .type           _ZN2at6native53_GLOBAL__N__069e5665_20_UpSampleNearest3d_cu_ab8a35b437upsample_nearest3d_backward_out_frameIN3c108BFloat16EfXadL_ZNS0_46nearest_neighbor_exact_bw_compute_source_indexEfiiEEEEvPKT_mmmmmmmmPS5_fff,@function
        .size           _ZN2at6native53_GLOBAL__N__069e5665_20_UpSampleNearest3d_cu_ab8a35b437upsample_nearest3d_backward_out_frameIN3c108BFloat16EfXadL_ZNS0_46nearest_neighbor_exact_bw_compute_source_indexEfiiEEEEvPKT_mmmmmmmmPS5_fff,(.L_x_672 - _ZN2at6native53_GLOBAL__N__069e5665_20_UpSampleNearest3d_cu_ab8a35b437upsample_nearest3d_backward_out_frameIN3c108BFloat16EfXadL_ZNS0_46nearest_neighbor_exact_bw_compute_source_indexEfiiEEEEvPKT_mmmmmmmmPS5_fff)
        .other          _ZN2at6native53_GLOBAL__N__069e5665_20_UpSampleNearest3d_cu_ab8a35b437upsample_nearest3d_backward_out_frameIN3c108BFloat16EfXadL_ZNS0_46nearest_neighbor_exact_bw_compute_source_indexEfiiEEEEvPKT_mmmmmmmmPS5_fff,@"STO_CUDA_ENTRY STV_DEFAULT"
_ZN2at6native53_GLOBAL__N__069e5665_20_UpSampleNearest3d_cu_ab8a35b437upsample_nearest3d_backward_out_frameIN3c108BFloat16EfXadL_ZNS0_46nearest_neighbor_exact_bw_compute_source_indexEfiiEEEEvPKT_mmmmmmmmPS5_fff:
        /* <DEDUP_REMOVED lines=26> */
[----:B------:R-:W-:Y:S01]  /*01a0*/  MOV R0, R3 ;  /* 0x0000000300007202 */ /* 0x000fe20000000f00 */
[----:B------:R-:W-:Y:S01]  /*01b0*/  UIMAD.WIDE.U32 UR4, UR10, UR8, URZ ;  /* 0x000000080a0472a5 */ /* 0x000fe2000f8e00ff */
[----:B------:R-:W-:Y:S01]  /*01c0*/  IMAD.MOV.U32 R4, RZ, RZ, R2 ;  /* 0x000000ffff047224 */ /* 0x000fe200078e0002 */
        /* <DEDUP_REMOVED lines=26> */
[----:B------:R-:W-:Y:S01]  /*0370*/  @P0 IADD3 R3, PT, PT, R3, -UR6, RZ ;  /* 0x8000000603030c10 */ /* 0x000fe2000fffe0ff */
[----:B------:R-:W-:-:S03]  /*0380*/  @P0 VIADD R8, R8, 0x1 ;  /* 0x0000000108080836 */ /* 0x000fc60000000000 */
[----:B------:R-:W-:-:S13]  /*0390*/  ISETP.GE.U32.AND P1, PT, R3, UR6, PT ;  /* 0x0000000603007c0c */ /* 0x000fda000bf26070 */
[----:B------:R-:W-:Y:S01]  /*03a0*/  @P1 VIADD R8, R8, 0x1 ;  /* 0x0000000108081836 */ /* 0x000fe20000000000 */
[----:B------:R-:W-:Y:S01]  /*03b0*/  @!P2 LOP3.LUT R8, RZ, UR6, RZ, 0x33, !PT ;  /* 0x00000006ff08ac12 */ /* 0x000fe2000f8e33ff */
[----:B------:R-:W-:Y:S06]  /*03c0*/  BRA `(.L_x_41) ;  /* 0x0000000000087947 */ /* 0x000fec0003800000 */
.L_x_40:
[----:B------:R-:W-:-:S07]  /*03d0*/  MOV R0, 0x3f0 ;  /* 0x000003f000007802 */ /* 0x000fce0000000f00 */
[----:B------:R-:W-:Y:S05]  /*03e0*/  CALL.REL.NOINC `($__internal_3_$__cuda_sm20_div_s64) ;  /* 0x0000001c00cc7944 */ /* 0x000fea0003c00000 */
.L_x_41:
[----:B------:R-:W-:Y:S05]  /*03f0*/  BSYNC.RECONVERGENT B0 ;  /* 0x0000000000007941 */ /* 0x000fea0003800200 */
.L_x_39:
        /* <DEDUP_REMOVED lines=11> */
[----:B0-----:R-:W-:Y:S01]  /*04b0*/  MOV R2, RZ ;  /* 0x000000ff00027202 */ /* 0x001fe20000000f00 */
        /* <DEDUP_REMOVED lines=10> */
[----:B------:R-:W-:-:S05]  /*0560*/  @!P1 LOP3.LUT R8, RZ, UR4, RZ, 0x33, !PT ;  /* 0x00000004ff089c12 */ /* 0x000fca000f8e33ff */
[----:B------:R1:W-:Y:S01]  /*0570*/  STL [R1+0x14], R8 ;  /* 0x0000140801007387 */ /* 0x0003e20000100800 */
[----:B------:R-:W-:Y:S05]  /*0580*/  BRA `(.L_x_44) ;  /* 0x00000000001c7947 */ /* 0x000fea0003800000 */
.L_x_43:
[----:B------:R-:W0:Y:S01]  /*0590*/  LDCU.64 UR4, c[0x0][0x390] ;  /* 0x00007200ff0477ac */ /* 0x000e220008000a00 */
[----:B------:R-:W-:Y:S01]  /*05a0*/  IMAD.MOV.U32 R0, RZ, RZ, R8 ;  /* 0x000000ffff007224 */ /* 0x000fe200078e0008 */
[----:B------:R-:W-:Y:S01]  /*05b0*/  MOV R6, 0x5f0 ;  /* 0x000005f000067802 */ /* 0x000fe20000000f00 */
[----:B0-----:R-:W-:Y:S01]  /*05c0*/  IMAD.U32 R5, RZ, RZ, UR4 ;  /* 0x00000004ff057e24 */ /* 0x001fe2000f8e00ff */
[----:B------:R-:W-:-:S07]  /*05d0*/  MOV R7, UR5 ;  /* 0x0000000500077c02 */ /* 0x000fce0008000f00 */
[----:B------:R-:W-:Y:S05]  /*05e0*/  CALL.REL.NOINC `($__internal_5_$__cuda_sm20_rem_u64) ;  /* 0x0000002400d07944 */ /* 0x000fea0003c00000 */
[----:B------:R0:W-:Y:S02]  /*05f0*/  STL [R1+0x14], R8 ;  /* 0x0000140801007387 */ /* 0x0001e40000100800 */
.L_x_44:
[----:B------:R-:W-:Y:S05]  /*0600*/  BSYNC.RECONVERGENT B0 ;  /* 0x0000000000007941 */ /* 0x000fea0003800200 */
.L_x_42:
        /* <DEDUP_REMOVED lines=14> */
[----:B--2---:R-:W-:Y:S02]  /*06f0*/  HFMA2 R2, -RZ, RZ, 0, 0 ;  /* 0x00000000ff027431 */ /* 0x004fe400000001ff */
[----:B---3--:R-:W-:-:S04]  /*0700*/  IMAD.MOV R5, RZ, RZ, -R3 ;  /* 0x000000ffff057224 */ /* 0x008fc800078e0a03 */
[----:B------:R-:W-:-:S04]  /*0710*/  IMAD R5, R5, UR4, RZ ;  /* 0x0000000405057c24 */ /* 0x000fc8000f8e02ff */
[----:B------:R-:W-:-:S06]  /*0720*/  IMAD.HI.U32 R3, R3, R5, R2 ;  /* 0x0000000503037227 */ /* 0x000fcc00078e0002 */
[----:B-----5:R-:W-:-:S04]  /*0730*/  IMAD.HI.U32 R6, R3, R10, RZ ;  /* 0x0000000a03067227 */ /* 0x020fc800078e00ff */
[----:B------:R-:W-:-:S04]  /*0740*/  IMAD.MOV R3, RZ, RZ, -R6 ;  /* 0x000000ffff037224 */ /* 0x000fc800078e0a06 */
[----:B------:R-:W-:-:S05]  /*0750*/  IMAD R3, R3, UR4, R10 ;  /* 0x0000000403037c24 */ /* 0x000fca000f8e020a */
[----:B------:R-:W-:-:S13]  /*0760*/  ISETP.GE.U32.AND P0, PT, R3, UR4, PT ;  /* 0x0000000403007c0c */ /* 0x000fda000bf06070 */
[----:B------:R-:W-:Y:S01]  /*0770*/  @P0 VIADD R3, R3, -UR4 ;  /* 0x8000000403030c36 */ /* 0x000fe20008000000 */
[----:B------:R-:W-:-:S04]  /*0780*/  @P0 IADD3 R6, PT, PT, R6, 0x1, RZ ;  /* 0x0000000106060810 */ /* 0x000fc80007ffe0ff */
[----:B------:R-:W-:-:S13]  /*0790*/  ISETP.GE.U32.AND P1, PT, R3, UR4, PT ;  /* 0x0000000403007c0c */ /* 0x000fda000bf26070 */
[----:B------:R-:W-:Y:S01]  /*07a0*/  @P1 VIADD R6, R6, 0x1 ;  /* 0x0000000106061836 */ /* 0x000fe20000000000 */
[----:B------:R-:W-:Y:S01]  /*07b0*/  @!P2 LOP3.LUT R6, RZ, UR4, RZ, 0x33, !PT ;  /* 0x00000004ff06ac12 */ /* 0x000fe2000f8e33ff */
[----:B------:R-:W-:Y:S06]  /*07c0*/  BRA `(.L_x_47) ;  /* 0x0000000000247947 */ /* 0x000fec0003800000 */
.L_x_46:
[----:B------:R-:W2:Y:S01]  /*07d0*/  LDCU.64 UR4, c[0x0][0x3b8] ;  /* 0x00007700ff0477ac */ /* 0x000ea20008000a00 */
[----:B------:R-:W-:Y:S02]  /*07e0*/  MOV R7, R4 ;  /* 0x0000000400077202 */ /* 0x000fe40000000f00 */
[----:B-----5:R-:W-:Y:S02]  /*07f0*/  MOV R0, R10 ;  /* 0x0000000a00007202 */ /* 0x020fe40000000f00 */
[----:B------:R-:W-:Y:S01]  /*0800*/  MOV R4, 0x840 ;  /* 0x0000084000047802 */ /* 0x000fe20000000f00 */
[----:B--2---:R-:W-:Y:S02]  /*0810*/  IMAD.U32 R6, RZ, RZ, UR4 ;  /* 0x00000004ff067e24 */ /* 0x004fe4000f8e00ff */
[----:B------:R-:W-:-:S07]  /*0820*/  IMAD.U32 R5, RZ, RZ, UR5 ;  /* 0x00000005ff057e24 */ /* 0x000fce000f8e00ff */
[----:B01----:R-:W-:Y:S05]  /*0830*/  CALL.REL.NOINC `($__internal_4_$__cuda_sm20_div_u64) ;  /* 0x00000020001c7944 */ /* 0x003fea0003c00000 */
[----:B------:R-:W-:Y:S02]  /*0840*/  IMAD.MOV.U32 R6, RZ, RZ, R8 ;  /* 0x000000ffff067224 */ /* 0x000fe400078e0008 */
[----:B------:R-:W-:-:S07]  /*0850*/  IMAD.MOV.U32 R7, RZ, RZ, R9 ;  /* 0x000000ffff077224 */ /* 0x000fce00078e0009 */
.L_x_47:
[----:B------:R-:W-:Y:S05]  /*0860*/  BSYNC.RECONVERGENT B0 ;  /* 0x0000000000007941 */ /* 0x000fea0003800200 */
.L_x_45:
        /* <DEDUP_REMOVED lines=26> */
.L_x_49:
[----:B------:R-:W2:Y:S01]  /*0a10*/  LDCU.64 UR4, c[0x0][0x3c0] ;  /* 0x00007800ff0477ac */ /* 0x000ea20008000a00 */
[----:B------:R-:W-:Y:S02]  /*0a20*/  MOV R0, R6 ;  /* 0x0000000600007202 */ /* 0x000fe40000000f00 */
[----:B------:R-:W-:Y:S01]  /*0a30*/  MOV R4, 0xa70 ;  /* 0x00000a7000047802 */ /* 0x000fe20000000f00 */
[----:B--2---:R-:W-:Y:S01]  /*0a40*/  IMAD.U32 R6, RZ, RZ, UR4 ;  /* 0x00000004ff067e24 */ /* 0x004fe2000f8e00ff */
[----:B------:R-:W-:-:S07]  /*0a50*/  MOV R5, UR5 ;  /* 0x0000000500057c02 */ /* 0x000fce0008000f00 */
[----:B01----:R-:W-:Y:S05]  /*0a60*/  CALL.REL.NOINC `($__internal_4_$__cuda_sm20_div_u64) ;  /* 0x0000001c00907944 */ /* 0x003fea0003c00000 */
.L_x_50:
[----:B------:R-:W-:Y:S05]  /*0a70*/  BSYNC.RECONVERGENT B0 ;  /* 0x0000000000007941 */ /* 0x000fea0003800200 */
.L_x_48:
        /* <DEDUP_REMOVED lines=21> */
[----:B------:R-:W-:Y:S02]  /*0bd0*/  @P0 IADD3 R8, PT, PT, R8, -UR4, RZ ;  /* 0x8000000408080c10 */ /* 0x000fe4000fffe0ff */
[----:B------:R-:W-:Y:S01]  /*0be0*/  @!P1 LOP3.LUT R8, RZ, UR4, RZ, 0x33, !PT ;  /* 0x00000004ff089c12 */ /* 0x000fe2000f8e33ff */
[----:B------:R-:W-:Y:S06]  /*0bf0*/  BRA `(.L_x_53) ;  /* 0x0000000000187947 */ /* 0x000fec0003800000 */
.L_x_52:
[----:B------:R-:W0:Y:S01]  /*0c00*/  LDCU.64 UR4, c[0x0][0x3b0] ;  /* 0x00007600ff0477ac */ /* 0x000e220008000a00 */
[----:B------:R-:W-:Y:S01]  /*0c10*/  IMAD.MOV.U32 R0, RZ, RZ, R8 ;  /* 0x000000ffff007224 */ /* 0x000fe200078e0008 */
[----:B------:R-:W-:Y:S02]  /*0c20*/  MOV R6, 0xc60 ;  /* 0x00000c6000067802 */ /* 0x000fe40000000f00 */
[----:B0-----:R-:W-:Y:S01]  /*0c30*/  MOV R5, UR4 ;  /* 0x0000000400057c02 */ /* 0x001fe20008000f00 */
[----:B------:R-:W-:-:S07]  /*0c40*/  IMAD.U32 R7, RZ, RZ, UR5 ;  /* 0x00000005ff077e24 */ /* 0x000fce000f8e00ff */
[----:B------:R-:W-:Y:S05]  /*0c50*/  CALL.REL.NOINC `($__internal_5_$__cuda_sm20_rem_u64) ;  /* 0x0000002000347944 */ /* 0x000fea0003c00000 */
.L_x_53:
[----:B------:R-:W-:Y:S05]  /*0c60*/  BSYNC.RECONVERGENT B0 ;  /* 0x0000000000007941 */ /* 0x000fea0003800200 */
.L_x_51:
[----:B------:R-:W2:Y:S01]  /*0c70*/  LDL R7, [R1+0xc] ;  /* 0x00000c0001077983 */ /* 0x000ea20000100800 */
[----:B------:R-:W0:Y:S01]  /*0c80*/  LDC R3, c[0x0][0x3d0] ;  /* 0x0000f400ff037b82 */ /* 0x000e220000000800 */
[----:B------:R-:W-:Y:S01]  /*0c90*/  IADD3 R0, PT, PT, R8, 0x1, RZ ;  /* 0x0000000108007810 */ /* 0x000fe20007ffe0ff */
[----:B------:R-:W2:Y:S01]  /*0ca0*/  LDCU UR5, c[0x0][0x3c4] ;  /* 0x00007880ff0577ac */ /* 0x000ea20008000800 */
[----:B------:R-:W-:Y:S01]  /*0cb0*/  I2FP.F32.S32 R8, R8 ;  /* 0x0000000800087245 */ /* 0x000fe20000201400 */
[----:B------:R1:W5:Y:S01]  /*0cc0*/  LDL R6, [R1+0x8] ;  /* 0x0000080001067983 */ /* 0x0003620000100800 */
[----:B------:R-:W-:Y:S01]  /*0cd0*/  I2FP.F32.S32 R0, R0 ;  /* 0x0000000000007245 */ /* 0x000fe20000201400 */
[----:B------:R-:W3:Y:S02]  /*0ce0*/  LDCU UR4, c[0x0][0x398] ;  /* 0x00007300ff0477ac */ /* 0x000ee40008000800 */
[-C--:B0-----:R-:W-:Y:S02]  /*0cf0*/  FFMA.FTZ R8, R8, R3.reuse, -0.5 ;  /* 0xbf00000008087423 */ /* 0x081fe40000010003 */
[----:B------:R-:W-:-:S02]  /*0d00*/  FFMA.FTZ R0, R0, R3, -0.5 ;  /* 0xbf00000000007423 */ /* 0x000fc40000010003 */
        /* <DEDUP_REMOVED lines=19> */
[----:B-----5:R-:W-:-:S05]  /*0e40*/  IMAD.HI.U32 R8, R5, R6, RZ ;  /* 0x0000000605087227 */ /* 0x020fca00078e00ff */
[----:B------:R-:W-:-:S05]  /*0e50*/  IADD3 R0, PT, PT, -R8, RZ, RZ ;  /* 0x000000ff08007210 */ /* 0x000fca0007ffe1ff */
[----:B------:R-:W-:-:S05]  /*0e60*/  IMAD R0, R0, UR4, R6 ;  /* 0x0000000400007c24 */ /* 0x000fca000f8e0206 */
[----:B------:R-:W-:-:S13]  /*0e70*/  ISETP.GE.U32.AND P0, PT, R0, UR4, PT ;  /* 0x0000000400007c0c */ /* 0x000fda000bf06070 */
[----:B------:R-:W-:Y:S01]  /*0e80*/  @P0 VIADD R0, R0, -UR4 ;  /* 0x8000000400000c36 */ /* 0x000fe20008000000 */
[----:B------:R-:W-:-:S04]  /*0e90*/  @P0 IADD3 R8, PT, PT, R8, 0x1, RZ ;  /* 0x0000000108080810 */ /* 0x000fc80007ffe0ff */
[----:B------:R-:W-:-:S13]  /*0ea0*/  ISETP.GE.U32.AND P1, PT, R0, UR4, PT ;  /* 0x0000000400007c0c */ /* 0x000fda000bf26070 */
[----:B------:R-:W-:Y:S01]  /*0eb0*/  @P1 VIADD R8, R8, 0x1 ;  /* 0x0000000108081836 */ /* 0x000fe20000000000 */
[----:B------:R-:W-:-:S04]  /*0ec0*/  @!P2 LOP3.LUT R8, RZ, UR4, RZ, 0x33, !PT ;  /* 0x00000004ff08ac12 */ /* 0x000fc8000f8e33ff */
[----:B------:R-:W-:-:S05]  /*0ed0*/  IADD3 R4, PT, PT, -R8, RZ, RZ ;  /* 0x000000ff08047210 */ /* 0x000fca0007ffe1ff */
[----:B------:R-:W-:Y:S01]  /*0ee0*/  IMAD R4, R4, UR4, R6 ;  /* 0x0000000404047c24 */ /* 0x000fe2000f8e0206 */
[----:B------:R-:W-:Y:S06]  /*0ef0*/  BRA `(.L_x_56) ;  /* 0x0000000000287947 */ /* 0x000fec0003800000 */
.L_x_55:
[----:B------:R-:W0:Y:S01]  /*0f00*/  LDCU.64 UR4, c[0x0][0x3c0] ;  /* 0x00007800ff0477ac */ /* 0x000e220008000a00 */
[----:B-----5:R-:W-:Y:S02]  /*0f10*/  MOV R0, R6 ;  /* 0x0000000600007202 */ /* 0x020fe40000000f00 */
[----:B------:R-:W-:Y:S01]  /*0f20*/  MOV R4, 0xf60 ;  /* 0x00000f6000047802 */ /* 0x000fe20000000f00 */
[----:B0-----:R-:W-:Y:S01]  /*0f30*/  IMAD.U32 R6, RZ, RZ, UR4 ;  /* 0x00000004ff067e24 */ /* 0x001fe2000f8e00ff */
[----:B------:R-:W-:-:S07]  /*0f40*/  MOV R5, UR5 ;  /* 0x0000000500057c02 */ /* 0x000fce0008000f00 */
[----:B------:R-:W-:Y:S05]  /*0f50*/  CALL.REL.NOINC `($__internal_4_$__cuda_sm20_div_u64) ;  /* 0x0000001800547944 */ /* 0x000fea0003c00000 */
[----:B------:R-:W2:Y:S01]  /*0f60*/  LDL R0, [R1+0x8] ;  /* 0x0000080001007983 */ /* 0x000ea20000100800 */
[----:B------:R-:W2:Y:S01]  /*0f70*/  LDCU UR4, c[0x0][0x3c0] ;  /* 0x00007800ff0477ac */ /* 0x000ea20008000800 */
[----:B------:R-:W-:-:S04]  /*0f80*/  IMAD.MOV R4, RZ, RZ, -R8 ;  /* 0x000000ffff047224 */ /* 0x000fc800078e0a08 */
[----:B--2---:R-:W-:-:S07]  /*0f90*/  IMAD R4, R4, UR4, R0 ;  /* 0x0000000404047c24 */ /* 0x004fce000f8e0200 */
.L_x_56:
[----:B------:R-:W-:Y:S05]  /*0fa0*/  BSYNC.RECONVERGENT B0 ;  /* 0x0000000000007941 */ /* 0x000fea0003800200 */
.L_x_54:
        /* <DEDUP_REMOVED lines=9> */
[----:B0-----:R-:W-:-:S06]  /*1040*/  IADD3 R2, PT, PT, R5, 0xffffffe, RZ ;  /* 0x0ffffffe05027810 */ /* 0x001fcc0007ffe0ff */
        /* <DEDUP_REMOVED lines=14> */
.L_x_58:
[----:B------:R-:W0:Y:S01]  /*1130*/  LDCU.64 UR4, c[0x0][0x3b8] ;  /* 0x00007700ff0477ac */ /* 0x000e220008000a00 */
[----:B------:R-:W-:Y:S02]  /*1140*/  MOV R0, R8 ;  /* 0x0000000800007202 */ /* 0x000fe40000000f00 */
[----:B------:R-:W-:Y:S01]  /*1150*/  MOV R6, 0x1190 ;  /* 0x0000119000067802 */ /* 0x000fe20000000f00 */
[----:B0-----:R-:W-:Y:S01]  /*1160*/  IMAD.U32 R5, RZ, RZ, UR4 ;  /* 0x00000004ff057e24 */ /* 0x001fe2000f8e00ff */
[----:B------:R-:W-:-:S07]  /*1170*/  MOV R7, UR5 ;  /* 0x0000000500077c02 */ /* 0x000fce0008000f00 */
[----:B------:R-:W-:Y:S05]  /*1180*/  CALL.REL.NOINC `($__internal_5_$__cuda_sm20_rem_u64) ;  /* 0x0000001800e87944 */ /* 0x000fea0003c00000 */
.L_x_59:
[----:B------:R-:W-:Y:S05]  /*1190*/  BSYNC.RECONVERGENT B0 ;  /* 0x0000000000007941 */ /* 0x000fea0003800200 */
.L_x_57:
        /* <DEDUP_REMOVED lines=16> */
[----:B0-----:R-:W-:Y:S01]  /*12a0*/  IADD3 R2, PT, PT, R8, 0x1, RZ ;  /* 0x0000000108027810 */ /* 0x001fe20007ffe0ff */
[----:B------:R-:W5:Y:S01]  /*12b0*/  LDCU UR5, c[0x0][0x398] ;  /* 0x00007300ff0577ac */ /* 0x000f620008000800 */
[----:B------:R-:W-:Y:S02]  /*12c0*/  I2FP.F32.S32 R8, R8 ;  /* 0x0000000800087245 */ /* 0x000fe40000201400 */
[----:B------:R-:W-:Y:S01]  /*12d0*/  I2FP.F32.S32 R2, R2 ;  /* 0x0000000200027245 */ /* 0x000fe20000201400 */
[----:B------:R-:W0:Y:S02]  /*12e0*/  LDCU.64 UR10, c[0x0][0x358] ;  /* 0x00006b00ff0a77ac */ /* 0x000e240008000a00 */
[----:B--2---:R-:W-:-:S02]  /*12f0*/  FFMA.FTZ R8, R8, R7, -0.5 ;  /* 0xbf00000008087423 */ /* 0x004fc40000010007 */
[----:B------:R-:W-:Y:S01]  /*1300*/  FFMA.FTZ R5, R2, R7, -0.5 ;  /* 0xbf00000002057423 */ /* 0x000fe20000010007 */
[----:B---3--:R-:W-:Y:S01]  /*1310*/  VIMNMX R2, PT, PT, R3, UR4, PT ;  /* 0x0000000403027c48 */ /* 0x008fe2000bfe0100 */
[----:B------:R-:W-:Y:S01]  /*1320*/  F2I.FTZ.CEIL.NTZ R26, R8 ;  /* 0x00000008001a7305 */ /* 0x000fe2000021b100 */
[----:B-1----:R-:W-:Y:S01]  /*1330*/  VIMNMX R3, PT, PT, R0, UR4, PT ;  /* 0x0000000400037c48 */ /* 0x002fe2000bfe0100 */
[----:B------:R-:W1:Y:S03]  /*1340*/  LDCU UR4, c[0x0][0x3a0] ;  /* 0x00007400ff0477ac */ /* 0x000e660008000800 */
[----:B------:R-:W-:Y:S01]  /*1350*/  IADD3 R10, PT, PT, R3, -R2, RZ ;  /* 0x80000002030a7210 */ /* 0x000fe20007ffe0ff */
[----:B------:R-:W-:Y:S02]  /*1360*/  IMAD.IADD R6, R2, 0x1, -R3 ;  /* 0x0000000102067824 */ /* 0x000fe400078e0a03 */
[----:B------:R-:W1:Y:S01]  /*1370*/  F2I.FTZ.CEIL.NTZ R5, R5 ;  /* 0x0000000500057305 */ /* 0x000e62000021b100 */
[----:B------:R-:W-:-:S02]  /*1380*/  ISETP.GT.U32.AND P0, PT, R10, -0x10, PT ;  /* 0xfffffff00a00780c */ /* 0x000fc40003f04070 */
[C---:B------:R-:W-:Y:S02]  /*1390*/  LOP3.LUT R20, R6.reuse, 0xf, RZ, 0xc0, !PT ;  /* 0x0000000f06147812 */ /* 0x040fe400078ec0ff */
[C---:B------:R-:W-:Y:S02]  /*13a0*/  LOP3.LUT R4, R6.reuse, 0x7, RZ, 0xc0, !PT ;  /* 0x0000000706047812 */ /* 0x040fe400078ec0ff */
[----:B------:R-:W-:Y:S01]  /*13b0*/  LOP3.LUT R21, R6, 0xfffffff0, RZ, 0xc0, !PT ;  /* 0xfffffff006157812 */ /* 0x000fe200078ec0ff */
[----:B------:R-:W-:Y:S01]  /*13c0*/  VIADD R7, R20, 0xffffffff ;  /* 0xffffffff14077836 */ /* 0x000fe20000000000 */
[----:B------:R-:W-:Y:S02]  /*13d0*/  IADD3 R9, PT, PT, R4, -0x1, RZ ;  /* 0xffffffff04097810 */ /* 0x000fe40007ffe0ff */
[----:B------:R-:W-:Y:S01]  /*13e0*/  LOP3.LUT R6, R6, 0x3, RZ, 0xc0, !PT ;  /* 0x0000000306067812 */ /* 0x000fe200078ec0ff */
[----:B------:R-:W-:Y:S01]  /*13f0*/  IMAD.MOV R21, RZ, RZ, -R21 ;  /* 0x000000ffff157224 */ /* 0x000fe200078e0a15 */
[----:B------:R-:W-:-:S02]  /*1400*/  ISETP.GE.U32.AND P1, PT, R7, 0x7, PT ;  /* 0x000000070700780c */ /* 0x000fc40003f26070 */
[----:B------:R-:W-:Y:S02]  /*1410*/  ISETP.GE.U32.AND P2, PT, R9, 0x3, PT ;  /* 0x000000030900780c */ /* 0x000fe40003f46070 */
        /* <DEDUP_REMOVED lines=8> */
[----:B0-----:R1:W-:Y:S02]  /*14a0*/  STL [R1+0x4], R7 ;  /* 0x0000040701007387 */ /* 0x0013e40000100800 */
.L_x_75:
[----:B01----:R-:W2:Y:S01]  /*14b0*/  LDL R7, [R1+0x10] ;  /* 0x0000100001077983 */ /* 0x003ea20000100800 */
[----:B------:R-:W-:Y:S01]  /*14c0*/  BSSY.RECONVERGENT B2, `(.L_x_60) ;  /* 0x00000ce000027945 */ /* 0x000fe20003800200 */
[----:B------:R-:W-:Y:S01]  /*14d0*/  HFMA2 R11, -RZ, RZ, 0, 0 ;  /* 0x00000000ff0b7431 */ /* 0x000fe200000001ff */
[----:B--2---:R-:W-:-:S13]  /*14e0*/  ISETP.GE.AND P3, PT, R7, R23, PT ;  /* 0x000000170700720c */ /* 0x004fda0003f66270 */
[----:B------:R-:W-:Y:S05]  /*14f0*/  @P3 BRA `(.L_x_61) ;  /* 0x0000000c00283947 */ /* 0x000fea0003800000 */
[----:B------:R-:W2:Y:S01]  /*1500*/  LDL R10, [R1+0x1c] ;  /* 0x00001c00010a7983 */ /* 0x000ea20000100800 */
[----:B------:R-:W0:Y:S03]  /*1510*/  LDC.64 R8, c[0x0][0x390] ;  /* 0x0000e400ff087b82 */ /* 0x000e260000000a00 */
[----:B------:R-:W3:Y:S04]  /*1520*/  LDL R7, [R1+0x14] ;  /* 0x0000140001077983 */ /* 0x000ee80000100800 */
[----:B------:R1:W5:Y:S01]  /*1530*/  LDL R22, [R1+0x18] ;  /* 0x0000180001167983 */ /* 0x0003620000100800 */
[----:B0-----:R-:W-:-:S04]  /*1540*/  IMAD R12, R8, UR5, RZ ;  /* 0x00000005080c7c24 */ /* 0x001fc8000f8e02ff */
[----:B------:R-:W-:Y:S02]  /*1550*/  IMAD R9, R9, UR4, R12 ;  /* 0x0000000409097c24 */ /* 0x000fe4000f8e020c */
[----:B--2---:R-:W-:Y:S01]  /*1560*/  IMAD.MOV.U32 R11, RZ, RZ, R10 ;  /* 0x000000ffff0b7224 */ /* 0x004fe200078e000a */
[----:B---3--:R-:W-:-:S05]  /*1570*/  MOV R10, R7 ;  /* 0x00000007000a7202 */ /* 0x008fca0000000f00 */
[----:B------:R-:W-:-:S04]  /*1580*/  IMAD.WIDE.U32 R24, R8, UR4, R10 ;  /* 0x0000000408187c25 */ /* 0x000fc8000f8e000a */
[----:B------:R-:W-:Y:S01]  /*1590*/  IMAD.MOV.U32 R11, RZ, RZ, RZ ;  /* 0x000000ffff0b7224 */ /* 0x000fe200078e00ff */
[----:B------:R-:W-:-:S05]  /*15a0*/  IADD3 R7, PT, PT, R25, R9, RZ ;  /* 0x0000000919077210 */ /* 0x000fca0007ffe0ff */
[----:B------:R1:W-:Y:S02]  /*15b0*/  STL [R1], R7 ;  /* 0x0000000701007387 */ /* 0x0003e40000100800 */
.L_x_74:
[----:B------:R-:W-:Y:S01]  /*15c0*/  ISETP.GE.AND P3, PT, R26, R5, PT ;  /* 0x000000051a00720c */ /* 0x000fe20003f66270 */
[----:B------:R-:W-:-:S12]  /*15d0*/  BSSY.RECONVERGENT B1, `(.L_x_62) ;  /* 0x00000b9000017945 */ /* 0x000fd80003800200 */
[----:B------:R-:W-:Y:S05]  /*15e0*/  @P3 BRA `(.L_x_63) ;  /* 0x0000000800dc3947 */ /* 0x000fea0003800000 */
[----:B------:R-:W0:Y:S01]  /*15f0*/  LDCU.64 UR12, c[0x0][0x398] ;  /* 0x00007300ff0c77ac */ /* 0x000e220008000a00 */
[----:B-1----:R-:W2:Y:S01]  /*1600*/  LDL R7, [R1] ;  /* 0x0000000001077983 */ /* 0x002ea20000100800 */
[--C-:B-----5:R-:W-:Y:S01]  /*1610*/  SHF.R.S32.HI R9, RZ, 0x1f, R22.reuse ;  /* 0x0000001fff097819 */ /* 0x120fe20000011416 */
[----:B------:R-:W-:-:S04]  /*1620*/  IMAD.MOV.U32 R8, RZ, RZ, R22 ;  /* 0x000000ffff087224 */ /* 0x000fc800078e0016 */
[----:B0-----:R-:W-:Y:S02]  /*1630*/  IMAD.WIDE.U32 R12, R24, UR12, R8 ;  /* 0x0000000c180c7c25 */ /* 0x001fe4000f8e0008 */
[----:B------:R0:W5:Y:S02]  /*1640*/  LDL R8, [R1+0x4] ;  /* 0x0000040001087983 */ /* 0x0001640000100800 */
[----:B--2---:R-:W-:-:S04]  /*1650*/  IMAD R7, R7, UR12, RZ ;  /* 0x0000000c07077c24 */ /* 0x004fc8000f8e02ff */
[----:B------:R-:W-:-:S05]  /*1660*/  IMAD R7, R24, UR13, R7 ;  /* 0x0000000d18077c24 */ /* 0x000fca000f8e0207 */
[----:B0-----:R-:W-:-:S07]  /*1670*/  IADD3 R9, PT, PT, R13, R7, RZ ;  /* 0x000000070d097210 */ /* 0x001fce0007ffe0ff */
.L_x_73:
[----:B------:R-:W-:Y:S01]  /*1680*/  ISETP.GE.AND P3, PT, R0, R2, PT ;  /* 0x000000020000720c */ /* 0x000fe20003f66270 */
[----:B------:R-:W-:-:S12]  /*1690*/  BSSY.RECONVERGENT B0, `(.L_x_64) ;  /* 0x00000a9000007945 */ /* 0x000fd80003800200 */
[----:B------:R-:W-:Y:S05]  /*16a0*/  @P3 BRA `(.L_x_65) ;  /* 0x00000008009c3947 */ /* 0x000fea0003800000 */
[----:B------:R-:W0:Y:S01]  /*16b0*/  LDCU.64 UR12, c[0x0][0x3a0] ;  /* 0x00007400ff0c77ac */ /* 0x000e220008000a00 */
[--C-:B-----5:R-:W-:Y:S01]  /*16c0*/  SHF.R.S32.HI R15, RZ, 0x1f, R8.reuse ;  /* 0x0000001fff0f7819 */ /* 0x120fe20000011408 */
[----:B------:R-:W-:Y:S01]  /*16d0*/  IMAD.MOV.U32 R14, RZ, RZ, R8 ;  /* 0x000000ffff0e7224 */ /* 0x000fe200078e0008 */
[----:B------:R-:W-:Y:S01]  /*16e0*/  BSSY.RECONVERGENT B3, `(.L_x_66) ;  /* 0x0000048000037945 */ /* 0x000fe20003800200 */
[----:B------:R-:W-:Y:S02]  /*16f0*/  ISETP.NE.AND P3, PT, R20, RZ, PT ;  /* 0x000000ff1400720c */ /* 0x000fe40003f65270 */
[----:B------:R-:W-:Y:S01]  /*1700*/  MOV R10, R3 ;  /* 0x00000003000a7202 */ /* 0x000fe20000000f00 */
[----:B0-----:R-:W-:Y:S02]  /*1710*/  IMAD R7, R9, UR12, RZ ;  /* 0x0000000c09077c24 */ /* 0x001fe4000f8e02ff */
[----:B------:R-:W-:-:S04]  /*1720*/  IMAD.WIDE.U32 R14, R12, UR12, R14 ;  /* 0x0000000c0c0e7c25 */ /* 0x000fc8000f8e000e */
[----:B------:R-:W-:-:S04]  /*1730*/  IMAD R7, R12, UR13, R7 ;  /* 0x0000000d0c077c24 */ /* 0x000fc8000f8e0207 */
[----:B------:R-:W-:Y:S01]  /*1740*/  IMAD.IADD R7, R15, 0x1, R7 ;  /* 0x000000010f077824 */ /* 0x000fe200078e0207 */
[----:B------:R-:W-:Y:S06]  /*1750*/  @P0 BRA `(.L_x_67) ;  /* 0x0000000400000947 */ /* 0x000fec0003800000 */
[----:B------:R-:W-:Y:S01]  /*1760*/  MOV R27, R21 ;  /* 0x00000015001b7202 */ /* 0x000fe20000000f00 */
[----:B------:R-:W-:-:S07]  /*1770*/  IMAD.MOV.U32 R10, RZ, RZ, R3 ;  /* 0x000000ffff0a7224 */ /* 0x000fce00078e0003 */
.L_x_68:
[----:B------:R-:W0:Y:S01]  /*1780*/  LDCU.64 UR14, c[0x0][0x3a8] ;  /* 0x00007500ff0e77ac */ /* 0x000e220008000a00 */
[----:B------:R-:W-:Y:S02]  /*1790*/  SHF.R.S32.HI R17, RZ, 0x1f, R10 ;  /* 0x0000001fff117819 */ /* 0x000fe4000001140a */
[----:B------:R-:W-:Y:S01]  /*17a0*/  MOV R16, R10 ;  /* 0x0000000a00107202 */ /* 0x000fe20000000f00 */
[----:B------:R-:W1:Y:S01]  /*17b0*/  LDCU.64 UR12, c[0x0][0x380] ;  /* 0x00007000ff0c77ac */ /* 0x000e620008000a00 */
[----:B0-----:R-:W-:-:S03]  /*17c0*/  IMAD R18, R7, UR14, RZ ;  /* 0x0000000e07127c24 */ /* 0x001fc6000f8e02ff */
[----:B------:R-:W-:-:S04]  /*17d0*/  IMAD.WIDE.U32 R16, R14, UR14, R16 ;  /* 0x0000000e0e107c25 */ /* 0x000fc8000f8e0010 */
[----:B------:R-:W-:-:S04]  /*17e0*/  IMAD R18, R14, UR15, R18 ;  /* 0x0000000f0e127c24 */ /* 0x000fc8000f8e0212 */
[----:B------:R-:W-:Y:S01]  /*17f0*/  IMAD.IADD R17, R17, 0x1, R18 ;  /* 0x0000000111117824 */ /* 0x000fe200078e0212 */
[----:B-1----:R-:W-:-:S04]  /*1800*/  LEA R18, P4, R16, UR12, 0x1 ;  /* 0x0000000c10127c11 */ /* 0x002fc8000f8808ff */
[----:B------:R-:W-:-:S05]  /*1810*/  LEA.HI.X R19, R16, UR13, R17, 0x1, P4 ;  /* 0x0000000d10137c11 */ /* 0x000fca000a0f0c11 */
[----:B------:R-:W2:Y:S04]  /*1820*/  LDG.E.U16 R17, desc[UR10][R18.64] ;  /* 0x0000000a12117981 */ /* 0x000ea8000c1e1500 */
[----:B------:R-:W3:Y:S04]  /*1830*/  LDG.E.U16 R16, desc[UR10][R18.64+0x2] ;  /* 0x0000020a12107981 */ /* 0x000ee8000c1e1500 */
[----:B------:R-:W4:Y:S01]  /*1840*/  LDG.E.U16 R29, desc[UR10][R18.64+0x4] ;  /* 0x0000040a121d7981 */ /* 0x000f22000c1e1500 */
[----:B--2---:R-:W-:Y:S01]  /*1850*/  SHF.L.U32 R17, R17, 0x10, RZ ;  /* 0x0000001011117819 */ /* 0x004fe200000006ff */
[----:B---3--:R-:W-:-:S04]  /*1860*/  IMAD.U32 R16, R16, 0x10000, RZ ;  /* 0x0001000010107824 */ /* 0x008fc800078e00ff */
[----:B------:R-:W-:Y:S02]  /*1870*/  FADD.FTZ R17, R17, R11 ;  /* 0x0000000b11117221 */ /* 0x000fe40000010000 */
[----:B------:R-:W2:Y:S02]  /*1880*/  LDG.E.U16 R11, desc[UR10][R18.64+0xa] ;  /* 0x00000a0a120b7981 */ /* 0x000ea4000c1e1500 */
[----:B------:R-:W-:Y:S02]  /*1890*/  FADD.FTZ R28, R17, R16 ;  /* 0x00000010111c7221 */ /* 0x000fe40000010000 */
[----:B------:R-:W3:Y:S04]  /*18a0*/  LDG.E.U16 R17, desc[UR10][R18.64+0x6] ;  /* 0x0000060a12117981 */ /* 0x000ee8000c1e1500 */
[----:B------:R-:W5:Y:S01]  /*18b0*/  LDG.E.U16 R16, desc[UR10][R18.64+0x8] ;  /* 0x0000080a12107981 */ /* 0x000f62000c1e1500 */
[----:B----4-:R-:W-:-:S05]  /*18c0*/  SHF.L.U32 R29, R29, 0x10, RZ ;  /* 0x000000101d1d7819 */ /* 0x010fca00000006ff */
[----:B------:R-:W-:Y:S02]  /*18d0*/  FADD.FTZ R28, R28, R29 ;  /* 0x0000001d1c1c7221 */ /* 0x000fe40000010000 */
[----:B------:R-:W4:Y:S01]  /*18e0*/  LDG.E.U16 R29, desc[UR10][R18.64+0xc] ;  /* 0x00000c0a121d7981 */ /* 0x000f22000c1e1500 */
[----:B---3--:R-:W-:Y:S01]  /*18f0*/  IMAD.U32 R17, R17, 0x10000, RZ ;  /* 0x0001000011117824 */ /* 0x008fe200078e00ff */
[----:B-----5:R-:W-:-:S03]  /*1900*/  SHF.L.U32 R16, R16, 0x10, RZ ;  /* 0x0000001010107819 */ /* 0x020fc600000006ff */
[----:B------:R-:W-:Y:S01]  /*1910*/  FADD.FTZ R17, R28, R17 ;  /* 0x000000111c117221 */ /* 0x000fe20000010000 */
[----:B--2---:R-:W-:-:S03]  /*1920*/  IMAD.U32 R11, R11, 0x10000, RZ ;  /* 0x000100000b0b7824 */ /* 0x004fc600078e00ff */
        /* <DEDUP_REMOVED lines=8> */
[----:B--2---:R-:W-:Y:S01]  /*19b0*/  IMAD.U32 R17, R17, 0x10000, RZ ;  /* 0x0001000011117824 */ /* 0x004fe200078e00ff */
[----:B---3--:R-:W-:-:S03]  /*19c0*/  SHF.L.U32 R16, R16, 0x10, RZ ;  /* 0x0000001010107819 */ /* 0x008fc600000006ff */
[----:B------:R-:W-:Y:S01]  /*19d0*/  FADD.FTZ R17, R28, R17 ;  /* 0x000000111c117221 */ /* 0x000fe20000010000 */
[----:B-----5:R-:W-:-:S03]  /*19e0*/  IMAD.U32 R11, R11, 0x10000, RZ ;  /* 0x000100000b0b7824 */ /* 0x020fc600078e00ff */
[----:B------:R-:W-:Y:S02]  /*19f0*/  FADD.FTZ R16, R17, R16 ;  /* 0x0000001011107221 */ /* 0x000fe40000010000 */
[----:B------:R-:W2:Y:S02]  /*1a00*/  LDG.E.U16 R17, desc[UR10][R18.64+0x16] ;  /* 0x0000160a12117981 */ /* 0x000ea4000c1e1500 */
[----:B------:R-:W-:Y:S02]  /*1a10*/  FADD.FTZ R28, R16, R11 ;  /* 0x0000000b101c7221 */ /* 0x000fe40000010000 */
[----:B------:R-:W3:Y:S04]  /*1a20*/  LDG.E.U16 R16, desc[UR10][R18.64+0x18] ;  /* 0x0000180a12107981 */ /* 0x000ee8000c1e1500 */
[----:B------:R-:W5:Y:S01]  /*1a30*/  LDG.E.U16 R11, desc[UR10][R18.64+0x1a] ;  /* 0x00001a0a120b7981 */ /* 0x000f62000c1e1500 */
[----:B----4-:R-:W-:-:S05]  /*1a40*/  SHF.L.U32 R29, R29, 0x10, RZ ;  /* 0x000000101d1d7819 */ /* 0x010fca00000006ff */
[----:B------:R-:W-:Y:S01]  /*1a50*/  FADD.FTZ R28, R28, R29 ;  /* 0x0000001d1c1c7221 */ /* 0x000fe20000010000 */
[----:B--2---:R-:W-:Y:S01]  /*1a60*/  IMAD.U32 R17, R17, 0x10000, RZ ;  /* 0x0001000011117824 */ /* 0x004fe200078e00ff */
[----:B---3--:R-:W-:-:S03]  /*1a70*/  SHF.L.U32 R16, R16, 0x10, RZ ;  /* 0x0000001010107819 */ /* 0x008fc600000006ff */
[----:B------:R-:W-:Y:S01]  /*1a80*/  FADD.FTZ R17, R28, R17 ;  /* 0x000000111c117221 */ /* 0x000fe20000010000 */
[----:B-----5:R-:W-:-:S03]  /*1a90*/  IMAD.U32 R11, R11, 0x10000, RZ ;  /* 0x000100000b0b7824 */ /* 0x020fc600078e00ff */
[----:B------:R-:W-:-:S04]  /*1aa0*/  FADD.FTZ R16, R17, R16 ;  /* 0x0000001011107221 */ /* 0x000fc80000010000 */
[----:B------:R-:W-:Y:S02]  /*1ab0*/  FADD.FTZ R11, R16, R11 ;  /* 0x0000000b100b7221 */ /* 0x000fe40000010000 */
[----:B------:R-:W2:Y:S04]  /*1ac0*/  LDG.E.U16 R16, desc[UR10][R18.64+0x1c] ;  /* 0x00001c0a12107981 */ /* 0x000ea8000c1e1500 */
[----:B------:R-:W3:Y:S01]  /*1ad0*/  LDG.E.U16 R18, desc[UR10][R18.64+0x1e] ;  /* 0x00001e0a12127981 */ /* 0x000ee2000c1e1500 */
[----:B------:R-:W-:-:S05]  /*1ae0*/  VIADD R27, R27, 0x10 ;  /* 0x000000101b1b7836 */ /* 0x000fca0000000000 */
[----:B------:R-:W-:Y:S01]  /*1af0*/  ISETP.NE.AND P4, PT, R27, RZ, PT ;  /* 0x000000ff1b00720c */ /* 0x000fe20003f85270 */
[----:B------:R-:W-:Y:S01]  /*1b00*/  VIADD R10, R10, 0x10 ;  /* 0x000000100a0a7836 */ /* 0x000fe20000000000 */
[----:B--2---:R-:W-:-:S05]  /*1b10*/  SHF.L.U32 R16, R16, 0x10, RZ ;  /* 0x0000001010107819 */ /* 0x004fca00000006ff */
[----:B------:R-:W-:Y:S01]  /*1b20*/  FADD.FTZ R11, R11, R16 ;  /* 0x000000100b0b7221 */ /* 0x000fe20000010000 */
[----:B---3--:R-:W-:-:S05]  /*1b30*/  SHF.L.U32 R18, R18, 0x10, RZ ;  /* 0x0000001012127819 */ /* 0x008fca00000006ff */
[----:B------:R-:W-:Y:S01]  /*1b40*/  FADD.FTZ R11, R11, R18 ;  /* 0x000000120b0b7221 */ /* 0x000fe20000010000 */
[----:B------:R-:W-:Y:S06]  /*1b50*/  @P4 BRA `(.L_x_68) ;  /* 0xfffffffc00084947 */ /* 0x000fec000383ffff */
.L_x_67:
[----:B------:R-:W-:Y:S05]  /*1b60*/  BSYNC.RECONVERGENT B3 ;  /* 0x0000000000037941 */ /* 0x000fea0003800200 */
.L_x_66:
[----:B------:R-:W-:Y:S05]  /*1b70*/  @!P3 BRA `(.L_x_65) ;  /* 0x000000040068b947 */ /* 0x000fea0003800000 */
[----:B------:R-:W-:Y:S01]  /*1b80*/  BSSY.RECONVERGENT B3, `(.L_x_69) ;  /* 0x0000026000037945 */ /* 0x000fe20003800200 */
[----:B------:R-:W-:-:S03]  /*1b90*/  ISETP.NE.AND P3, PT, R4, RZ, PT ;  /* 0x000000ff0400720c */ /* 0x000fc60003f65270 */
[----:B------:R-:W-:Y:S10]  /*1ba0*/  @!P1 BRA `(.L_x_70) ;  /* 0x00000000008c9947 */ /* 0x000ff40003800000 */
        /* <DEDUP_REMOVED lines=12> */
[----:B------:R-:W4:Y:S04]  /*1c70*/  LDG.E.U16 R27, desc[UR10][R18.64+0x4] ;  /* 0x0000040a121b7981 */ /* 0x000f28000c1e1500 */
[----:B------:R-:W5:Y:S01]  /*1c80*/  LDG.E.U16 R17, desc[UR10][R18.64+0x6] ;  /* 0x0000060a12117981 */ /* 0x000f62000c1e1500 */
[----:B--2---:R-:W-:-:S05]  /*1c90*/  SHF.L.U32 R28, R28, 0x10, RZ ;  /* 0x000000101c1c7819 */ /* 0x004fca00000006ff */
[----:B------:R-:W-:Y:S02]  /*1ca0*/  FADD.FTZ R28, R11, R28 ;  /* 0x0000001c0b1c7221 */ /* 0x000fe40000010000 */
[----:B------:R-:W2:Y:S01]  /*1cb0*/  LDG.E.U16 R11, desc[UR10][R18.64+0x8] ;  /* 0x0000080a120b7981 */ /* 0x000ea2000c1e1500 */
[----:B---3--:R-:W-:Y:S01]  /*1cc0*/  IMAD.U32 R16, R16, 0x10000, RZ ;  /* 0x0001000010107824 */ /* 0x008fe200078e00ff */
[----:B----4-:R-:W-:-:S03]  /*1cd0*/  SHF.L.U32 R27, R27, 0x10, RZ ;  /* 0x000000101b1b7819 */ /* 0x010fc600000006ff */
[----:B------:R-:W-:Y:S01]  /*1ce0*/  FADD.FTZ R16, R28, R16 ;  /* 0x000000101c107221 */ /* 0x000fe20000010000 */
[----:B-----5:R-:W-:-:S03]  /*1cf0*/  IMAD.U32 R17, R17, 0x10000, RZ ;  /* 0x0001000011117824 */ /* 0x020fc600078e00ff */
[----:B------:R-:W-:-:S04]  /*1d00*/  FADD.FTZ R16, R16, R27 ;  /* 0x0000001b10107221 */ /* 0x000fc80000010000 */
[----:B------:R-:W-:Y:S01]  /*1d10*/  FADD.FTZ R16, R16, R17 ;  /* 0x0000001110107221 */ /* 0x000fe20000010000 */
[----:B--2---:R-:W-:Y:S02]  /*1d20*/  SHF.L.U32 R17, R11, 0x10, RZ ;  /* 0x000000100b117819 */ /* 0x004fe400000006ff */
[----:B------:R-:W2:Y:S03]  /*1d30*/  LDG.E.U16 R11, desc[UR10][R18.64+0xa] ;  /* 0x00000a0a120b7981 */ /* 0x000ea6000c1e1500 */
[----:B------:R-:W-:Y:S02]  /*1d40*/  FADD.FTZ R16, R16, R17 ;  /* 0x0000001110107221 */ /* 0x000fe40000010000 */
[----:B------:R-:W3:Y:S04]  /*1d50*/  LDG.E.U16 R17, desc[UR10][R18.64+0xc] ;  /* 0x00000c0a12117981 */ /* 0x000ee8000c1e1500 */
[----:B------:R-:W4:Y:S01]  /*1d60*/  LDG.E.U16 R18, desc[UR10][R18.64+0xe] ;  /* 0x00000e0a12127981 */ /* 0x000f22000c1e1500 */
[----:B------:R-:W-:Y:S01]  /*1d70*/  IADD3 R10, PT, PT, R10, 0x8, RZ ;  /* 0x000000080a0a7810 */ /* 0x000fe20007ffe0ff */
[----:B--2---:R-:W-:-:S04]  /*1d80*/  IMAD.U32 R11, R11, 0x10000, RZ ;  /* 0x000100000b0b7824 */ /* 0x004fc800078e00ff */
[----:B------:R-:W-:Y:S01]  /*1d90*/  FADD.FTZ R11, R16, R11 ;  /* 0x0000000b100b7221 */ /* 0x000fe20000010000 */
[----:B---3--:R-:W-:-:S05]  /*1da0*/  SHF.L.U32 R17, R17, 0x10, RZ ;  /* 0x0000001011117819 */ /* 0x008fca00000006ff */
[----:B------:R-:W-:Y:S01]  /*1db0*/  FADD.FTZ R11, R11, R17 ;  /* 0x000000110b0b7221 */ /* 0x000fe20000010000 */
[----:B----4-:R-:W-:-:S04]  /*1dc0*/  IMAD.U32 R18, R18, 0x10000, RZ ;  /* 0x0001000012127824 */ /* 0x010fc800078e00ff */
[----:B------:R-:W-:-:S07]  /*1dd0*/  FADD.FTZ R11, R11, R18 ;  /* 0x000000120b0b7221 */ /* 0x000fce0000010000 */
.L_x_70:
[----:B------:R-:W-:Y:S05]  /*1de0*/  BSYNC.RECONVERGENT B3 ;  /* 0x0000000000037941 */ /* 0x000fea0003800200 */
.L_x_69:
[----:B------:R-:W-:Y:S05]  /*1df0*/  @!P3 BRA `(.L_x_65) ;  /* 0x0000000000c8b947 */ /* 0x000fea0003800000 */
[----:B------:R-:W-:Y:S01]  /*1e00*/  BSSY.RECONVERGENT B3, `(.L_x_71) ;  /* 0x000001a000037945 */ /* 0x000fe20003800200 */
[----:B------:R-:W-:-:S03]  /*1e10*/  ISETP.NE.AND P3, PT, R6, RZ, PT ;  /* 0x000000ff0600720c */ /* 0x000fc60003f65270 */
[----:B------:R-:W-:Y:S10]  /*1e20*/  @!P2 BRA `(.L_x_72) ;  /* 0x00000000005ca947 */ /* 0x000ff40003800000 */
[----:B------:R-:W0:Y:S01]  /*1e30*/  LDCU.64 UR12, c[0x0][0x3a8] ;  /* 0x00007500ff0c77ac */ /* 0x000e220008000a00 */
[--C-:B------:R-:W-:Y:S01]  /*1e40*/  SHF.R.S32.HI R17, RZ, 0x1f, R10.reuse ;  /* 0x0000001fff117819 */ /* 0x100fe2000001140a */
[----:B------:R-:W-:Y:S01]  /*1e50*/  IMAD.MOV.U32 R16, RZ, RZ, R10 ;  /* 0x000000ffff107224 */ /* 0x000fe200078e000a */
[----:B------:R-:W1:Y:S01]  /*1e60*/  LDCU.64 UR14, c[0x0][0x380] ;  /* 0x00007000ff0e77ac */ /* 0x000e620008000a00 */
[----:B0-----:R-:W-:Y:S02]  /*1e70*/  IMAD R18, R7, UR12, RZ ;  /* 0x0000000c07127c24 */ /* 0x001fe4000f8e02ff */
[----:B------:R-:W-:-:S04]  /*1e80*/  IMAD.WIDE.U32 R16, R14, UR12, R16 ;  /* 0x0000000c0e107c25 */ /* 0x000fc8000f8e0010 */
[----:B------:R-:W-:-:S05]  /*1e90*/  IMAD R18, R14, UR13, R18 ;  /* 0x0000000d0e127c24 */ /* 0x000fca000f8e0212 */
[----:B------:R-:W-:Y:S02]  /*1ea0*/  IADD3 R17, PT, PT, R18, R17, RZ ;  /* 0x0000001112117210 */ /* 0x000fe40007ffe0ff */
[----:B-1----:R-:W-:-:S04]  /*1eb0*/  LEA R18, P4, R16, UR14, 0x1 ;  /* 0x0000000e10127c11 */ /* 0x002fc8000f8808ff */
[----:B------:R-:W-:-:S05]  /*1ec0*/  LEA.HI.X R19, R16, UR15, R17, 0x1, P4 ;  /* 0x0000000f10137c11 */ /* 0x000fca000a0f0c11 */
[----:B------:R-:W2:Y:S04]  /*1ed0*/  LDG.E.U16 R17, desc[UR10][R18.64] ;  /* 0x0000000a12117981 */ /* 0x000ea8000c1e1500 */
[----:B------:R-:W3:Y:S01]  /*1ee0*/  LDG.E.U16 R16, desc[UR10][R18.64+0x2] ;  /* 0x0000020a12107981 */ /* 0x000ee2000c1e1500 */
[----:B--2---:R-:W-:-:S04]  /*1ef0*/  IMAD.U32 R17, R17, 0x10000, RZ ;  /* 0x0001000011117824 */ /* 0x004fc800078e00ff */
[----:B------:R-:W-:Y:S02]  /*1f00*/  FADD.FTZ R17, R11, R17 ;  /* 0x000000110b117221 */ /* 0x000fe40000010000 */
[----:B------:R-:W2:Y:S04]  /*1f10*/  LDG.E.U16 R11, desc[UR10][R18.64+0x4] ;  /* 0x0000040a120b7981 */ /* 0x000ea8000c1e1500 */
[----:B------:R-:W4:Y:S01]  /*1f20*/  LDG.E.U16 R18, desc[UR10][R18.64+0x6] ;  /* 0x0000060a12127981 */ /* 0x000f22000c1e1500 */
[----:B---3--:R-:W-:-:S05]  /*1f30*/  SHF.L.U32 R16, R16, 0x10, RZ ;  /* 0x0000001010107819 */ /* 0x008fca00000006ff */
[----:B------:R-:W-:Y:S01]  /*1f40*/  FADD.FTZ R16, R17, R16 ;  /* 0x0000001011107221 */ /* 0x000fe20000010000 */
[----:B------:R-:W-:Y:S02]  /*1f50*/  VIADD R10, R10, 0x4 ;  /* 0x000000040a0a7836 */ /* 0x000fe40000000000 */
[----:B--2---:R-:W-:-:S04]  /*1f60*/  IMAD.U32 R11, R11, 0x10000, RZ ;  /* 0x000100000b0b7824 */ /* 0x004fc800078e00ff */
[----:B------:R-:W-:Y:S01]  /*1f70*/  FADD.FTZ R11, R16, R11 ;  /* 0x0000000b100b7221 */ /* 0x000fe20000010000 */
[----:B----4-:R-:W-:-:S05]  /*1f80*/  SHF.L.U32 R18, R18, 0x10, RZ ;  /* 0x0000001012127819 */ /* 0x010fca00000006ff */
[----:B------:R-:W-:-:S07]  /*1f90*/  FADD.FTZ R11, R11, R18 ;  /* 0x000000120b0b7221 */ /* 0x000fce0000010000 */
.L_x_72:
[----:B------:R-:W-:Y:S05]  /*1fa0*/  BSYNC.RECONVERGENT B3 ;  /* 0x0000000000037941 */ /* 0x000fea0003800200 */
.L_x_71:
        /* <DEDUP_REMOVED lines=8> */
[----:B-1----:R-:W-:-:S03]  /*2030*/  LEA R14, P3, R16, UR14, 0x1 ;  /* 0x0000000e100e7c11 */ /* 0x002fc6000f8608ff */
[----:B------:R-:W-:-:S05]  /*2040*/  IMAD.IADD R7, R7, 0x1, R17 ;  /* 0x0000000107077824 */ /* 0x000fca00078e0211 */
[----:B------:R-:W-:-:S05]  /*2050*/  LEA.HI.X R15, R16, UR15, R7, 0x1, P3 ;  /* 0x0000000f100f7c11 */ /* 0x000fca00098f0c07 */
[----:B------:R-:W2:Y:S01]  /*2060*/  LDG.E.U16 R7, desc[UR10][R14.64] ;  /* 0x0000000a0e077981 */ /* 0x000ea2000c1e1500 */
[----:B------:R-:W-:Y:S02]  /*2070*/  ISETP.NE.AND P3, PT, R6, 0x1, PT ;  /* 0x000000010600780c */ /* 0x000fe40003f65270 */
[----:B--2---:R-:W-:-:S05]  /*2080*/  SHF.L.U32 R10, R7, 0x10, RZ ;  /* 0x00000010070a7819 */ /* 0x004fca00000006ff */
[----:B------:R-:W-:-:S06]  /*2090*/  FADD.FTZ R11, R11, R10 ;  /* 0x0000000a0b0b7221 */ /* 0x000fcc0000010000 */
[----:B------:R-:W-:Y:S05]  /*20a0*/  @!P3 BRA `(.L_x_65) ;  /* 0x00000000001cb947 */ /* 0x000fea0003800000 */
[----:B------:R-:W-:Y:S01]  /*20b0*/  ISETP.NE.AND P3, PT, R6, 0x2, PT ;  /* 0x000000020600780c */ /* 0x000fe20003f65270 */
[----:B------:R-:W2:-:S12]  /*20c0*/  LDG.E.U16 R7, desc[UR10][R14.64+0x2] ;  /* 0x0000020a0e077981 */ /* 0x000e98000c1e1500 */
[----:B------:R-:W3:Y:S01]  /*20d0*/  @P3 LDG.E.U16 R16, desc[UR10][R14.64+0x4] ;  /* 0x0000040a0e103981 */ /* 0x000ee2000c1e1500 */
[----:B--2---:R-:W-:-:S04]  /*20e0*/  IMAD.U32 R10, R7, 0x10000, RZ ;  /* 0x00010000070a7824 */ /* 0x004fc800078e00ff */
[----:B------:R-:W-:Y:S01]  /*20f0*/  FADD.FTZ R11, R11, R10 ;  /* 0x0000000a0b0b7221 */ /* 0x000fe20000010000 */
[----:B---3--:R-:W-:-:S05]  /*2100*/  @P3 SHF.L.U32 R16, R16, 0x10, RZ ;  /* 0x0000001010103819 */ /* 0x008fca00000006ff */
[----:B------:R-:W-:-:S07]  /*2110*/  @P3 FADD.FTZ R11, R11, R16 ;  /* 0x000000100b0b3221 */ /* 0x000fce0000010000 */
.L_x_65:
[----:B------:R-:W-:Y:S05]  /*2120*/  BSYNC.RECONVERGENT B0 ;  /* 0x0000000000007941 */ /* 0x000fea0003800200 */
.L_x_64:
[----:B-----5:R-:W-:-:S05]  /*2130*/  VIADD R8, R8, 0x1 ;  /* 0x0000000108087836 */ /* 0x020fca0000000000 */
[----:B------:R-:W-:-:S13]  /*2140*/  ISETP.NE.AND P3, PT, R8, R5, PT ;  /* 0x000000050800720c */ /* 0x000fda0003f65270 */
[----:B------:R-:W-:Y:S05]  /*2150*/  @P3 BRA `(.L_x_73) ;  /* 0xfffffff400483947 */ /* 0x000fea000383ffff */
.L_x_63:
[----:B------:R-:W-:Y:S05]  /*2160*/  BSYNC.RECONVERGENT B1 ;  /* 0x0000000000017941 */ /* 0x000fea0003800200 */
.L_x_62:
[----:B-----5:R-:W-:-:S04]  /*2170*/  IADD3 R22, PT, PT, R22, 0x1, RZ ;  /* 0x0000000116167810 */ /* 0x020fc80007ffe0ff */
[----:B------:R-:W-:-:S13]  /*2180*/  ISETP.NE.AND P3, PT, R22, R23, PT ;  /* 0x000000171600720c */ /* 0x000fda0003f65270 */
[----:B------:R-:W-:Y:S05]  /*2190*/  @P3 BRA `(.L_x_74) ;  /* 0xfffffff400083947 */ /* 0x000fea000383ffff */
.L_x_61:
[----:B------:R-:W-:Y:S05]  /*21a0*/  BSYNC.RECONVERGENT B2 ;  /* 0x0000000000027941 */ /* 0x000fea0003800200 */
.L_x_60:
[----:B------:R-:W2:Y:S01]  /*21b0*/  LDL.LU R14, [R1+0xc] ;  /* 0x00000c00010e7983 */ /* 0x000ea20000300800 */
[----:B------:R-:W0:Y:S01]  /*21c0*/  LDCU.64 UR12, c[0x0][0x3c8] ;  /* 0x00007900ff0c77ac */ /* 0x000e220008000a00 */
[----:B------:R-:W3:Y:S02]  /*21d0*/  LDC.64 R8, c[0x0][0x390] ;  /* 0x0000e400ff087b82 */ /* 0x000ee40000000a00 */
[----:B------:R-:W0:Y:S01]  /*21e0*/  LDL.LU R13, [R1+0x8] ;  /* 0x00000800010d7983 */ /* 0x000e220000300800 */
[----:B-1----:R-:W-:Y:S01]  /*21f0*/  F2FP.BF16.F32.PACK_AB R7, RZ, R11 ;  /* 0x0000000bff07723e */ /* 0x002fe200000010ff */
[----:B------:R-:W1:Y:S01]  /*2200*/  LDCU.64 UR14, c[0x0][0x388] ;  /* 0x00007100ff0e77ac */ /* 0x000e620008000a00 */
[----:B------:R-:W-:-:S04]  /*2210*/  UIADD3 UR4, UP0, UPT, UR4, 0x1, URZ ;  /* 0x0000000104047890 */ /* 0x000fc8000ff1e0ff */
[----:B------:R-:W-:Y:S02]  /*2220*/  UIADD3.X UR5, UPT, UPT, URZ, UR5, URZ, UP0, !UPT ;  /* 0x00000005ff057290 */ /* 0x000fe400087fe4ff */
[----:B-1----:R-:W-:Y:S01]  /*2230*/  UISETP.GE.U32.AND UP0, UPT, UR4, UR14, UPT ;  /* 0x0000000e0400728c */ /* 0x002fe2000bf06070 */
[----:B---3--:R-:W-:-:S03]  /*2240*/  IMAD R12, R8, UR8, RZ ;  /* 0x00000008080c7c24 */ /* 0x008fc6000f8e02ff */
[----:B------:R-:W-:Y:S01]  /*2250*/  UISETP.GE.U32.AND.EX UP0, UPT, UR5, UR15, UPT, UP0 ;  /* 0x0000000f0500728c */ /* 0x000fe2000bf06100 */
[----:B------:R-:W-:Y:S01]  /*2260*/  IMAD R9, R9, UR6, R12 ;  /* 0x0000000609097c24 */ /* 0x000fe2000f8e020c */
[----:B0-----:R-:W-:-:S04]  /*2270*/  LEA R10, P3, R13, UR12, 0x1 ;  /* 0x0000000c0d0a7c11 */ /* 0x001fc8000f8608ff */
[----:B--2---:R-:W-:-:S05]  /*2280*/  LEA.HI.X R11, R13, UR13, R14, 0x1, P3 ;  /* 0x0000000d0d0b7c11 */ /* 0x004fca00098f0c0e */
[----:B------:R0:W-:Y:S02]  /*2290*/  STG.E.U16 desc[UR10][R10.64], R7 ;  /* 0x000000070a007986 */ /* 0x0001e4000c10150a */
        /* <DEDUP_REMOVED lines=8> */
        .weak           $__internal_3_$__cuda_sm20_div_s64
        .type           $__internal_3_$__cuda_sm20_div_s64,@function
        .size           $__internal_3_$__cuda_sm20_div_s64,($__internal_4_$__cuda_sm20_div_u64 - $__internal_3_$__cuda_sm20_div_s64)
$__internal_3_$__cuda_sm20_div_s64:
        /* <DEDUP_REMOVED lines=19> */
[----:B------:R-:W-:Y:S01]  /*2450*/  IMAD.X R9, RZ, RZ, ~R5, P0 ;  /* 0x000000ffff097224 */ /* 0x000fe200000e0e05 */
[----:B------:R-:W-:-:S03]  /*2460*/  MOV R5, R2 ;  /* 0x0000000200057202 */ /* 0x000fc60000000f00 */
[-C--:B------:R-:W-:Y:S02]  /*2470*/  IMAD R11, R3, R9.reuse, RZ ;  /* 0x00000009030b7224 */ /* 0x080fe400078e02ff */
[----:B------:R-:W-:-:S04]  /*2480*/  IMAD.WIDE.U32 R4, P0, R2, R9, R4 ;  /* 0x0000000902047225 */ /* 0x000fc80007800004 */
[----:B------:R-:W-:-:S04]  /*2490*/  IMAD.HI.U32 R9, R3, R9, RZ ;  /* 0x0000000903097227 */ /* 0x000fc800078e00ff */
[----:B------:R-:W-:-:S05]  /*24a0*/  IMAD.HI.U32 R4, P1, R3, R7, R4 ;  /* 0x0000000703047227 */ /* 0x000fca0007820004 */
[----:B------:R-:W-:Y:S01]  /*24b0*/  IADD3 R5, P2, PT, R11, R4, RZ ;  /* 0x000000040b057210 */ /* 0x000fe20007f5e0ff */
[----:B------:R-:W-:-:S04]  /*24c0*/  IMAD.X R4, R9, 0x1, R3, P0 ;  /* 0x0000000109047824 */ /* 0x000fc800000e0603 */
[----:B------:R-:W-:Y:S01]  /*24d0*/  IMAD.WIDE.U32 R2, R5, UR4, RZ ;  /* 0x0000000405027c25 */ /* 0x000fe2000f8e00ff */
[----:B------:R-:W-:-:S03]  /*24e0*/  IADD3.X R7, PT, PT, RZ, RZ, R4, P2, P1 ;  /* 0x000000ffff077210 */ /* 0x000fc600017e2404 */
[----:B------:R-:W-:Y:S01]  /*24f0*/  IMAD R4, R5, UR5, R3 ;  /* 0x0000000505047c24 */ /* 0x000fe2000f8e0203 */
[----:B------:R-:W-:-:S03]  /*2500*/  IADD3 R3, P0, PT, RZ, -R2, RZ ;  /* 0x80000002ff037210 */ /* 0x000fc60007f1e0ff */
[----:B------:R-:W-:Y:S02]  /*2510*/  IMAD R2, R7, UR4, R4 ;  /* 0x0000000407027c24 */ /* 0x000fe4000f8e0204 */
[----:B------:R-:W-:-:S03]  /*2520*/  IMAD.HI.U32 R4, R5, R3, RZ ;  /* 0x0000000305047227 */ /* 0x000fc600078e00ff */
[----:B------:R-:W-:-:S05]  /*2530*/  IADD3.X R2, PT, PT, RZ, ~R2, RZ, P0, !PT ;  /* 0x80000002ff027210 */ /* 0x000fca00007fe4ff */
        /* <DEDUP_REMOVED lines=18> */
[----:B------:R-:W-:-:S04]  /*2660*/  IADD3 R5, P1, PT, R5, R2, RZ ;  /* 0x0000000205057210 */ /* 0x000fc80007f3e0ff */
[----:B------:R-:W-:Y:S01]  /*2670*/  IADD3.X R4, PT, PT, R4, RZ, RZ, P0, !PT ;  /* 0x000000ff04047210 */ /* 0x000fe200007fe4ff */
[----:B------:R-:W-:-:S04]  /*2680*/  IMAD.WIDE.U32 R2, R5, UR4, RZ ;  /* 0x0000000405027c25 */ /* 0x000fc8000f8e00ff */
[----:B------:R-:W-:Y:S01]  /*2690*/  IMAD.X R4, RZ, RZ, R4, P1 ;  /* 0x000000ffff047224 */ /* 0x000fe200008e0604 */
[----:B------:R-:W-:Y:S01]  /*26a0*/  IADD3 R9, P1, PT, -R2, R9, RZ ;  /* 0x0000000902097210 */ /* 0x000fe20007f3e1ff */
[C---:B------:R-:W-:Y:S01]  /*26b0*/  IMAD R3, R5.reuse, UR5, R3 ;  /* 0x0000000505037c24 */ /* 0x040fe2000f8e0203 */
[----:B------:R-:W-:Y:S02]  /*26c0*/  IADD3 R2, P2, PT, R5, 0x1, RZ ;  /* 0x0000000105027810 */ /* 0x000fe40007f5e0ff */
[----:B------:R-:W-:Y:S01]  /*26d0*/  ISETP.GE.U32.AND P0, PT, R9, UR4, PT ;  /* 0x0000000409007c0c */ /* 0x000fe2000bf06070 */
[----:B------:R-:W-:-:S05]  /*26e0*/  IMAD R3, R4, UR4, R3 ;  /* 0x0000000404037c24 */ /* 0x000fca000f8e0203 */
[----:B------:R-:W-:Y:S01]  /*26f0*/  IADD3.X R8, PT, PT, ~R3, R8, RZ, P1, !PT ;  /* 0x0000000803087210 */ /* 0x000fe20000ffe5ff */
[----:B------:R-:W-:Y:S01]  /*2700*/  IMAD.X R3, RZ, RZ, R4, P2 ;  /* 0x000000ffff037224 */ /* 0x000fe200010e0604 */
[----:B------:R-:W-:Y:S02]  /*2710*/  IADD3 R6, P1, PT, R9, -UR4, RZ ;  /* 0x8000000409067c10 */ /* 0x000fe4000ff3e0ff */
[C---:B------:R-:W-:Y:S02]  /*2720*/  ISETP.GE.U32.AND.EX P0, PT, R8.reuse, UR5, PT, P0 ;  /* 0x0000000508007c0c */ /* 0x040fe4000bf06100 */
[----:B------:R-:W-:Y:S02]  /*2730*/  IADD3.X R7, PT, PT, R8, ~UR5, RZ, P1, !PT ;  /* 0x8000000508077c10 */ /* 0x000fe40008ffe4ff */
[----:B------:R-:W-:Y:S02]  /*2740*/  SEL R6, R6, R9, P0 ;  /* 0x0000000906067207 */ /* 0x000fe40000000000 */
[----:B------:R-:W-:-:S02]  /*2750*/  SEL R7, R7, R8, P0 ;  /* 0x0000000807077207 */ /* 0x000fc40000000000 */
[----:B------:R-:W-:Y:S02]  /*2760*/  SEL R5, R2, R5, P0 ;  /* 0x0000000502057207 */ /* 0x000fe40000000000 */
[----:B------:R-:W-:Y:S02]  /*2770*/  ISETP.GE.U32.AND P1, PT, R6, UR4, PT ;  /* 0x0000000406007c0c */ /* 0x000fe4000bf26070 */
[----:B------:R-:W-:Y:S02]  /*2780*/  SEL R4, R3, R4, P0 ;  /* 0x0000000403047207 */ /* 0x000fe40000000000 */
[----:B------:R-:W-:Y:S02]  /*2790*/  IADD3 R8, P2, PT, R5, 0x1, RZ ;  /* 0x0000000105087810 */ /* 0x000fe40007f5e0ff */
[----:B------:R-:W-:Y:S02]  /*27a0*/  ISETP.GE.U32.AND.EX P0, PT, R7, UR5, PT, P1 ;  /* 0x0000000507007c0c */ /* 0x000fe4000bf06110 */
[----:B------:R-:W-:-:S02]  /*27b0*/  IADD3.X R9, PT, PT, RZ, R4, RZ, P2, !PT ;  /* 0x00000004ff097210 */ /* 0x000fc400017fe4ff */
[----:B------:R-:W-:Y:S02]  /*27c0*/  SEL R8, R8, R5, P0 ;  /* 0x0000000508087207 */ /* 0x000fe40000000000 */
[----:B------:R-:W-:Y:S02]  /*27d0*/  LOP3.LUT R2, R10, UR8, RZ, 0x3c, !PT ;  /* 0x000000080a027c12 */ /* 0x000fe4000f8e3cff */
[----:B------:R-:W-:Y:S02]  /*27e0*/  SEL R9, R9, R4, P0 ;  /* 0x0000000409097207 */ /* 0x000fe40000000000 */
[-C--:B------:R-:W-:Y:S02]  /*27f0*/  IADD3 R3, P2, PT, RZ, -R8.reuse, RZ ;  /* 0x80000008ff037210 */ /* 0x080fe40007f5e0ff */
[----:B------:R-:W-:Y:S02]  /*2800*/  ISETP.GE.AND P1, PT, R2, RZ, PT ;  /* 0x000000ff0200720c */ /* 0x000fe40003f26270 */
[----:B------:R-:W-:Y:S01]  /*2810*/  ISETP.NE.U32.AND P0, PT, RZ, UR6, PT ;  /* 0x00000006ff007c0c */ /* 0x000fe2000bf05070 */
[----:B------:R-:W-:Y:S01]  /*2820*/  IMAD.X R2, RZ, RZ, ~R9, P2 ;  /* 0x000000ffff027224 */ /* 0x000fe200010e0e09 */
[----:B------:R-:W-:Y:S01]  /*2830*/  SEL R8, R3, R8, !P1 ;  /* 0x0000000803087207 */ /* 0x000fe20004800000 */
[----:B------:R-:W-:Y:S01]  /*2840*/  IMAD.MOV.U32 R3, RZ, RZ, 0x0 ;  /* 0x00000000ff037424 */ /* 0x000fe200078e00ff */
[----:B------:R-:W-:-:S02]  /*2850*/  ISETP.NE.AND.EX P0, PT, RZ, UR8, PT, P0 ;  /* 0x00000008ff007c0c */ /* 0x000fc4000bf05300 */
[----:B------:R-:W-:Y:S02]  /*2860*/  SEL R9, R2, R9, !P1 ;  /* 0x0000000902097207 */ /* 0x000fe40004800000 */
[----:B------:R-:W-:Y:S02]  /*2870*/  MOV R2, R0 ;  /* 0x0000000000027202 */ /* 0x000fe40000000f00 */
[----:B------:R-:W-:Y:S02]  /*2880*/  SEL R8, R8, 0xffffffff, P0 ;  /* 0xffffffff08087807 */ /* 0x000fe40000000000 */
[----:B------:R-:W-:Y:S01]  /*2890*/  SEL R9, R9, 0xffffffff, P0 ;  /* 0xffffffff09097807 */ /* 0x000fe20000000000 */
[----:B------:R-:W-:Y:S06]  /*28a0*/  RET.REL.NODEC R2 `(_ZN2at6native53_GLOBAL__N__069e5665_20_UpSampleNearest3d_cu_ab8a35b437upsample_nearest3d_backward_out_frameIN3c108BFloat16EfXadL_ZNS0_46nearest_neighbor_exact_bw_compute_source_indexEfiiEEEEvPKT_mmmmmmmmPS5_fff) ;  /* 0xffffffd402d47950 */ /* 0x000fec0003c3ffff */
        .weak           $__internal_4_$__cuda_sm20_div_u64
        .type           $__internal_4_$__cuda_sm20_div_u64,@function
        .size           $__internal_4_$__cuda_sm20_div_u64,($__internal_5_$__cuda_sm20_rem_u64 - $__internal_4_$__cuda_sm20_div_u64)
$__internal_4_$__cuda_sm20_div_u64:
[----:B------:R-:W-:Y:S01]  /*28b0*/  MOV R10, R6 ;  /* 0x00000006000a7202 */ /* 0x000fe20000000f00 */
[----:B------:R-:W-:-:S05]  /*28c0*/  IMAD.MOV.U32 R11, RZ, RZ, R5 ;  /* 0x000000ffff0b7224 */ /* 0x000fca00078e0005 */
        /* <DEDUP_REMOVED lines=20> */
[----:B------:R-:W-:Y:S01]  /*2a10*/  IMAD.WIDE.U32 R2, R9, R6, RZ ;  /* 0x0000000609027225 */ /* 0x000fe200078e00ff */
[----:B------:R-:W-:-:S03]  /*2a20*/  IADD3.X R11, PT, PT, RZ, RZ, R8, P2, P1 ;  /* 0x000000ffff0b7210 */ /* 0x000fc600017e2408 */
[----:B------:R-:W-:Y:S01]  /*2a30*/  IMAD R3, R9, R5, R3 ;  /* 0x0000000509037224 */ /* 0x000fe200078e0203 */
[----:B------:R-:W-:-:S03]  /*2a40*/  IADD3 R13, P0, PT, RZ, -R2, RZ ;  /* 0x80000002ff0d7210 */ /* 0x000fc60007f1e0ff */
[----:B------:R-:W-:Y:S02]  /*2a50*/  IMAD R3, R11, R6, R3 ;  /* 0x000000060b037224 */ /* 0x000fe400078e0203 */
[----:B------:R-:W-:-:S03]  /*2a60*/  IMAD.HI.U32 R8, R9, R13, RZ ;  /* 0x0000000d09087227 */ /* 0x000fc600078e00ff */
[----:B------:R-:W-:Y:S01]  /*2a70*/  IADD3.X R2, PT, PT, RZ, ~R3, RZ, P0, !PT ;  /* 0x80000003ff027210 */ /* 0x000fe200007fe4ff */
[----:B------:R-:W-:-:S04]  /*2a80*/  HFMA2 R3, -RZ, RZ, 0, 0 ;  /* 0x00000000ff037431 */ /* 0x000fc800000001ff */
        /* <DEDUP_REMOVED lines=21> */
[----:B------:R-:W-:Y:S02]  /*2be0*/  IADD3 R0, P2, PT, R9, 0x1, RZ ;  /* 0x0000000109007810 */ /* 0x000fe40007f5e0ff */
[----:B------:R-:W-:Y:S02]  /*2bf0*/  IADD3 R7, P1, PT, -R6, R13, RZ ;  /* 0x0000000d06077210 */ /* 0x000fe40007f3e1ff */
[----:B------:R-:W-:Y:S01]  /*2c00*/  ISETP.GE.U32.AND.EX P0, PT, R8, R5, PT, P0 ;  /* 0x000000050800720c */ /* 0x000fe20003f06100 */
[----:B------:R-:W-:Y:S01]  /*2c10*/  IMAD.X R2, RZ, RZ, R11, P2 ;  /* 0x000000ffff027224 */ /* 0x000fe200010e060b */
[----:B------:R-:W-:Y:S02]  /*2c20*/  IADD3.X R10, PT, PT, ~R5, R8, RZ, P1, !PT ;  /* 0x00000008050a7210 */ /* 0x000fe40000ffe5ff */
[----:B------:R-:W-:Y:S02]  /*2c30*/  SEL R7, R7, R13, P0 ;  /* 0x0000000d07077207 */ /* 0x000fe40000000000 */
[----:B------:R-:W-:-:S02]  /*2c40*/  SEL R3, R0, R9, P0 ;  /* 0x0000000900037207 */ /* 0x000fc40000000000 */
[----:B------:R-:W-:Y:S02]  /*2c50*/  SEL R10, R10, R8, P0 ;  /* 0x000000080a0a7207 */ /* 0x000fe40000000000 */
[----:B------:R-:W-:Y:S02]  /*2c60*/  SEL R0, R2, R11, P0 ;  /* 0x0000000b02007207 */ /* 0x000fe40000000000 */
[----:B------:R-:W-:Y:S02]  /*2c70*/  ISETP.GE.U32.AND P0, PT, R7, R6, PT ;  /* 0x000000060700720c */ /* 0x000fe40003f06070 */
[----:B------:R-:W-:Y:S02]  /*2c80*/  IADD3 R8, P2, PT, R3, 0x1, RZ ;  /* 0x0000000103087810 */ /* 0x000fe40007f5e0ff */
[----:B------:R-:W-:Y:S02]  /*2c90*/  ISETP.NE.U32.AND P1, PT, R6, RZ, PT ;  /* 0x000000ff0600720c */ /* 0x000fe40003f25070 */
        /* <DEDUP_REMOVED lines=8> */
[----:B------:R-:W-:Y:S06]  /*2d20*/  RET.REL.NODEC R4 `(_ZN2at6native53_GLOBAL__N__069e5665_20_UpSampleNearest3d_cu_ab8a35b437upsample_nearest3d_backward_out_frameIN3c108BFloat16EfXadL_ZNS0_46nearest_neighbor_exact_bw_compute_source_indexEfiiEEEEvPKT_mmmmmmmmPS5_fff) ;  /* 0xffffffd004b47950 */ /* 0x000fec0003c3ffff */
        .weak           $__internal_5_$__cuda_sm20_rem_u64
        .type           $__internal_5_$__cuda_sm20_rem_u64,@function
        .size           $__internal_5_$__cuda_sm20_rem_u64,(.L_x_672 - $__internal_5_$__cuda_sm20_rem_u64)
$__internal_5_$__cuda_sm20_rem_u64:
[----:B------:R-:W-:Y:S01]  /*2d30*/  MOV R12, R5 ;  /* 0x00000005000c7202 */ /* 0x000fe20000000f00 */
        /* <DEDUP_REMOVED lines=26> */
[----:B------:R-:W-:-:S03]  /*2ee0*/  IMAD.HI.U32 R10, R11, R13, RZ ;  /* 0x0000000d0b0a7227 */ /* 0x000fc600078e00ff */
[----:B------:R-:W-:-:S05]  /*2ef0*/  IADD3.X R3, PT, PT, RZ, ~R3, RZ, P0, !PT ;  /* 0x80000003ff037210 */ /* 0x000fca00007fe4ff */
[----:B------:R-:W-:-:S04]  /*2f00*/  IMAD.WIDE.U32 R10, P0, R11, R3, R10 ;  /* 0x000000030b0a7225 */ /* 0x000fc8000780000a */
[C---:B------:R-:W-:Y:S02]  /*2f10*/  IMAD R2, R8.reuse, R3, RZ ;  /* 0x0000000308027224 */ /* 0x040fe400078e02ff */
[----:B------:R-:W-:-:S04]  /*2f20*/  IMAD.HI.U32 R11, P1, R8, R13, R10 ;  /* 0x0000000d080b7227 */ /* 0x000fc8000782000a */
[----:B------:R-:W-:Y:S01]  /*2f30*/  IMAD.HI.U32 R3, R8, R3, RZ ;  /* 0x0000000308037227 */ /* 0x000fe200078e00ff */
[----:B------:R-:W-:-:S03]  /*2f40*/  IADD3 R11, P2, PT, R2, R11, RZ ;  /* 0x0000000b020b7210 */ /* 0x000fc60007f5e0ff */
[----:B------:R-:W-:Y:S02]  /*2f50*/  IMAD.X R8, R3, 0x1, R8, P0 ;  /* 0x0000000103087824 */ /* 0x000fe400000e0608 */
[----:B------:R-:W-:Y:S02]  /*2f60*/  HFMA2 R3, -RZ, RZ, 0, 0 ;  /* 0x00000000ff037431 */ /* 0x000fe400000001ff */
[----:B------:R-:W-:Y:S01]  /*2f70*/  IMAD.HI.U32 R2, R11, R0, RZ ;  /* 0x000000000b027227 */ /* 0x000fe200078e00ff */
[----:B------:R-:W-:-:S03]  /*2f80*/  IADD3.X R8, PT, PT, RZ, RZ, R8, P2, P1 ;  /* 0x000000ffff087210 */ /* 0x000fc600017e2408 */
        /* <DEDUP_REMOVED lines=14> */
[----:B------:R-:W-:Y:S02]  /*3070*/  ISETP.GE.U32.AND.EX P0, PT, R8, R7, PT, P0 ;  /* 0x000000070800720c */ /* 0x000fe40003f06100 */
[----:B------:R-:W-:Y:S02]  /*3080*/  IADD3.X R2, PT, PT, ~R7, R8, RZ, P1, !PT ;  /* 0x0000000807027210 */ /* 0x000fe40000ffe5ff */
[----:B------:R-:W-:Y:S02]  /*3090*/  SEL R0, R0, R12, P0 ;  /* 0x0000000c00007207 */ /* 0x000fe40000000000 */
[----:B------:R-:W-:Y:S02]  /*30a0*/  SEL R2, R2, R8, P0 ;  /* 0x0000000802027207 */ /* 0x000fe40000000000 */
[C---:B------:R-:W-:Y:S01]  /*30b0*/  ISETP.GE.U32.AND P0, PT, R0.reuse, R5, PT ;  /* 0x000000050000720c */ /* 0x040fe20003f06070 */
[----:B------:R-:W-:Y:S01]  /*30c0*/  IMAD.IADD R8, R0, 0x1, -R5 ;  /* 0x0000000100087824 */ /* 0x000fe200078e0a05 */
[----:B------:R-:W-:-:S02]  /*30d0*/  ISETP.NE.U32.AND P1, PT, R5, RZ, PT ;  /* 0x000000ff0500720c */ /* 0x000fc40003f25070 */
[----:B------:R-:W-:Y:S02]  /*30e0*/  ISETP.GE.U32.AND.EX P0, PT, R2, R7, PT, P0 ;  /* 0x000000070200720c */ /* 0x000fe40003f06100 */
[----:B------:R-:W-:Y:S02]  /*30f0*/  ISETP.NE.AND.EX P1, PT, R7, RZ, PT, P1 ;  /* 0x000000ff0700720c */ /* 0x000fe40003f25310 */
[----:B------:R-:W-:Y:S02]  /*3100*/  MOV R7, 0x0 ;  /* 0x0000000000077802 */ /* 0x000fe40000000f00 */
[----:B------:R-:W-:-:S04]  /*3110*/  SEL R8, R8, R0, P0 ;  /* 0x0000000008087207 */ /* 0x000fc80000000000 */
[----:B------:R-:W-:Y:S01]  /*3120*/  SEL R8, R8, 0xffffffff, P1 ;  /* 0xffffffff08087807 */ /* 0x000fe20000800000 */
[----:B------:R-:W-:Y:S06]  /*3130*/  RET.REL.NODEC R6 `(_ZN2at6native53_GLOBAL__N__069e5665_20_UpSampleNearest3d_cu_ab8a35b437upsample_nearest3d_backward_out_frameIN3c108BFloat16EfXadL_ZNS0_46nearest_neighbor_exact_bw_compute_source_indexEfiiEEEEvPKT_mmmmmmmmPS5_fff) ;  /* 0xffffffcc06b07950 */ /* 0x000fec0003c3ffff */
.L_x_76:
        /* <DEDUP_REMOVED lines=12> */
.L_x_672:


//--------------------- .text._ZN2at6native53_GLOBAL__N__069e5665_20_UpSampleNearest3d_cu_ab8a35b437upsample_nearest3d_backward_out_frameIN3c104HalfEfXadL_ZNS0_46nearest_neighbor_exact_bw_compute_source_indexEfiiEEEEvPKT_mmmmmmmmPS5_fff --------------------------
	.section	.text._ZN2at6native53_GLOBAL__N__069e5665_20_UpSampleNearest3d_cu_ab8a35b437upsample_nearest3d_backward_out_frameIN3c104HalfEfXadL_ZNS0_46nearest_neighbor_exact_bw_compute_source_indexEfiiEEEEvPKT_mmmmmmmmPS5_fff,"ax",@progbits
	.align	128
.text._ZN2at6native53_GLOBAL__N__069e5665_20_UpSampleNearest3d_cu_ab8a35b437upsample_nearest3d_backward_out_frameIN3c104HalfEfXadL_ZNS0_46nearest_neighbor_exact_bw_compute_source_indexEfiiEEEEvPKT_mmmmmmmmPS5_fff:
        .type           _ZN2at6native53_GLOBAL__N__069e5665_20_UpSampleNearest3d_cu_ab8a35b437upsample_nearest3d_backward_out_frameIN3c104HalfEfXadL_ZNS0_46nearest_neighbor_exact_bw_compute_source_indexEfiiEEEEvPKT_mmmmmmmmPS5_fff,@function
        .size           _ZN2at6native53_GLOBAL__N__069e5665_20_UpSampleNearest3d_cu_ab8a35b437upsample_nearest3d_backward_out_frameIN3c104HalfEfXadL_ZNS0_46nearest_neighbor_exact_bw_compute_source_indexEfiiEEEEvPKT_mmmmmmmmPS5_fff,(.L_x_676 - _ZN2at6native53_GLOBAL__N__069e5665_20_UpSampleNearest3d_cu_ab8a35b437upsample_nearest3d_backward_out_frameIN3c104HalfEfXadL_ZNS0_46nearest_neighbor_exact_bw_compute_source_indexEfiiEEEEvPKT_mmmmmmmmPS5_fff)
        .other          _ZN2at6native53_GLOBAL__N__069e5665_20_UpSampleNearest3d_cu_ab8a35b437upsample_nearest3d_backward_out_frameIN3c104HalfEfXadL_ZNS0_46nearest_neighbor_exact_bw_compute_source_indexEfiiEEEEvPKT_mmmmmmmmPS5_fff,@"STO_CUDA_ENTRY STV_DEFAULT"
_ZN2at6native53_GLOBAL__N__069e5665_20_UpSampleNearest3d_cu_ab8a35b437upsample_nearest3d_backward_out_frameIN3c104HalfEfXadL_ZNS0_46nearest_neighbor_exact_bw_compute_source_indexEfiiEEEEvPKT_mmmmmmmmPS5_fff:
[----:B------:R-:W0:Y:S01]  /*0000*/  LDC R1, c[0x0][0x37c] ;  /* 0x0000df00ff017b82 */ /* 0x000e220000000800 */
[----:B------:R-:W1:Y:S01]  /*0010*/  LDCU.64 UR12, c[0x0][0x390] ;  /* 0x00007200ff0c77ac */ /* 0x000e620008000a00 */
[----:B------:R-:W2:Y:S06]  /*0020*/  S2R R2, SR_TID.X ;  /* 0x0000000000027919 */ /* 0x000eac0000002100 */
[----:B------:R-:W2:Y:S01]  /*0030*/  S2UR UR14, SR_CTAID.X ;  /* 0x00000000000e79c3 */ /* 0x000ea20000002500 */
[----:B------:R-:W-:Y:S01]  /*0040*/  IMAD.MOV.U32 R3, RZ, RZ, RZ ;  /* 0x000000ffff037224 */ /* 0x000fe200078e00ff */
[----:B------:R-:W1:Y:S01]  /*0050*/  LDCU.128 UR8, c[0x0][0x3b0] ;  /* 0x00007600ff0877ac */ /* 0x000e620008000c00 */
[----:B0-----:R-:W-:-:S05]  /*0060*/  IADD3 R1, PT, PT, R1, -0x20, RZ ;  /* 0xffffffe001017810 */ /* 0x001fca0007ffe0ff */
        /* <DEDUP_REMOVED lines=36> */
[----:B------:R-:W-:-:S06]  /*02b0*/  IMAD.MOV.U32 R9, RZ, RZ, RZ ;  /* 0x000000ffff097224 */ /* 0x000fcc00078e00ff */
        /* <DEDUP_REMOVED lines=14> */
[----:B------:R-:W-:Y:S02]  /*03a0*/  @P1 IADD3 R8, PT, PT, R8, 0x1, RZ ;  /* 0x0000000108081810 */ /* 0x000fe40007ffe0ff */
[----:B------:R-:W-:Y:S01]  /*03b0*/  @!P2 LOP3.LUT R8, RZ, UR6, RZ, 0x33, !PT ;  /* 0x00000006ff08ac12 */ /* 0x000fe2000f8e33ff */
[----:B------:R-:W-:Y:S06]  /*03c0*/  BRA `(.L_x_79) ;  /* 0x0000000000087947 */ /* 0x000fec0003800000 */
.L_x_78:
[----:B------:R-:W-:-:S07]  /*03d0*/  MOV R0, 0x3f0 ;  /* 0x000003f000007802 */ /* 0x000fce0000000f00 */
[----:B------:R-:W-:Y:S05]  /*03e0*/  CALL.REL.NOINC `($__internal_6_$__cuda_sm20_div_s64) ;  /* 0x0000001c00cc7944 */ /* 0x000fea0003c00000 */
.L_x_79:
[----:B------:R-:W-:Y:S05]  /*03f0*/  BSYNC.RECONVERGENT B0 ;  /* 0x0000000000007941 */ /* 0x000fea0003800200 */
.L_x_77:
        /* <DEDUP_REMOVED lines=22> */
[----:B------:R-:W-:-:S05]  /*0560*/  @!P1 LOP3.LUT R8, RZ, UR4, RZ, 0x33, !PT ;  /* 0x00000004ff089c12 */ /* 0x000fca000f8e33ff */
[----:B------:R1:W-:Y:S01]  /*0570*/  STL [R1+0x14], R8 ;  /* 0x0000140801007387 */ /* 0x0003e20000100800 */
[----:B------:R-:W-:Y:S05]  /*0580*/  BRA `(.L_x_82) ;  /* 0x00000000001c7947 */ /* 0x000fea0003800000 */
.L_x_81:
[----:B------:R-:W0:Y:S01]  /*0590*/  LDCU.64 UR4, c[0x0][0x390] ;  /* 0x00007200ff0477ac */ /* 0x000e220008000a00 */
[----:B------:R-:W-:Y:S02]  /*05a0*/  MOV R0, R8 ;  /* 0x0000000800007202 */ /* 0x000fe40000000f00 */
[----:B------:R-:W-:Y:S01]  /*05b0*/  MOV R6, 0x5f0 ;  /* 0x000005f000067802 */ /* 0x000fe20000000f00 */
[----:B0-----:R-:W-:Y:S01]  /*05c0*/  IMAD.U32 R5, RZ, RZ, UR4 ;  /* 0x00000004ff057e24 */ /* 0x001fe2000f8e00ff */
[----:B------:R-:W-:-:S07]  /*05d0*/  MOV R7, UR5 ;  /* 0x0000000500077c02 */ /* 0x000fce0008000f00 */
[----:B------:R-:W-:Y:S05]  /*05e0*/  CALL.REL.NOINC `($__internal_8_$__cuda_sm20_rem_u64) ;  /* 0x0000002400d07944 */ /* 0x000fea0003c00000 */
[----:B------:R0:W-:Y:S02]  /*05f0*/  STL [R1+0x14], R8 ;  /* 0x0000140801007387 */ /* 0x0001e40000100800 */
.L_x_82:
[----:B------:R-:W-:Y:S05]  /*0600*/  BSYNC.RECONVERGENT B0 ;  /* 0x0000000000007941 */ /* 0x000fea0003800200 */
.L_x_80:
        /* <DEDUP_REMOVED lines=8> */
[----:B------:R-:W-:Y:S01]  /*0690*/  HFMA2 R7, -RZ, RZ, 0, 0 ;  /* 0x00000000ff077431 */ /* 0x000fe200000001ff */
[----:B--2---:R-:W2:Y:S01]  /*06a0*/  I2F.U32.RP R0, UR4 ;  /* 0x0000000400007d06 */ /* 0x004ea20008209000 */
[----:B------:R-:W-:-:S07]  /*06b0*/  ISETP.NE.U32.AND P2, PT, RZ, UR4, PT ;  /* 0x00000004ff007c0c */ /* 0x000fce000bf45070 */
[----:B--2---:R-:W2:Y:S02]  /*06c0*/  MUFU.RCP R0, R0 ;  /* 0x0000000000007308 */ /* 0x004ea40000001000 */
[----:B--2---:R-:W-:-:S06]  /*06d0*/  VIADD R2, R0, 0xffffffe ;  /* 0x0ffffffe00027836 */ /* 0x004fcc0000000000 */
[----:B------:R2:W3:Y:S02]  /*06e0*/  F2I.FTZ.U32.TRUNC.NTZ R3, R2 ;  /* 0x0000000200037305 */ /* 0x0004e4000021f000 */
[----:B--2---:R-:W-:Y:S01]  /*06f0*/  IMAD.MOV.U32 R2, RZ, RZ, RZ ;  /* 0x000000ffff027224 */ /* 0x004fe200078e00ff */
[----:B---3--:R-:W-:-:S05]  /*0700*/  IADD3 R5, PT, PT, RZ, -R3, RZ ;  /* 0x80000003ff057210 */ /* 0x008fca0007ffe0ff */
        /* <DEDUP_REMOVED lines=12> */
.L_x_84:
[----:B------:R-:W2:Y:S01]  /*07d0*/  LDCU.64 UR4, c[0x0][0x3b8] ;  /* 0x00007700ff0477ac */ /* 0x000ea20008000a00 */
[----:B------:R-:W-:Y:S01]  /*07e0*/  MOV R7, R4 ;  /* 0x0000000400077202 */ /* 0x000fe20000000f00 */
[----:B-----5:R-:W-:Y:S01]  /*07f0*/  IMAD.MOV.U32 R0, RZ, RZ, R10 ;  /* 0x000000ffff007224 */ /* 0x020fe200078e000a */
[----:B------:R-:W-:Y:S02]  /*0800*/  MOV R4, 0x840 ;  /* 0x0000084000047802 */ /* 0x000fe40000000f00 */
[----:B--2---:R-:W-:Y:S01]  /*0810*/  MOV R6, UR4 ;  /* 0x0000000400067c02 */ /* 0x004fe20008000f00 */
[----:B------:R-:W-:-:S07]  /*0820*/  IMAD.U32 R5, RZ, RZ, UR5 ;  /* 0x00000005ff057e24 */ /* 0x000fce000f8e00ff */
[----:B01----:R-:W-:Y:S05]  /*0830*/  CALL.REL.NOINC `($__internal_7_$__cuda_sm20_div_u64) ;  /* 0x00000020001c7944 */ /* 0x003fea0003c00000 */
[----:B------:R-:W-:Y:S01]  /*0840*/  IMAD.MOV.U32 R6, RZ, RZ, R8 ;  /* 0x000000ffff067224 */ /* 0x000fe200078e0008 */
[----:B------:R-:W-:-:S07]  /*0850*/  MOV R7, R9 ;  /* 0x0000000900077202 */ /* 0x000fce0000000f00 */
.L_x_85:
[----:B------:R-:W-:Y:S05]  /*0860*/  BSYNC.RECONVERGENT B0 ;  /* 0x0000000000007941 */ /* 0x000fea0003800200 */
.L_x_83:
[----:B------:R-:W2:Y:S01]  /*0870*/  LDCU UR4, c[0x0][0x3c4] ;  /* 0x00007880ff0477ac */ /* 0x000ea20008000800 */
[----:B------:R-:W-:Y:S01]  /*0880*/  BSSY.RECONVERGENT B0, `(.L_x_86) ;  /* 0x000001f000007945 */ /* 0x000fe20003800200 */
[----:B--2---:R-:W-:-:S04]  /*0890*/  LOP3.LUT R0, R7, UR4, RZ, 0xfc, !PT ;  /* 0x0000000407007c12 */ /* 0x004fc8000f8efcff */
[----:B------:R-:W-:-:S13]  /*08a0*/  ISETP.NE.U32.AND P0, PT, R0, RZ, PT ;  /* 0x000000ff0000720c */ /* 0x000fda0003f05070 */
[----:B------:R-:W-:Y:S05]  /*08b0*/  @P0 BRA `(.L_x_87) ;  /* 0x0000000000540947 */ /* 0x000fea0003800000 */
        /* <DEDUP_REMOVED lines=11> */
[----:B01----:R-:W-:-:S05]  /*0970*/  IMAD.HI.U32 R8, R3, R6, RZ ;  /* 0x0000000603087227 */ /* 0x003fca00078e00ff */
        /* <DEDUP_REMOVED lines=9> */
.L_x_87:
[----:B------:R-:W2:Y:S01]  /*0a10*/  LDCU.64 UR4, c[0x0][0x3c0] ;  /* 0x00007800ff0477ac */ /* 0x000ea20008000a00 */
[----:B------:R-:W-:Y:S01]  /*0a20*/  IMAD.MOV.U32 R0, RZ, RZ, R6 ;  /* 0x000000ffff007224 */ /* 0x000fe200078e0006 */
[----:B------:R-:W-:Y:S02]  /*0a30*/  MOV R4, 0xa70 ;  /* 0x00000a7000047802 */ /* 0x000fe40000000f00 */
[----:B--2---:R-:W-:Y:S01]  /*0a40*/  MOV R6, UR4 ;  /* 0x0000000400067c02 */ /* 0x004fe20008000f00 */
[----:B------:R-:W-:-:S07]  /*0a50*/  IMAD.U32 R5, RZ, RZ, UR5 ;  /* 0x00000005ff057e24 */ /* 0x000fce000f8e00ff */
[----:B01----:R-:W-:Y:S05]  /*0a60*/  CALL.REL.NOINC `($__internal_7_$__cuda_sm20_div_u64) ;  /* 0x0000001c00907944 */ /* 0x003fea0003c00000 */
.L_x_88:
[----:B------:R-:W-:Y:S05]  /*0a70*/  BSYNC.RECONVERGENT B0 ;  /* 0x0000000000007941 */ /* 0x000fea0003800200 */
.L_x_86:
        /* <DEDUP_REMOVED lines=24> */
.L_x_90:
[----:B------:R-:W0:Y:S01]  /*0c00*/  LDCU.64 UR4, c[0x0][0x3b0] ;  /* 0x00007600ff0477ac */ /* 0x000e220008000a00 */
[----:B------:R-:W-:Y:S02]  /*0c10*/  MOV R0, R8 ;  /* 0x0000000800007202 */ /* 0x000fe40000000f00 */
[----:B------:R-:W-:Y:S01]  /*0c20*/  MOV R6, 0xc60 ;  /* 0x00000c6000067802 */ /* 0x000fe20000000f00 */
[----:B0-----:R-:W-:Y:S01]  /*0c30*/  IMAD.U32 R5, RZ, RZ, UR4 ;  /* 0x00000004ff057e24 */ /* 0x001fe2000f8e00ff */
[----:B------:R-:W-:-:S07]  /*0c40*/  MOV R7, UR5 ;  /* 0x0000000500077c02 */ /* 0x000fce0008000f00 */
[----:B------:R-:W-:Y:S05]  /*0c50*/  CALL.REL.NOINC `($__internal_8_$__cuda_sm20_rem_u64) ;  /* 0x0000002000347944 */ /* 0x000fea0003c00000 */
.L_x_91:
[----:B------:R-:W-:Y:S05]  /*0c60*/  BSYNC.RECONVERGENT B0 ;  /* 0x0000000000007941 */ /* 0x000fea0003800200 */
.L_x_89:
        /* <DEDUP_REMOVED lines=19> */
[----:B------:R-:W-:Y:S01]  /*0da0*/  MOV R9, RZ ;  /* 0x000000ff00097202 */ /* 0x000fe20000000f00 */
        /* <DEDUP_REMOVED lines=9> */
[----:B-----5:R-:W-:-:S04]  /*0e40*/  IMAD.HI.U32 R8, R5, R6, RZ ;  /* 0x0000000605087227 */ /* 0x020fc800078e00ff */
[----:B------:R-:W-:-:S04]  /*0e50*/  IMAD.MOV R0, RZ, RZ, -R8 ;  /* 0x000000ffff007224 */ /* 0x000fc800078e0a08 */
[----:B------:R-:W-:-:S05]  /*0e60*/  IMAD R0, R0, UR4, R6 ;  /* 0x0000000400007c24 */ /* 0x000fca000f8e0206 */
[----:B------:R-:W-:-:S13]  /*0e70*/  ISETP.GE.U32.AND P0, PT, R0, UR4, PT ;  /* 0x0000000400007c0c */ /* 0x000fda000bf06070 */
[----:B------:R-:W-:Y:S01]  /*0e80*/  @P0 IADD3 R0, PT, PT, R0, -UR4, RZ ;  /* 0x8000000400000c10 */ /* 0x000fe2000fffe0ff */
[----:B------:R-:W-:-:S03]  /*0e90*/  @P0 VIADD R8, R8, 0x1 ;  /* 0x0000000108080836 */ /* 0x000fc60000000000 */
[----:B------:R-:W-:-:S13]  /*0ea0*/  ISETP.GE.U32.AND P1, PT, R0, UR4, PT ;  /* 0x0000000400007c0c */ /* 0x000fda000bf26070 */
[----:B------:R-:W-:Y:S02]  /*0eb0*/  @P1 IADD3 R8, PT, PT, R8, 0x1, RZ ;  /* 0x0000000108081810 */ /* 0x000fe40007ffe0ff */
[----:B------:R-:W-:-:S05]  /*0ec0*/  @!P2 LOP3.LUT R8, RZ, UR4, RZ, 0x33, !PT ;  /* 0x00000004ff08ac12 */ /* 0x000fca000f8e33ff */
[----:B------:R-:W-:-:S04]  /*0ed0*/  IMAD.MOV R4, RZ, RZ, -R8 ;  /* 0x000000ffff047224 */ /* 0x000fc800078e0a08 */
[----:B------:R-:W-:Y:S01]  /*0ee0*/  IMAD R4, R4, UR4, R6 ;  /* 0x0000000404047c24 */ /* 0x000fe2000f8e0206 */
[----:B------:R-:W-:Y:S06]  /*0ef0*/  BRA `(.L_x_94) ;  /* 0x0000000000287947 */ /* 0x000fec0003800000 */
.L_x_93:
[----:B------:R-:W0:Y:S01]  /*0f00*/  LDCU.64 UR4, c[0x0][0x3c0] ;  /* 0x00007800ff0477ac */ /* 0x000e220008000a00 */
[----:B-----5:R-:W-:Y:S01]  /*0f10*/  IMAD.MOV.U32 R0, RZ, RZ, R6 ;  /* 0x000000ffff007224 */ /* 0x020fe200078e0006 */
[----:B------:R-:W-:Y:S02]  /*0f20*/  MOV R4, 0xf60 ;  /* 0x00000f6000047802 */ /* 0x000fe40000000f00 */
[----:B0-----:R-:W-:Y:S01]  /*0f30*/  MOV R6, UR4 ;  /* 0x0000000400067c02 */ /* 0x001fe20008000f00 */
[----:B------:R-:W-:-:S07]  /*0f40*/  IMAD.U32 R5, RZ, RZ, UR5 ;  /* 0x00000005ff057e24 */ /* 0x000fce000f8e00ff */
[----:B------:R-:W-:Y:S05]  /*0f50*/  CALL.REL.NOINC `($__internal_7_$__cuda_sm20_div_u64) ;  /* 0x0000001800547944 */ /* 0x000fea0003c00000 */
[----:B------:R-:W2:Y:S01]  /*0f60*/  LDL R0, [R1+0x8] ;  /* 0x0000080001007983 */ /* 0x000ea20000100800 */
[----:B------:R-:W2:Y:S01]  /*0f70*/  LDCU UR4, c[0x0][0x3c0] ;  /* 0x00007800ff0477ac */ /* 0x000ea20008000800 */
[----:B------:R-:W-:-:S05]  /*0f80*/  IADD3 R4, PT, PT, -R8, RZ, RZ ;  /* 0x000000ff08047210 */ /* 0x000fca0007ffe1ff */
[----:B--2---:R-:W-:-:S07]  /*0f90*/  IMAD R4, R4, UR4, R0 ;  /* 0x0000000404047c24 */ /* 0x004fce000f8e0200 */
.L_x_94:
[----:B------:R-:W-:Y:S05]  /*0fa0*/  BSYNC.RECONVERGENT B0 ;  /* 0x0000000000007941 */ /* 0x000fea0003800200 */
.L_x_92:
        /* <DEDUP_REMOVED lines=24> */
.L_x_96:
[----:B------:R-:W0:Y:S01]  /*1130*/  LDCU.64 UR4, c[0x0][0x3b8] ;  /* 0x00007700ff0477ac */ /* 0x000e220008000a00 */
[----:B------:R-:W-:Y:S01]  /*1140*/  IMAD.MOV.U32 R0, RZ, RZ, R8 ;  /* 0x000000ffff007224 */ /* 0x000fe200078e0008 */
[----:B------:R-:W-:Y:S02]  /*1150*/  MOV R6, 0x1190 ;  /* 0x0000119000067802 */ /* 0x000fe40000000f00 */
[----:B0-----:R-:W-:Y:S01]  /*1160*/  MOV R5, UR4 ;  /* 0x0000000400057c02 */ /* 0x001fe20008000f00 */
[----:B------:R-:W-:-:S07]  /*1170*/  IMAD.U32 R7, RZ, RZ, UR5 ;  /* 0x00000005ff077e24 */ /* 0x000fce000f8e00ff */
[----:B------:R-:W-:Y:S05]  /*1180*/  CALL.REL.NOINC `($__internal_8_$__cuda_sm20_rem_u64) ;  /* 0x0000001800e87944 */ /* 0x000fea0003c00000 */
.L_x_97:
[----:B------:R-:W-:Y:S05]  /*1190*/  BSYNC.RECONVERGENT B0 ;  /* 0x0000000000007941 */ /* 0x000fea0003800200 */
.L_x_95:
[----:B------:R-:W0:Y:S01]  /*11a0*/  LDC R3, c[0x0][0x3d8] ;  /* 0x0000f600ff037b82 */ /* 0x000e220000000800 */
[----:B------:R-:W1:Y:S01]  /*11b0*/  LDCU.64 UR4, c[0x0][0x388] ;  /* 0x00007100ff0477ac */ /* 0x000e620008000a00 */
[----:B------:R-:W-:Y:S02]  /*11c0*/  IADD3 R0, PT, PT, R4, 0x1, RZ ;  /* 0x0000000104007810 */ /* 0x000fe40007ffe0ff */
[----:B------:R-:W-:Y:S02]  /*11d0*/  I2FP.F32.S32 R4, R4 ;  /* 0x0000000400047245 */ /* 0x000fe40000201400 */
[----:B------:R-:W-:Y:S02]  /*11e0*/  I2FP.F32.S32 R0, R0 ;  /* 0x0000000000007245 */ /* 0x000fe40000201400 */
        /* <DEDUP_REMOVED lines=26> */
[----:B------:R-:W-:Y:S02]  /*1390*/  LOP3.LUT R4, R6, 0x7, RZ, 0xc0, !PT ;  /* 0x0000000706047812 */ /* 0x000fe400078ec0ff */
[----:B------:R-:W-:Y:S02]  /*13a0*/  IADD3 R7, PT, PT, R20, -0x1, RZ ;  /* 0xffffffff14077810 */ /* 0x000fe40007ffe0ff */
[----:B------:R-:W-:Y:S01]  /*13b0*/  LOP3.LUT R21, R6, 0xfffffff0, RZ, 0xc0, !PT ;  /* 0xfffffff006157812 */ /* 0x000fe200078ec0ff */
[----:B------:R-:W-:Y:S01]  /*13c0*/  VIADD R9, R4, 0xffffffff ;  /* 0xffffffff04097836 */ /* 0x000fe20000000000 */
[----:B------:R-:W-:Y:S02]  /*13d0*/  ISETP.GE.U32.AND P1, PT, R7, 0x7, PT ;  /* 0x000000070700780c */ /* 0x000fe40003f26070 */
[----:B------:R-:W-:-:S02]  /*13e0*/  ISETP.GT.U32.AND P0, PT, R10, -0x10, PT ;  /* 0xfffffff00a00780c */ /* 0x000fc40003f04070 */
[----:B------:R-:W-:Y:S02]  /*13f0*/  ISETP.GE.U32.AND P2, PT, R9, 0x3, PT ;  /* 0x000000030900780c */ /* 0x000fe40003f46070 */
[----:B------:R-:W-:Y:S02]  /*1400*/  LOP3.LUT R6, R6, 0x3, RZ, 0xc0, !PT ;  /* 0x0000000306067812 */ /* 0x000fe400078ec0ff */
[----:B------:R-:W-:Y:S02]  /*1410*/  IADD3 R21, PT, PT, -R21, RZ, RZ ;  /* 0x000000ff15157210 */ /* 0x000fe40007ffe1ff */
        /* <DEDUP_REMOVED lines=9> */
.L_x_113:
[----:B01----:R-:W2:Y:S01]  /*14b0*/  LDL R7, [R1+0x10] ;  /* 0x0000100001077983 */ /* 0x003ea20000100800 */
[----:B------:R-:W-:Y:S01]  /*14c0*/  BSSY.RECONVERGENT B2, `(.L_x_98) ;  /* 0x00000ce000027945 */ /* 0x000fe20003800200 */
[----:B------:R-:W-:Y:S01]  /*14d0*/  IMAD.MOV.U32 R11, RZ, RZ, RZ ;  /* 0x000000ffff0b7224 */ /* 0x000fe200078e00ff */
[----:B--2---:R-:W-:-:S13]  /*14e0*/  ISETP.GE.AND P3, PT, R7, R23, PT ;  /* 0x000000170700720c */ /* 0x004fda0003f66270 */
[----:B------:R-:W-:Y:S05]  /*14f0*/  @P3 BRA `(.L_x_99) ;  /* 0x0000000c00283947 */ /* 0x000fea0003800000 */
[----:B------:R-:W2:Y:S01]  /*1500*/  LDL R10, [R1+0x1c] ;  /* 0x00001c00010a7983 */ /* 0x000ea20000100800 */
[----:B------:R-:W0:Y:S03]  /*1510*/  LDC.64 R8, c[0x0][0x390] ;  /* 0x0000e400ff087b82 */ /* 0x000e260000000a00 */
[----:B------:R-:W3:Y:S04]  /*1520*/  LDL R7, [R1+0x14] ;  /* 0x0000140001077983 */ /* 0x000ee80000100800 */
[----:B------:R1:W5:Y:S01]  /*1530*/  LDL R22, [R1+0x18] ;  /* 0x0000180001167983 */ /* 0x0003620000100800 */
[----:B0-----:R-:W-:-:S04]  /*1540*/  IMAD R12, R8, UR5, RZ ;  /* 0x00000005080c7c24 */ /* 0x001fc8000f8e02ff */
[----:B------:R-:W-:Y:S01]  /*1550*/  IMAD R9, R9, UR4, R12 ;  /* 0x0000000409097c24 */ /* 0x000fe2000f8e020c */
[----:B--2---:R-:W-:Y:S01]  /*1560*/  MOV R11, R10 ;  /* 0x0000000a000b7202 */ /* 0x004fe20000000f00 */
[----:B---3--:R-:W-:-:S04]  /*1570*/  IMAD.MOV.U32 R10, RZ, RZ, R7 ;  /* 0x000000ffff0a7224 */ /* 0x008fc800078e0007 */
[----:B------:R-:W-:-:S04]  /*1580*/  IMAD.WIDE.U32 R24, R8, UR4, R10 ;  /* 0x0000000408187c25 */ /* 0x000fc8000f8e000a */
[----:B------:R-:W-:Y:S02]  /*1590*/  HFMA2 R11, -RZ, RZ, 0, 0 ;  /* 0x00000000ff0b7431 */ /* 0x000fe400000001ff */
[----:B------:R-:W-:-:S05]  /*15a0*/  IMAD.IADD R7, R25, 0x1, R9 ;  /* 0x0000000119077824 */ /* 0x000fca00078e0209 */
[----:B------:R1:W-:Y:S02]  /*15b0*/  STL [R1], R7 ;  /* 0x0000000701007387 */ /* 0x0003e40000100800 */
.L_x_112:
[----:B------:R-:W-:Y:S01]  /*15c0*/  ISETP.GE.AND P3, PT, R26, R5, PT ;  /* 0x000000051a00720c */ /* 0x000fe20003f66270 */
[----:B------:R-:W-:-:S12]  /*15d0*/  BSSY.RECONVERGENT B1, `(.L_x_100) ;  /* 0x00000b9000017945 */ /* 0x000fd80003800200 */
[----:B------:R-:W-:Y:S05]  /*15e0*/  @P3 BRA `(.L_x_101) ;  /* 0x0000000800dc3947 */ /* 0x000fea0003800000 */
[----:B------:R-:W0:Y:S01]  /*15f0*/  LDCU.64 UR12, c[0x0][0x398] ;  /* 0x00007300ff0c77ac */ /* 0x000e220008000a00 */
[----:B-1----:R-:W2:Y:S01]  /*1600*/  LDL R7, [R1] ;  /* 0x0000000001077983 */ /* 0x002ea20000100800 */
[----:B-----5:R-:W-:Y:S02]  /*1610*/  SHF.R.S32.HI R9, RZ, 0x1f, R22 ;  /* 0x0000001fff097819 */ /* 0x020fe40000011416 */
[----:B------:R-:W-:-:S05]  /*1620*/  MOV R8, R22 ;  /* 0x0000001600087202 */ /* 0x000fca0000000f00 */
[----:B0-----:R-:W-:Y:S02]  /*1630*/  IMAD.WIDE.U32 R12, R24, UR12, R8 ;  /* 0x0000000c180c7c25 */ /* 0x001fe4000f8e0008 */
[----:B------:R0:W5:Y:S02]  /*1640*/  LDL R8, [R1+0x4] ;  /* 0x0000040001087983 */ /* 0x0001640000100800 */
[----:B--2---:R-:W-:-:S04]  /*1650*/  IMAD R7, R7, UR12, RZ ;  /* 0x0000000c07077c24 */ /* 0x004fc8000f8e02ff */
[----:B------:R-:W-:-:S04]  /*1660*/  IMAD R7, R24, UR13, R7 ;  /* 0x0000000d18077c24 */ /* 0x000fc8000f8e0207 */
[----:B0-----:R-:W-:-:S07]  /*1670*/  IMAD.IADD R9, R13, 0x1, R7 ;  /* 0x000000010d097824 */ /* 0x001fce00078e0207 */
.L_x_111:
[----:B------:R-:W-:Y:S01]  /*1680*/  ISETP.GE.AND P3, PT, R0, R2, PT ;  /* 0x000000020000720c */ /* 0x000fe20003f66270 */
[----:B------:R-:W-:-:S12]  /*1690*/  BSSY.RECONVERGENT B0, `(.L_x_102) ;  /* 0x00000a9000007945 */ /* 0x000fd80003800200 */
[----:B------:R-:W-:Y:S05]  /*16a0*/  @P3 BRA `(.L_x_103) ;  /* 0x00000008009c3947 */ /* 0x000fea0003800000 */
[----:B------:R-:W0:Y:S01]  /*16b0*/  LDCU.64 UR12, c[0x0][0x3a0] ;  /* 0x00007400ff0c77ac */ /* 0x000e220008000a00 */
[----:B-----5:R-:W-:Y:S01]  /*16c0*/  SHF.R.S32.HI R15, RZ, 0x1f, R8 ;  /* 0x0000001fff0f7819 */ /* 0x020fe20000011408 */
[----:B------:R-:W-:Y:S01]  /*16d0*/  BSSY.RECONVERGENT B3, `(.L_x_104) ;  /* 0x0000049000037945 */ /* 0x000fe20003800200 */
[----:B------:R-:W-:Y:S01]  /*16e0*/  MOV R14, R8 ;  /* 0x00000008000e7202 */ /* 0x000fe20000000f00 */
[----:B------:R-:W-:Y:S01]  /*16f0*/  IMAD.MOV.U32 R10, RZ, RZ, R3 ;  /* 0x000000ffff0a7224 */ /* 0x000fe200078e0003 */
[----:B------:R-:W-:Y:S01]  /*1700*/  ISETP.NE.AND P3, PT, R20, RZ, PT ;  /* 0x000000ff1400720c */ /* 0x000fe20003f65270 */
[----:B0-----:R-:W-:Y:S02]  /*1710*/  IMAD R7, R9, UR12, RZ ;  /* 0x0000000c09077c24 */ /* 0x001fe4000f8e02ff */
[----:B------:R-:W-:-:S04]  /*1720*/  IMAD.WIDE.U32 R14, R12, UR12, R14 ;  /* 0x0000000c0c0e7c25 */ /* 0x000fc8000f8e000e */
[----:B------:R-:W-:-:S05]  /*1730*/  IMAD R7, R12, UR13, R7 ;  /* 0x0000000d0c077c24 */ /* 0x000fca000f8e0207 */
[----:B------:R-:W-:Y:S01]  /*1740*/  IADD3 R7, PT, PT, R15, R7, RZ ;  /* 0x000000070f077210 */ /* 0x000fe20007ffe0ff */
[----:B------:R-:W-:Y:S06]  /*1750*/  @P0 BRA `(.L_x_105) ;  /* 0x0000000400000947 */ /* 0x000fec0003800000 */
[----:B------:R-:W-:Y:S01]  /*1760*/  IMAD.MOV.U32 R27, RZ, RZ, R21 ;  /* 0x000000ffff1b7224 */ /* 0x000fe200078e0015 */
[----:B------:R-:W-:-:S07]  /*1770*/  MOV R10, R3 ;  /* 0x00000003000a7202 */ /* 0x000fce0000000f00 */
.L_x_106:
        /* <DEDUP_REMOVED lines=11> */
[----:B------:R-:W3:Y:S04]  /*1830*/  LDG.E.U16 R16, desc[UR10][R18.64+0x2] ;  /* 0x0000020a12107981 */ /* 0x000ee8000c1e1500 */
[----:B------:R-:W4:Y:S01]  /*1840*/  LDG.E.U16 R29, desc[UR10][R18.64+0x4] ;  /* 0x0000040a121d7981 */ /* 0x000f22000c1e1500 */
[----:B--2---:R-:W-:Y:S02]  /*1850*/  HADD2.F32 R17, -RZ, R17.H0_H0 ;  /* 0x20000011ff117230 */ /* 0x004fe40000004100 */
[----:B---3--:R-:W-:-:S03]  /*1860*/  HADD2.F32 R16, -RZ, R16.H0_H0 ;  /* 0x20000010ff107230 */ /* 0x008fc60000004100 */
[----:B------:R-:W-:Y:S02]  /*1870*/  FADD.FTZ R17, R17, R11 ;  /* 0x0000000b11117221 */ /* 0x000fe40000010000 */
[----:B------:R-:W2:Y:S02]  /*1880*/  LDG.E.U16 R11, desc[UR10][R18.64+0xa] ;  /* 0x00000a0a120b7981 */ /* 0x000ea4000c1e1500 */
[----:B------:R-:W-:Y:S02]  /*1890*/  FADD.FTZ R28, R17, R16 ;  /* 0x00000010111c7221 */ /* 0x000fe40000010000 */
[----:B------:R-:W3:Y:S04]  /*18a0*/  LDG.E.U16 R17, desc[UR10][R18.64+0x6] ;  /* 0x0000060a12117981 */ /* 0x000ee8000c1e1500 */
[----:B------:R-:W5:Y:S01]  /*18b0*/  LDG.E.U16 R16, desc[UR10][R18.64+0x8] ;  /* 0x0000080a12107981 */ /* 0x000f62000c1e1500 */
[----:B----4-:R-:W-:-:S05]  /*18c0*/  HADD2.F32 R29, -RZ, R29.H0_H0 ;  /* 0x2000001dff1d7230 */ /* 0x010fca0000004100 */
[----:B------:R-:W-:Y:S02]  /*18d0*/  FADD.FTZ R28, R28, R29 ;  /* 0x0000001d1c1c7221 */ /* 0x000fe40000010000 */
[----:B------:R-:W4:Y:S01]  /*18e0*/  LDG.E.U16 R29, desc[UR10][R18.64+0xc] ;  /* 0x00000c0a121d7981 */ /* 0x000f22000c1e1500 */
[----:B---3--:R-:W-:Y:S02]  /*18f0*/  HADD2.F32 R17, -RZ, R17.H0_H0 ;  /* 0x20000011ff117230 */ /* 0x008fe40000004100 */
[----:B-----5:R-:W-:-:S03]  /*1900*/  HADD2.F32 R16, -RZ, R16.H0_H0 ;  /* 0x20000010ff107230 */ /* 0x020fc60000004100 */
[----:B------:R-:W-:Y:S01]  /*1910*/  FADD.FTZ R17, R28, R17 ;  /* 0x000000111c117221 */ /* 0x000fe20000010000 */
[----:B--2---:R-:W-:-:S03]  /*1920*/  HADD2.F32 R11, -RZ, R11.H0_H0 ;  /* 0x2000000bff0b7230 */ /* 0x004fc60000004100 */
        /* <DEDUP_REMOVED lines=8> */
[----:B--2---:R-:W-:Y:S02]  /*19b0*/  HADD2.F32 R17, -RZ, R17.H0_H0 ;  /* 0x20000011ff117230 */ /* 0x004fe40000004100 */
[----:B---3--:R-:W-:-:S03]  /*19c0*/  HADD2.F32 R16, -RZ, R16.H0_H0 ;  /* 0x20000010ff107230 */ /* 0x008fc60000004100 */
[----:B------:R-:W-:Y:S01]  /*19d0*/  FADD.FTZ R17, R28, R17 ;  /* 0x000000111c117221 */ /* 0x000fe20000010000 */
[----:B-----5:R-:W-:-:S03]  /*19e0*/  HADD2.F32 R11, -RZ, R11.H0_H0 ;  /* 0x2000000bff0b7230 */ /* 0x020fc60000004100 */
[----:B------:R-:W-:Y:S02]  /*19f0*/  FADD.FTZ R16, R17, R16 ;  /* 0x0000001011107221 */ /* 0x000fe40000010000 */
[----:B------:R-:W2:Y:S02]  /*1a00*/  LDG.E.U16 R17, desc[UR10][R18.64+0x16] ;  /* 0x0000160a12117981 */ /* 0x000ea4000c1e1500 */
[----:B------:R-:W-:Y:S02]  /*1a10*/  FADD.FTZ R28, R16, R11 ;  /* 0x0000000b101c7221 */ /* 0x000fe40000010000 */
[----:B------:R-:W3:Y:S04]  /*1a20*/  LDG.E.U16 R16, desc[UR10][R18.64+0x18] ;  /* 0x0000180a12107981 */ /* 0x000ee8000c1e1500 */
[----:B------:R-:W5:Y:S01]  /*1a30*/  LDG.E.U16 R11, desc[UR10][R18.64+0x1a] ;  /* 0x00001a0a120b7981 */ /* 0x000f62000c1e1500 */
[----:B----4-:R-:W-:-:S05]  /*1a40*/  HADD2.F32 R29, -RZ, R29.H0_H0 ;  /* 0x2000001dff1d7230 */ /* 0x010fca0000004100 */
[----:B------:R-:W-:Y:S01]  /*1a50*/  FADD.FTZ R28, R28, R29 ;  /* 0x0000001d1c1c7221 */ /* 0x000fe20000010000 */
[----:B--2---:R-:W-:Y:S02]  /*1a60*/  HADD2.F32 R17, -RZ, R17.H0_H0 ;  /* 0x20000011ff117230 */ /* 0x004fe40000004100 */
[----:B---3--:R-:W-:-:S03]  /*1a70*/  HADD2.F32 R16, -RZ, R16.H0_H0 ;  /* 0x20000010ff107230 */ /* 0x008fc60000004100 */
[----:B------:R-:W-:Y:S01]  /*1a80*/  FADD.FTZ R17, R28, R17 ;  /* 0x000000111c117221 */ /* 0x000fe20000010000 */
[----:B-----5:R-:W-:-:S03]  /*1a90*/  HADD2.F32 R11, -RZ, R11.H0_H0 ;  /* 0x2000000bff0b7230 */ /* 0x020fc60000004100 */
[----:B------:R-:W-:-:S04]  /*1aa0*/  FADD.FTZ R16, R17, R16 ;  /* 0x0000001011107221 */ /* 0x000fc80000010000 */
[----:B------:R-:W-:Y:S02]  /*1ab0*/  FADD.FTZ R11, R16, R11 ;  /* 0x0000000b100b7221 */ /* 0x000fe40000010000 */
[----:B------:R-:W2:Y:S04]  /*1ac0*/  LDG.E.U16 R16, desc[UR10][R18.64+0x1c] ;  /* 0x00001c0a12107981 */ /* 0x000ea8000c1e1500 */
[----:B------:R-:W3:Y:S01]  /*1ad0*/  LDG.E.U16 R18, desc[UR10][R18.64+0x1e] ;  /* 0x00001e0a12127981 */ /* 0x000ee2000c1e1500 */
[----:B------:R-:W-:-:S05]  /*1ae0*/  VIADD R27, R27, 0x10 ;  /* 0x000000101b1b7836 */ /* 0x000fca0000000000 */
[----:B------:R-:W-:Y:S02]  /*1af0*/  ISETP.NE.AND P4, PT, R27, RZ, PT ;  /* 0x000000ff1b00720c */ /* 0x000fe40003f85270 */
[----:B------:R-:W-:Y:S01]  /*1b00*/  IADD3 R10, PT, PT, R10, 0x10, RZ ;  /* 0x000000100a0a7810 */ /* 0x000fe20007ffe0ff */
[----:B--2---:R-:W-:-:S05]  /*1b10*/  HADD2.F32 R16, -RZ, R16.H0_H0 ;  /* 0x20000010ff107230 */ /* 0x004fca0000004100 */
[----:B------:R-:W-:Y:S01]  /*1b20*/  FADD.FTZ R11, R11, R16 ;  /* 0x000000100b0b7221 */ /* 0x000fe20000010000 */
[----:B---3--:R-:W-:-:S05]  /*1b30*/  HADD2.F32 R18, -RZ, R18.H0_H0 ;  /* 0x20000012ff127230 */ /* 0x008fca0000004100 */
[----:B------:R-:W-:Y:S01]  /*1b40*/  FADD.FTZ R11, R11, R18 ;  /* 0x000000120b0b7221 */ /* 0x000fe20000010000 */
[----:B------:R-:W-:Y:S06]  /*1b50*/  @P4 BRA `(.L_x_106) ;  /* 0xfffffffc00084947 */ /* 0x000fec000383ffff */
.L_x_105:
[----:B------:R-:W-:Y:S05]  /*1b60*/  BSYNC.RECONVERGENT B3 ;  /* 0x0000000000037941 */ /* 0x000fea0003800200 */
.L_x_104:
        /* <DEDUP_REMOVED lines=16> */
[----:B------:R-:W4:Y:S04]  /*1c70*/  LDG.E.U16 R27, desc[UR10][R18.64+0x4] ;  /* 0x0000040a121b7981 */ /* 0x000f28000c1e1500 */
[----:B------:R-:W5:Y:S01]  /*1c80*/  LDG.E.U16 R17, desc[UR10][R18.64+0x6] ;  /* 0x0000060a12117981 */ /* 0x000f62000c1e1500 */
[----:B--2---:R-:W-:-:S05]  /*1c90*/  HADD2.F32 R28, -RZ, R28.H0_H0 ;  /* 0x2000001cff1c7230 */ /* 0x004fca0000004100 */
[----:B------:R-:W-:Y:S02]  /*1ca0*/  FADD.FTZ R28, R11, R28 ;  /* 0x0000001c0b1c7221 */ /* 0x000fe40000010000 */
[----:B------:R-:W2:Y:S01]  /*1cb0*/  LDG.E.U16 R11, desc[UR10][R18.64+0x8] ;  /* 0x0000080a120b7981 */ /* 0x000ea2000c1e1500 */
[----:B---3--:R-:W-:Y:S02]  /*1cc0*/  HADD2.F32 R16, -RZ, R16.H0_H0 ;  /* 0x20000010ff107230 */ /* 0x008fe40000004100 */
[----:B----4-:R-:W-:-:S03]  /*1cd0*/  HADD2.F32 R27, -RZ, R27.H0_H0 ;  /* 0x2000001bff1b7230 */ /* 0x010fc60000004100 */
[----:B------:R-:W-:Y:S01]  /*1ce0*/  FADD.FTZ R16, R28, R16 ;  /* 0x000000101c107221 */ /* 0x000fe20000010000 */
[----:B-----5:R-:W-:-:S03]  /*1cf0*/  HADD2.F32 R17, -RZ, R17.H0_H0 ;  /* 0x20000011ff117230 */ /* 0x020fc60000004100 */
[----:B------:R-:W-:-:S04]  /*1d00*/  FADD.FTZ R16, R16, R27 ;  /* 0x0000001b10107221 */ /* 0x000fc80000010000 */
[----:B------:R-:W-:Y:S01]  /*1d10*/  FADD.FTZ R16, R16, R17 ;  /* 0x0000001110107221 */ /* 0x000fe20000010000 */
[----:B--2---:R-:W-:Y:S02]  /*1d20*/  HADD2.F32 R17, -RZ, R11.H0_H0 ;  /* 0x2000000bff117230 */ /* 0x004fe40000004100 */
[----:B------:R-:W2:Y:S03]  /*1d30*/  LDG.E.U16 R11, desc[UR10][R18.64+0xa] ;  /* 0x00000a0a120b7981 */ /* 0x000ea6000c1e1500 */
[----:B------:R-:W-:Y:S02]  /*1d40*/  FADD.FTZ R16, R16, R17 ;  /* 0x0000001110107221 */ /* 0x000fe40000010000 */
[----:B------:R-:W3:Y:S04]  /*1d50*/  LDG.E.U16 R17, desc[UR10][R18.64+0xc] ;  /* 0x00000c0a12117981 */ /* 0x000ee8000c1e1500 */
[----:B------:R-:W4:Y:S01]  /*1d60*/  LDG.E.U16 R18, desc[UR10][R18.64+0xe] ;  /* 0x00000e0a12127981 */ /* 0x000f22000c1e1500 */
[----:B------:R-:W-:-:S02]  /*1d70*/  VIADD R10, R10, 0x8 ;  /* 0x000000080a0a7836 */ /* 0x000fc40000000000 */
[----:B--2---:R-:W-:Y:S02]  /*1d80*/  HADD2.F32 R11, -RZ, R11.H0_H0 ;  /* 0x2000000bff0b7230 */ /* 0x004fe40000004100 */
[----:B---3--:R-:W-:-:S03]  /*1d90*/  HADD2.F32 R17, -RZ, R17.H0_H0 ;  /* 0x20000011ff117230 */ /* 0x008fc60000004100 */
[----:B------:R-:W-:-:S04]  /*1da0*/  FADD.FTZ R11, R16, R11 ;  /* 0x0000000b100b7221 */ /* 0x000fc80000010000 */
[----:B------:R-:W-:Y:S01]  /*1db0*/  FADD.FTZ R11, R11, R17 ;  /* 0x000000110b0b7221 */ /* 0x000fe20000010000 */
[----:B----4-:R-:W-:-:S05]  /*1dc0*/  HADD2.F32 R18, -RZ, R18.H0_H0 ;  /* 0x20000012ff127230 */ /* 0x010fca0000004100 */
[----:B------:R-:W-:-:S07]  /*1dd0*/  FADD.FTZ R11, R11, R18 ;  /* 0x000000120b0b7221 */ /* 0x000fce0000010000 */
.L_x_108:
[----:B------:R-:W-:Y:S05]  /*1de0*/  BSYNC.RECONVERGENT B3 ;  /* 0x0000000000037941 */ /* 0x000fea0003800200 */
.L_x_107:
        /* <DEDUP_REMOVED lines=15> */
[----:B------:R-:W3:Y:S01]  /*1ee0*/  LDG.E.U16 R16, desc[UR10][R18.64+0x2] ;  /* 0x0000020a12107981 */ /* 0x000ee2000c1e1500 */
[----:B--2---:R-:W-:-:S05]  /*1ef0*/  HADD2.F32 R17, -RZ, R17.H0_H0 ;  /* 0x20000011ff117230 */ /* 0x004fca0000004100 */
[----:B------:R-:W-:Y:S02]  /*1f00*/  FADD.FTZ R17, R11, R17 ;  /* 0x000000110b117221 */ /* 0x000fe40000010000 */
[----:B------:R-:W2:Y:S04]  /*1f10*/  LDG.E.U16 R11, desc[UR10][R18.64+0x4] ;  /* 0x0000040a120b7981 */ /* 0x000ea8000c1e1500 */
[----:B------:R-:W4:Y:S01]  /*1f20*/  LDG.E.U16 R18, desc[UR10][R18.64+0x6] ;  /* 0x0000060a12127981 */ /* 0x000f22000c1e1500 */
[----:B---3--:R-:W-:-:S05]  /*1f30*/  HADD2.F32 R16, -RZ, R16.H0_H0 ;  /* 0x20000010ff107230 */ /* 0x008fca0000004100 */
[----:B------:R-:W-:Y:S01]  /*1f40*/  FADD.FTZ R16, R17, R16 ;  /* 0x0000001011107221 */ /* 0x000fe20000010000 */
[----:B------:R-:W-:Y:S01]  /*1f50*/  IADD3 R10, PT, PT, R10, 0x4, RZ ;  /* 0x000000040a0a7810 */ /* 0x000fe20007ffe0ff */
[----:B--2---:R-:W-:-:S05]  /*1f60*/  HADD2.F32 R11, -RZ, R11.H0_H0 ;  /* 0x2000000bff0b7230 */ /* 0x004fca0000004100 */
[----:B------:R-:W-:Y:S01]  /*1f70*/  FADD.FTZ R11, R16, R11 ;  /* 0x0000000b100b7221 */ /* 0x000fe20000010000 */
[----:B----4-:R-:W-:-:S05]  /*1f80*/  HADD2.F32 R18, -RZ, R18.H0_H0 ;  /* 0x20000012ff127230 */ /* 0x010fca0000004100 */
[----:B------:R-:W-:-:S07]  /*1f90*/  FADD.FTZ R11, R11, R18 ;  /* 0x000000120b0b7221 */ /* 0x000fce0000010000 */
.L_x_110:
[----:B------:R-:W-:Y:S05]  /*1fa0*/  BSYNC.RECONVERGENT B3 ;  /* 0x0000000000037941 */ /* 0x000fea0003800200 */
.L_x_109:
[----:B------:R-:W-:Y:S05]  /*1fb0*/  @!P3 BRA `(.L_x_103) ;  /* 0x000000000058b947 */ /* 0x000fea0003800000 */
[----:B------:R-:W0:Y:S01]  /*1fc0*/  LDCU.64 UR12, c[0x0][0x3a8] ;  /* 0x00007500ff0c77ac */ /* 0x000e220008000a00 */
[--C-:B------:R-:W-:Y:S01]  /*1fd0*/  SHF.R.S32.HI R17, RZ, 0x1f, R10.reuse ;  /* 0x0000001fff117819 */ /* 0x100fe2000001140a */
[----:B------:R-:W-:Y:S01]  /*1fe0*/  IMAD.MOV.U32 R16, RZ, RZ, R10 ;  /* 0x000000ffff107224 */ /* 0x000fe200078e000a */
[----:B------:R-:W1:Y:S01]  /*1ff0*/  LDCU.64 UR14, c[0x0][0x380] ;  /* 0x00007000ff0e77ac */ /* 0x000e620008000a00 */
[----:B0-----:R-:W-:Y:S02]  /*2000*/  IMAD R7, R7, UR12, RZ ;  /* 0x0000000c07077c24 */ /* 0x001fe4000f8e02ff */
[----:B------:R-:W-:-:S04]  /*2010*/  IMAD.WIDE.U32 R16, R14, UR12, R16 ;  /* 0x0000000c0e107c25 */ /* 0x000fc8000f8e0010 */
[----:B------:R-:W-:Y:S01]  /*2020*/  IMAD R7, R14, UR13, R7 ;  /* 0x0000000d0e077c24 */ /* 0x000fe2000f8e0207 */
[----:B-1----:R-:W-:-:S04]  /*2030*/  LEA R14, P3, R16, UR14, 0x1 ;  /* 0x0000000e100e7c11 */ /* 0x002fc8000f8608ff */
[----:B------:R-:W-:-:S04]  /*2040*/  IADD3 R7, PT, PT, R7, R17, RZ ;  /* 0x0000001107077210 */ /* 0x000fc80007ffe0ff */
[----:B------:R-:W-:-:S05]  /*2050*/  LEA.HI.X R15, R16, UR15, R7, 0x1, P3 ;  /* 0x0000000f100f7c11 */ /* 0x000fca00098f0c07 */
[----:B------:R-:W2:Y:S01]  /*2060*/  LDG.E.U16 R7, desc[UR10][R14.64] ;  /* 0x0000000a0e077981 */ /* 0x000ea2000c1e1500 */
[----:B------:R-:W-:Y:S01]  /*2070*/  ISETP.NE.AND P3, PT, R6, 0x1, PT ;  /* 0x000000010600780c */ /* 0x000fe20003f65270 */
[----:B--2---:R-:W-:-:S05]  /*2080*/  HADD2.F32 R10, -RZ, R7.H0_H0 ;  /* 0x20000007ff0a7230 */ /* 0x004fca0000004100 */
[----:B------:R-:W-:-:S07]  /*2090*/  FADD.FTZ R11, R11, R10 ;  /* 0x0000000a0b0b7221 */ /* 0x000fce0000010000 */
[----:B------:R-:W-:Y:S05]  /*20a0*/  @!P3 BRA `(.L_x_103) ;  /* 0x00000000001cb947 */ /* 0x000fea0003800000 */
[----:B------:R-:W-:Y:S01]  /*20b0*/  ISETP.NE.AND P3, PT, R6, 0x2, PT ;  /* 0x000000020600780c */ /* 0x000fe20003f65270 */
[----:B------:R-:W2:-:S12]  /*20c0*/  LDG.E.U16 R7, desc[UR10][R14.64+0x2] ;  /* 0x0000020a0e077981 */ /* 0x000e98000c1e1500 */
[----:B------:R-:W3:Y:S01]  /*20d0*/  @P3 LDG.E.U16 R16, desc[UR10][R14.64+0x4] ;  /* 0x0000040a0e103981 */ /* 0x000ee2000c1e1500 */
[----:B--2---:R-:W-:-:S05]  /*20e0*/  HADD2.F32 R10, -RZ, R7.H0_H0 ;  /* 0x20000007ff0a7230 */ /* 0x004fca0000004100 */
[----:B------:R-:W-:Y:S01]  /*20f0*/  FADD.FTZ R11, R11, R10 ;  /* 0x0000000a0b0b7221 */ /* 0x000fe20000010000 */
[----:B---3--:R-:W-:-:S05]  /*2100*/  @P3 HADD2.F32 R16, -RZ, R16.H0_H0 ;  /* 0x20000010ff103230 */ /* 0x008fca0000004100 */
[----:B------:R-:W-:-:S07]  /*2110*/  @P3 FADD.FTZ R11, R11, R16 ;  /* 0x000000100b0b3221 */ /* 0x000fce0000010000 */
.L_x_103:
[----:B------:R-:W-:Y:S05]  /*2120*/  BSYNC.RECONVERGENT B0 ;  /* 0x0000000000007941 */ /* 0x000fea0003800200 */
.L_x_102:
[----:B-----5:R-:W-:-:S05]  /*2130*/  VIADD R8, R8, 0x1 ;  /* 0x0000000108087836 */ /* 0x020fca0000000000 */
[----:B------:R-:W-:-:S13]  /*2140*/  ISETP.NE.AND P3, PT, R8, R5, PT ;  /* 0x000000050800720c */ /* 0x000fda0003f65270 */
[----:B------:R-:W-:Y:S05]  /*2150*/  @P3 BRA `(.L_x_111) ;  /* 0xfffffff400483947 */ /* 0x000fea000383ffff */
.L_x_101:
[----:B------:R-:W-:Y:S05]  /*2160*/  BSYNC.RECONVERGENT B1 ;  /* 0x0000000000017941 */ /* 0x000fea0003800200 */
.L_x_100:
[----:B-----5:R-:W-:-:S04]  /*2170*/  IADD3 R22, PT, PT, R22, 0x1, RZ ;  /* 0x0000000116167810 */ /* 0x020fc80007ffe0ff */
[----:B------:R-:W-:-:S13]  /*2180*/  ISETP.NE.AND P3, PT, R22, R23, PT ;  /* 0x000000171600720c */ /* 0x000fda0003f65270 */
[----:B------:R-:W-:Y:S05]  /*2190*/  @P3 BRA `(.L_x_112) ;  /* 0xfffffff400083947 */ /* 0x000fea000383ffff */
.L_x_99:
[----:B------:R-:W-:Y:S05]  /*21a0*/  BSYNC.RECONVERGENT B2 ;  /* 0x0000000000027941 */ /* 0x000fea0003800200 */
.L_x_98:
[----:B------:R-:W2:Y:S01]  /*21b0*/  LDL.LU R14, [R1+0xc] ;  /* 0x00000c00010e7983 */ /* 0x000ea20000300800 */
[----:B------:R-:W0:Y:S01]  /*21c0*/  LDCU.64 UR12, c[0x0][0x3c8] ;  /* 0x00007900ff0c77ac */ /* 0x000e220008000a00 */
[----:B------:R-:W3:Y:S02]  /*21d0*/  LDC.64 R8, c[0x0][0x390] ;  /* 0x0000e400ff087b82 */ /* 0x000ee40000000a00 */
[----:B------:R-:W0:Y:S01]  /*21e0*/  LDL.LU R13, [R1+0x8] ;  /* 0x00000800010d7983 */ /* 0x000e220000300800 */
[----:B-1----:R-:W-:Y:S01]  /*21f0*/  F2FP.F16.F32.PACK_AB R7, RZ, R11 ;  /* 0x0000000bff07723e */ /* 0x002fe200000000ff */
        /* <DEDUP_REMOVED lines=18> */
        .weak           $__internal_6_$__cuda_sm20_div_s64
        .type           $__internal_6_$__cuda_sm20_div_s64,@function
        .size           $__internal_6_$__cuda_sm20_div_s64,($__internal_7_$__cuda_sm20_div_u64 - $__internal_6_$__cuda_sm20_div_s64)
$__internal_6_$__cuda_sm20_div_s64:
        /* <DEDUP_REMOVED lines=36> */
[----:B------:R-:W-:Y:S02]  /*2560*/  HFMA2 R3, -RZ, RZ, 0, 0 ;  /* 0x00000000ff037431 */ /* 0x000fe400000001ff */
[CC--:B------:R-:W-:Y:S02]  /*2570*/  IMAD R4, R7.reuse, R2.reuse, RZ ;  /* 0x0000000207047224 */ /* 0x0c0fe400078e02ff */
[----:B------:R-:W-:-:S03]  /*2580*/  IMAD.HI.U32 R2, R7, R2, RZ ;  /* 0x0000000207027227 */ /* 0x000fc600078e00ff */
[----:B------:R-:W-:Y:S02]  /*2590*/  IADD3 R5, P2, PT, R4, R5, RZ ;  /* 0x0000000504057210 */ /* 0x000fe40007f5e0ff */
        /* <DEDUP_REMOVED lines=20> */
[----:B------:R-:W-:-:S04]  /*26e0*/  ISETP.GE.U32.AND P0, PT, R9, UR4, PT ;  /* 0x0000000409007c0c */ /* 0x000fc8000bf06070 */
        /* <DEDUP_REMOVED lines=16> */
[----:B------:R-:W-:Y:S02]  /*27f0*/  IADD3 R3, P2, PT, RZ, -R8, RZ ;  /* 0x80000008ff037210 */ /* 0x000fe40007f5e0ff */
[----:B------:R-:W-:Y:S02]  /*2800*/  ISETP.GE.AND P1, PT, R2, RZ, PT ;  /* 0x000000ff0200720c */ /* 0x000fe40003f26270 */
[----:B------:R-:W-:-:S02]  /*2810*/  IADD3.X R2, PT, PT, RZ, ~R9, RZ, P2, !PT ;  /* 0x80000009ff027210 */ /* 0x000fc400017fe4ff */
[----:B------:R-:W-:Y:S02]  /*2820*/  ISETP.NE.U32.AND P0, PT, RZ, UR6, PT ;  /* 0x00000006ff007c0c */ /* 0x000fe4000bf05070 */
[----:B------:R-:W-:Y:S02]  /*2830*/  SEL R8, R3, R8, !P1 ;  /* 0x0000000803087207 */ /* 0x000fe40004800000 */
[----:B------:R-:W-:Y:S01]  /*2840*/  SEL R9, R2, R9, !P1 ;  /* 0x0000000902097207 */ /* 0x000fe20004800000 */
[----:B------:R-:W-:Y:S01]  /*2850*/  IMAD.MOV.U32 R2, RZ, RZ, R0 ;  /* 0x000000ffff027224 */ /* 0x000fe200078e0000 */
[----:B------:R-:W-:Y:S02]  /*2860*/  MOV R3, 0x0 ;  /* 0x0000000000037802 */ /* 0x000fe40000000f00 */
[----:B------:R-:W-:-:S04]  /*2870*/  ISETP.NE.AND.EX P0, PT, RZ, UR8, PT, P0 ;  /* 0x00000008ff007c0c */ /* 0x000fc8000bf05300 */
[----:B------:R-:W-:Y:S02]  /*2880*/  SEL R8, R8, 0xffffffff, P0 ;  /* 0xffffffff08087807 */ /* 0x000fe40000000000 */
[----:B------:R-:W-:Y:S01]  /*2890*/  SEL R9, R9, 0xffffffff, P0 ;  /* 0xffffffff09097807 */ /* 0x000fe20000000000 */
[----:B------:R-:W-:Y:S06]  /*28a0*/  RET.REL.NODEC R2 `(_ZN2at6native53_GLOBAL__N__069e5665_20_UpSampleNearest3d_cu_ab8a35b437upsample_nearest3d_backward_out_frameIN3c104HalfEfXadL_ZNS0_46nearest_neighbor_exact_bw_compute_source_indexEfiiEEEEvPKT_mmmmmmmmPS5_fff) ;  /* 0xffffffd402d47950 */ /* 0x000fec0003c3ffff */
        .weak           $__internal_7_$__cuda_sm20_div_u64
        .type           $__internal_7_$__cuda_sm20_div_u64,@function
        .size           $__internal_7_$__cuda_sm20_div_u64,($__internal_8_$__cuda_sm20_rem_u64 - $__internal_7_$__cuda_sm20_div_u64)
$__internal_7_$__cuda_sm20_div_u64:
        /* <DEDUP_REMOVED lines=13> */
[----:B------:R-:W-:-:S03]  /*2980*/  IMAD.HI.U32 R8, R2, R13, RZ ;  /* 0x0000000d02087227 */ /* 0x000fc600078e00ff */
[----:B------:R-:W-:Y:S01]  /*2990*/  IADD3.X R15, PT, PT, RZ, ~R9, RZ, P0, !PT ;  /* 0x80000009ff0f7210 */ /* 0x000fe200007fe4ff */
[----:B------:R-:W-:-:S04]  /*29a0*/  IMAD.MOV.U32 R9, RZ, RZ, R2 ;  /* 0x000000ffff097224 */ /* 0x000fc800078e0002 */
[----:B------:R-:W-:-:S04]  /*29b0*/  IMAD.WIDE.U32 R8, P0, R2, R15, R8 ;  /* 0x0000000f02087225 */ /* 0x000fc80007800008 */
[C---:B------:R-:W-:Y:S02]  /*29c0*/  IMAD R11, R3.reuse, R15, RZ ;  /* 0x0000000f030b7224 */ /* 0x040fe400078e02ff */
[----:B------:R-:W-:-:S04]  /*29d0*/  IMAD.HI.U32 R8, P1, R3, R13, R8 ;  /* 0x0000000d03087227 */ /* 0x000fc80007820008 */
[----:B------:R-:W-:Y:S01]  /*29e0*/  IMAD.HI.U32 R15, R3, R15, RZ ;  /* 0x0000000f030f7227 */ /* 0x000fe200078e00ff */
[----:B------:R-:W-:-:S04]  /*29f0*/  IADD3 R9, P2, PT, R11, R8, RZ ;  /* 0x000000080b097210 */ /* 0x000fc80007f5e0ff */
[----:B------:R-:W-:Y:S01]  /*2a00*/  IADD3.X R8, PT, PT, R15, R3, RZ, P0, !PT ;  /* 0x000000030f087210 */ /* 0x000fe200007fe4ff */
[----:B------:R-:W-:-:S03]  /*2a10*/  IMAD.WIDE.U32 R2, R9, R6, RZ ;  /* 0x0000000609027225 */ /* 0x000fc600078e00ff */
[----:B------:R-:W-:Y:S01]  /*2a20*/  IADD3.X R11, PT, PT, RZ, RZ, R8, P2, P1 ;  /* 0x000000ffff0b7210 */ /* 0x000fe200017e2408 */
        /* <DEDUP_REMOVED lines=18> */
[----:B------:R-:W-:-:S04]  /*2b50*/  IADD3 R9, P1, PT, R9, R2, RZ ;  /* 0x0000000209097210 */ /* 0x000fc80007f3e0ff */
[----:B------:R-:W-:Y:S01]  /*2b60*/  IADD3.X R8, PT, PT, R8, RZ, RZ, P0, !PT ;  /* 0x000000ff08087210 */ /* 0x000fe200007fe4ff */
[----:B------:R-:W-:-:S04]  /*2b70*/  IMAD.WIDE.U32 R2, R9, R6, RZ ;  /* 0x0000000609027225 */ /* 0x000fc800078e00ff */
[----:B------:R-:W-:Y:S01]  /*2b80*/  IMAD.X R11, RZ, RZ, R8, P1 ;  /* 0x000000ffff0b7224 */ /* 0x000fe200008e0608 */
[----:B------:R-:W-:Y:S01]  /*2b90*/  IADD3 R13, P1, PT, -R2, R0, RZ ;  /* 0x00000000020d7210 */ /* 0x000fe20007f3e1ff */
[----:B------:R-:W-:-:S03]  /*2ba0*/  IMAD R3, R9, R5, R3 ;  /* 0x0000000509037224 */ /* 0x000fc600078e0203 */
[-C--:B------:R-:W-:Y:S01]  /*2bb0*/  ISETP.GE.U32.AND P0, PT, R13, R6.reuse, PT ;  /* 0x000000060d00720c */ /* 0x080fe20003f06070 */
[----:B------:R-:W-:-:S05]  /*2bc0*/  IMAD R0, R11, R6, R3 ;  /* 0x000000060b007224 */ /* 0x000fca00078e0203 */
[----:B------:R-:W-:Y:S02]  /*2bd0*/  IADD3.X R8, PT, PT, ~R0, R7, RZ, P1, !PT ;  /* 0x0000000700087210 */ /* 0x000fe40000ffe5ff */
[----:B------:R-:W-:Y:S02]  /*2be0*/  IADD3 R0, P2, PT, R9, 0x1, RZ ;  /* 0x0000000109007810 */ /* 0x000fe40007f5e0ff */
[----:B------:R-:W-:Y:S02]  /*2bf0*/  IADD3 R7, P1, PT, -R6, R13, RZ ;  /* 0x0000000d06077210 */ /* 0x000fe40007f3e1ff */
[----:B------:R-:W-:Y:S01]  /*2c00*/  ISETP.GE.U32.AND.EX P0, PT, R8, R5, PT, P0 ;  /* 0x000000050800720c */ /* 0x000fe20003f06100 */
[----:B------:R-:W-:Y:S01]  /*2c10*/  IMAD.X R2, RZ, RZ, R11, P2 ;  /* 0x000000ffff027224 */ /* 0x000fe200010e060b */
[----:B------:R-:W-:Y:S02]  /*2c20*/  IADD3.X R10, PT, PT, ~R5, R8, RZ, P1, !PT ;  /* 0x00000008050a7210 */ /* 0x000fe40000ffe5ff */
[----:B------:R-:W-:-:S02]  /*2c30*/  SEL R7, R7, R13, P0 ;  /* 0x0000000d07077207 */ /* 0x000fc40000000000 */
[----:B------:R-:W-:Y:S02]  /*2c40*/  SEL R3, R0, R9, P0 ;  /* 0x0000000900037207 */ /* 0x000fe40000000000 */
[----:B------:R-:W-:Y:S02]  /*2c50*/  SEL R10, R10, R8, P0 ;  /* 0x000000080a0a7207 */ /* 0x000fe40000000000 */
[----:B------:R-:W-:Y:S02]  /*2c60*/  SEL R0, R2, R11, P0 ;  /* 0x0000000b02007207 */ /* 0x000fe40000000000 */
[----:B------:R-:W-:Y:S02]  /*2c70*/  ISETP.GE.U32.AND P0, PT, R7, R6, PT ;  /* 0x000000060700720c */ /* 0x000fe40003f06070 */
[----:B------:R-:W-:Y:S02]  /*2c80*/  IADD3 R8, P2, PT, R3, 0x1, RZ ;  /* 0x0000000103087810 */ /* 0x000fe40007f5e0ff */
[----:B------:R-:W-:-:S02]  /*2c90*/  ISETP.NE.U32.AND P1, PT, R6, RZ, PT ;  /* 0x000000ff0600720c */ /* 0x000fc40003f25070 */
[----:B------:R-:W-:Y:S02]  /*2ca0*/  ISETP.GE.U32.AND.EX P0, PT, R10, R5, PT, P0 ;  /* 0x000000050a00720c */ /* 0x000fe40003f06100 */
[-C--:B------:R-:W-:Y:S02]  /*2cb0*/  IADD3.X R9, PT, PT, RZ, R0.reuse, RZ, P2, !PT ;  /* 0x00000000ff097210 */ /* 0x080fe400017fe4ff */
[----:B------:R-:W-:Y:S02]  /*2cc0*/  ISETP.NE.AND.EX P1, PT, R5, RZ, PT, P1 ;  /* 0x000000ff0500720c */ /* 0x000fe40003f25310 */
[----:B------:R-:W-:Y:S02]  /*2cd0*/  MOV R5, 0x0 ;  /* 0x0000000000057802 */ /* 0x000fe40000000f00 */
[----:B------:R-:W-:Y:S02]  /*2ce0*/  SEL R8, R8, R3, P0 ;  /* 0x0000000308087207 */ /* 0x000fe40000000000 */
[----:B------:R-:W-:-:S02]  /*2cf0*/  SEL R9, R9, R0, P0 ;  /* 0x0000000009097207 */ /* 0x000fc40000000000 */
[----:B------:R-:W-:Y:S02]  /*2d00*/  SEL R8, R8, 0xffffffff, P1 ;  /* 0xffffffff08087807 */ /* 0x000fe40000800000 */
[----:B------:R-:W-:Y:S01]  /*2d10*/  SEL R9, R9, 0xffffffff, P1 ;  /* 0xffffffff09097807 */ /* 0x000fe20000800000 */
[----:B------:R-:W-:Y:S06]  /*2d20*/  RET.REL.NODEC R4 `(_ZN2at6native53_GLOBAL__N__069e5665_20_UpSampleNearest3d_cu_ab8a35b437upsample_nearest3d_backward_out_frameIN3c104HalfEfXadL_ZNS0_46nearest_neighbor_exact_bw_compute_source_indexEfiiEEEEvPKT_mmmmmmmmPS5_fff) ;  /* 0xffffffd004b47950 */ /* 0x000fec0003c3ffff */
        .weak           $__internal_8_$__cuda_sm20_rem_u64
        .type           $__internal_8_$__cuda_sm20_rem_u64,@function
        .size           $__internal_8_$__cuda_sm20_rem_u64,(.L_x_676 - $__internal_8_$__cuda_sm20_rem_u64)
$__internal_8_$__cuda_sm20_rem_u64:
[----:B------:R-:W-:Y:S01]  /*2d30*/  IMAD.MOV.U32 R12, RZ, RZ, R5 ;  /* 0x000000ffff0c7224 */ /* 0x000fe200078e0005 */
[----:B------:R-:W-:-:S04]  /*2d40*/  MOV R13, R7 ;  /* 0x00000007000d7202 */ /* 0x000fc80000000f00 */
        /* <DEDUP_REMOVED lines=17> */
[----:B------:R-:W-:Y:S01]  /*2e60*/  IMAD.HI.U32 R10, P1, R3, R15, R10 ;  /* 0x0000000f030a7227 */ /* 0x000fe2000782000a */
[----:B------:R-:W-:-:S04]  /*2e70*/  IADD3.X R8, PT, PT, R17, R3, RZ, P0, !PT ;  /* 0x0000000311087210 */ /* 0x000fc800007fe4ff */
        /* <DEDUP_REMOVED lines=14> */
[----:B------:R-:W-:-:S04]  /*2f60*/  IMAD.HI.U32 R2, R11, R0, RZ ;  /* 0x000000000b027227 */ /* 0x000fc800078e00ff */
[----:B------:R-:W-:Y:S01]  /*2f70*/  HFMA2 R3, -RZ, RZ, 0, 0 ;  /* 0x00000000ff037431 */ /* 0x000fe200000001ff */
[----:B------:R-:W-:Y:S02]  /*2f80*/  IADD3.X R8, PT, PT, RZ, RZ, R8, P2, P1 ;  /* 0x000000ffff087210 */ /* 0x000fe400017e2408 */
        /* <DEDUP_REMOVED lines=11> */
[----:B------:R-:W-:-:S04]  /*3040*/  ISETP.GE.U32.AND P0, PT, R12, R5, PT ;  /* 0x000000050c00720c */ /* 0x000fc80003f06070 */
[----:B------:R-:W-:Y:S02]  /*3050*/  IADD3.X R8, PT, PT, ~R8, R9, RZ, P1, !PT ;  /* 0x0000000908087210 */ /* 0x000fe40000ffe5ff */
[----:B------:R-:W-:Y:S02]  /*3060*/  IADD3 R0, P1, PT, -R5, R12, RZ ;  /* 0x0000000c05007210 */ /* 0x000fe40007f3e1ff */
[----:B------:R-:W-:-:S03]  /*3070*/  ISETP.GE.U32.AND.EX P0, PT, R8, R7, PT, P0 ;  /* 0x000000070800720c */ /* 0x000fc60003f06100 */
[----:B------:R-:W-:Y:S01]  /*3080*/  IMAD.X R2, R8, 0x1, ~R7, P1 ;  /* 0x0000000108027824 */ /* 0x000fe200008e0e07 */
[----:B------:R-:W-:Y:S02]  /*3090*/  SEL R0, R0, R12, P0 ;  /* 0x0000000c00007207 */ /* 0x000fe40000000000 */
[C---:B------:R-:W-:Y:S02]  /*30a0*/  ISETP.NE.U32.AND P1, PT, R5.reuse, RZ, PT ;  /* 0x000000ff0500720c */ /* 0x040fe40003f25070 */
[----:B------:R-:W-:Y:S02]  /*30b0*/  SEL R2, R2, R8, P0 ;  /* 0x0000000802027207 */ /* 0x000fe40000000000 */
[----:B------:R-:W-:Y:S02]  /*30c0*/  ISETP.GE.U32.AND P0, PT, R0, R5, PT ;  /* 0x000000050000720c */ /* 0x000fe40003f06070 */
[----:B------:R-:W-:Y:S02]  /*30d0*/  IADD3 R8, PT, PT, -R5, R0, RZ ;  /* 0x0000000005087210 */ /* 0x000fe40007ffe1ff */
[----:B------:R-:W-:-:S02]  /*30e0*/  ISETP.GE.U32.AND.EX P0, PT, R2, R7, PT, P0 ;  /* 0x000000070200720c */ /* 0x000fc40003f06100 */
[----:B------:R-:W-:Y:S02]  /*30f0*/  ISETP.NE.AND.EX P1, PT, R7, RZ, PT, P1 ;  /* 0x000000ff0700720c */ /* 0x000fe40003f25310 */
[----:B------:R-:W-:Y:S02]  /*3100*/  MOV R7, 0x0 ;  /* 0x0000000000077802 */ /* 0x000fe40000000f00 */
[----:B------:R-:W-:-:S04]  /*3110*/  SEL R8, R8, R0, P0 ;  /* 0x0000000008087207 */ /* 0x000fc80000000000 */
[----:B------:R-:W-:Y:S01]  /*3120*/  SEL R8, R8, 0xffffffff, P1 ;  /* 0xffffffff08087807 */ /* 0x000fe20000800000 */
[----:B------:R-:W-:Y:S06]  /*3130*/  RET.REL.NODEC R6 `(_ZN2at6native53_GLOBAL__N__069e5665_20_UpSampleNearest3d_cu_ab8a35b437upsample_nearest3d_backward_out_frameIN3c104HalfEfXadL_ZNS0_46nearest_neighbor_exact_bw_compute_source_indexEfiiEEEEvPKT_mmmmmmmmPS5_fff) ;  /* 0xffffffcc06b07950 */ /* 0x000fec0003c3ffff */
.L_x_114:
        /* <DEDUP_REMOVED lines=12> */
.L_x_676:


//--------------------- .text._ZN2at6native53_GLOBAL__N__069e5665_20_UpSampleNearest3d_cu_ab8a35b437upsample_nearest3d_backward_out_frameIffXadL_ZNS0_46nearest_neighbor_exact_bw_compute_source_indexEfiiEEEEvPKT_mmmmmmmmPS3_fff --------------------------
	.section	.text._ZN2at6native53_GLOBAL__N__069e5665_20_UpSampleNearest3d_cu_ab8a35b437upsample_nearest3d_backward_out_frameIffXadL_ZNS0_46nearest_neighbor_exact_bw_compute_source_indexEfiiEEEEvPKT_mmmmmmmmPS3_fff,"ax",@progbits
	.align	128
.text._ZN2at6native53_GLOBAL__N__069e5665_20_UpSampleNearest3d_cu_ab8a35b437upsample_nearest3d_backward_out_frameIffXadL_ZNS0_46nearest_neighbor_exact_bw_compute_source_indexEfiiEEEEvPKT_mmmmmmmmPS3_fff:
        .type           _ZN2at6native53_GLOBAL__N__069e5665_20_UpSampleNearest3d_cu_ab8a35b437upsample_nearest3d_backward_out_frameIffXadL_ZNS0_46nearest_neighbor_exact_bw_compute_source_indexEfiiEEEEvPKT_mmmmmmmmPS3_fff,@function
        .size           _ZN2at6native53_GLOBAL__N__069e5665_20_UpSampleNearest3d_cu_ab8a35b437upsample_nearest3d_backward_out_frameIffXadL_ZNS0_46nearest_neighbor_exact_bw_compute_source_indexEfiiEEEEvPKT_mmmmmmmmPS3_fff,(.L_x_680 - _ZN2at6native53_GLOBAL__N__069e5665_20_UpSampleNearest3d_cu_ab8a35b437upsample_nearest3d_backward_out_frameIffXadL_ZNS0_46nearest_neighbor_exact_bw_compute_source_indexEfiiEEEEvPKT_mmmmmmmmPS3_fff)
        .other          _ZN2at6native53_GLOBAL__N__069e5665_20_UpSampleNearest3d_cu_ab8a35b437upsample_nearest3d_backward_out_frameIffXadL_ZNS0_46nearest_neighbor_exact_bw_compute_source_indexEfiiEEEEvPKT_mmmmmmmmPS3_fff,@"STO_CUDA_ENTRY STV_DEFAULT"
_ZN2at6native53_GLOBAL__N__069e5665_20_UpSampleNearest3d_cu_ab8a35b437upsample_nearest3d_backward_out_frameIffXadL_ZNS0_46nearest_neighbor_exact_bw_compute_source_indexEfiiEEEEvPKT_mmmmmmmmPS3_fff:
        /* <DEDUP_REMOVED lines=61> */
.L_x_116:
[----:B------:R-:W-:-:S07]  /*03d0*/  MOV R0, 0x3f0 ;  /* 0x000003f000007802 */ /* 0x000fce0000000f00 */
[----:B------:R-:W-:Y:S05]  /*03e0*/  CALL.REL.NOINC `($__internal_9_$__cuda_sm20_div_s64) ;  /* 0x0000001c004c7944 */ /* 0x000fea0003c00000 */
.L_x_117:
[----:B------:R-:W-:Y:S05]  /*03f0*/  BSYNC.RECONVERGENT B0 ;  /* 0x0000000000007941 */ /* 0x000fea0003800200 */
.L_x_115:
        /* <DEDUP_REMOVED lines=25> */
.L_x_119:
[----:B------:R-:W0:Y:S01]  /*0590*/  LDCU.64 UR4, c[0x0][0x390] ;  /* 0x00007200ff0477ac */ /* 0x000e220008000a00 */
[----:B------:R-:W-:Y:S01]  /*05a0*/  IMAD.MOV.U32 R0, RZ, RZ, R8 ;  /* 0x000000ffff007224 */ /* 0x000fe200078e0008 */
[----:B------:R-:W-:Y:S01]  /*05b0*/  MOV R6, 0x5f0 ;  /* 0x000005f000067802 */ /* 0x000fe20000000f00 */
[----:B0-----:R-:W-:Y:S01]  /*05c0*/  IMAD.U32 R5, RZ, RZ, UR4 ;  /* 0x00000004ff057e24 */ /* 0x001fe2000f8e00ff */
[----:B------:R-:W-:-:S07]  /*05d0*/  MOV R7, UR5 ;  /* 0x0000000500077c02 */ /* 0x000fce0008000f00 */
[----:B------:R-:W-:Y:S05]  /*05e0*/  CALL.REL.NOINC `($__internal_11_$__cuda_sm20_rem_u64) ;  /* 0x0000002400507944 */ /* 0x000fea0003c00000 */
[----:B------:R0:W-:Y:S02]  /*05f0*/  STL [R1+0x14], R8 ;  /* 0x0000140801007387 */ /* 0x0001e40000100800 */
.L_x_120:
[----:B------:R-:W-:Y:S05]  /*0600*/  BSYNC.RECONVERGENT B0 ;  /* 0x0000000000007941 */ /* 0x000fea0003800200 */
.L_x_118:
        /* <DEDUP_REMOVED lines=28> */
.L_x_122:
[----:B------:R-:W2:Y:S01]  /*07d0*/  LDCU.64 UR4, c[0x0][0x3b8] ;  /* 0x00007700ff0477ac */ /* 0x000ea20008000a00 */
[----:B------:R-:W-:Y:S02]  /*07e0*/  MOV R7, R4 ;  /* 0x0000000400077202 */ /* 0x000fe40000000f00 */
[----:B-----5:R-:W-:Y:S02]  /*07f0*/  MOV R0, R10 ;  /* 0x0000000a00007202 */ /* 0x020fe40000000f00 */
[----:B------:R-:W-:Y:S01]  /*0800*/  MOV R4, 0x840 ;  /* 0x0000084000047802 */ /* 0x000fe20000000f00 */
[----:B--2---:R-:W-:Y:S02]  /*0810*/  IMAD.U32 R6, RZ, RZ, UR4 ;  /* 0x00000004ff067e24 */ /* 0x004fe4000f8e00ff */
[----:B------:R-:W-:-:S07]  /*0820*/  IMAD.U32 R5, RZ, RZ, UR5 ;  /* 0x00000005ff057e24 */ /* 0x000fce000f8e00ff */
[----:B01----:R-:W-:Y:S05]  /*0830*/  CALL.REL.NOINC `($__internal_10_$__cuda_sm20_div_u64) ;  /* 0x0000001c009c7944 */ /* 0x003fea0003c00000 */
[----:B------:R-:W-:Y:S02]  /*0840*/  IMAD.MOV.U32 R6, RZ, RZ, R8 ;  /* 0x000000ffff067224 */ /* 0x000fe400078e0008 */
[----:B------:R-:W-:-:S07]  /*0850*/  IMAD.MOV.U32 R7, RZ, RZ, R9 ;  /* 0x000000ffff077224 */ /* 0x000fce00078e0009 */
.L_x_123:
[----:B------:R-:W-:Y:S05]  /*0860*/  BSYNC.RECONVERGENT B0 ;  /* 0x0000000000007941 */ /* 0x000fea0003800200 */
.L_x_121:
        /* <DEDUP_REMOVED lines=26> */
.L_x_125:
[----:B------:R-:W2:Y:S01]  /*0a10*/  LDCU.64 UR4, c[0x0][0x3c0] ;  /* 0x00007800ff0477ac */ /* 0x000ea20008000a00 */
[----:B------:R-:W-:Y:S01]  /*0a20*/  IMAD.MOV.U32 R0, RZ, RZ, R6 ;  /* 0x000000ffff007224 */ /* 0x000fe200078e0006 */
[----:B------:R-:W-:Y:S02]  /*0a30*/  MOV R4, 0xa70 ;  /* 0x00000a7000047802 */ /* 0x000fe40000000f00 */
[----:B--2---:R-:W-:Y:S01]  /*0a40*/  MOV R6, UR4 ;  /* 0x0000000400067c02 */ /* 0x004fe20008000f00 */
[----:B------:R-:W-:-:S07]  /*0a50*/  IMAD.U32 R5, RZ, RZ, UR5 ;  /* 0x00000005ff057e24 */ /* 0x000fce000f8e00ff */
[----:B01----:R-:W-:Y:S05]  /*0a60*/  CALL.REL.NOINC `($__internal_10_$__cuda_sm20_div_u64) ;  /* 0x0000001c00107944 */ /* 0x003fea0003c00000 */
.L_x_126:
[----:B------:R-:W-:Y:S05]  /*0a70*/  BSYNC.RECONVERGENT B0 ;  /* 0x0000000000007941 */ /* 0x000fea0003800200 */
.L_x_124:
        /* <DEDUP_REMOVED lines=24> */
.L_x_128:
[----:B------:R-:W0:Y:S01]  /*0c00*/  LDCU.64 UR4, c[0x0][0x3b0] ;  /* 0x00007600ff0477ac */ /* 0x000e220008000a00 */
[----:B------:R-:W-:Y:S02]  /*0c10*/  MOV R0, R8 ;  /* 0x0000000800007202 */ /* 0x000fe40000000f00 */
[----:B------:R-:W-:Y:S01]  /*0c20*/  MOV R6, 0xc60 ;  /* 0x00000c6000067802 */ /* 0x000fe20000000f00 */
[----:B0-----:R-:W-:Y:S01]  /*0c30*/  IMAD.U32 R5, RZ, RZ, UR4 ;  /* 0x00000004ff057e24 */ /* 0x001fe2000f8e00ff */
[----:B------:R-:W-:-:S07]  /*0c40*/  MOV R7, UR5 ;  /* 0x0000000500077c02 */ /* 0x000fce0008000f00 */
[----:B------:R-:W-:Y:S05]  /*0c50*/  CALL.REL.NOINC `($__internal_11_$__cuda_sm20_rem_u64) ;  /* 0x0000001c00b47944 */ /* 0x000fea0003c00000 */
.L_x_129:
[----:B------:R-:W-:Y:S05]  /*0c60*/  BSYNC.RECONVERGENT B0 ;  /* 0x0000000000007941 */ /* 0x000fea0003800200 */
.L_x_127:
        /* <DEDUP_REMOVED lines=41> */
.L_x_131:
[----:B------:R-:W0:Y:S01]  /*0f00*/  LDCU.64 UR4, c[0x0][0x3c0] ;  /* 0x00007800ff0477ac */ /* 0x000e220008000a00 */
[----:B-----5:R-:W-:Y:S01]  /*0f10*/  IMAD.MOV.U32 R0, RZ, RZ, R6 ;  /* 0x000000ffff007224 */ /* 0x020fe200078e0006 */
[----:B------:R-:W-:Y:S02]  /*0f20*/  MOV R4, 0xf60 ;  /* 0x00000f6000047802 */ /* 0x000fe40000000f00 */
[----:B0-----:R-:W-:Y:S01]  /*0f30*/  MOV R6, UR4 ;  /* 0x0000000400067c02 */ /* 0x001fe20008000f00 */
[----:B------:R-:W-:-:S07]  /*0f40*/  IMAD.U32 R5, RZ, RZ, UR5 ;  /* 0x00000005ff057e24 */ /* 0x000fce000f8e00ff */
[----:B------:R-:W-:Y:S05]  /*0f50*/  CALL.REL.NOINC `($__internal_10_$__cuda_sm20_div_u64) ;  /* 0x0000001400d47944 */ /* 0x000fea0003c00000 */
[----:B------:R-:W2:Y:S01]  /*0f60*/  LDL R0, [R1+0x8] ;  /* 0x0000080001007983 */ /* 0x000ea20000100800 */
[----:B------:R-:W2:Y:S01]  /*0f70*/  LDCU UR4, c[0x0][0x3c0] ;  /* 0x00007800ff0477ac */ /* 0x000ea20008000800 */
[----:B------:R-:W-:-:S05]  /*0f80*/  IADD3 R4, PT, PT, -R8, RZ, RZ ;  /* 0x000000ff08047210 */ /* 0x000fca0007ffe1ff */
[----:B--2---:R-:W-:-:S07]  /*0f90*/  IMAD R4, R4, UR4, R0 ;  /* 0x0000000404047c24 */ /* 0x004fce000f8e0200 */
.L_x_132:
[----:B------:R-:W-:Y:S05]  /*0fa0*/  BSYNC.RECONVERGENT B0 ;  /* 0x0000000000007941 */ /* 0x000fea0003800200 */
.L_x_130:
        /* <DEDUP_REMOVED lines=24> */
.L_x_134:
[----:B------:R-:W0:Y:S01]  /*1130*/  LDCU.64 UR4, c[0x0][0x3b8] ;  /* 0x00007700ff0477ac */ /* 0x000e220008000a00 */
[----:B------:R-:W-:Y:S01]  /*1140*/  IMAD.MOV.U32 R0, RZ, RZ, R8 ;  /* 0x000000ffff007224 */ /* 0x000fe200078e0008 */
[----:B------:R-:W-:Y:S02]  /*1150*/  MOV R6, 0x1190 ;  /* 0x0000119000067802 */ /* 0x000fe40000000f00 */
[----:B0-----:R-:W-:Y:S01]  /*1160*/  MOV R5, UR4 ;  /* 0x0000000400057c02 */ /* 0x001fe20008000f00 */
[----:B------:R-:W-:-:S07]  /*1170*/  IMAD.U32 R7, RZ, RZ, UR5 ;  /* 0x00000005ff077e24 */ /* 0x000fce000f8e00ff */
[----:B------:R-:W-:Y:S05]  /*1180*/  CALL.REL.NOINC `($__internal_11_$__cuda_sm20_rem_u64) ;  /* 0x0000001800687944 */ /* 0x000fea0003c00000 */
.L_x_135:
[----:B------:R-:W-:Y:S05]  /*1190*/  BSYNC.RECONVERGENT B0 ;  /* 0x0000000000007941 */ /* 0x000fea0003800200 */
.L_x_133:
        /* <DEDUP_REMOVED lines=49> */
.L_x_151:
        /* <DEDUP_REMOVED lines=17> */
.L_x_150:
        /* <DEDUP_REMOVED lines=12> */
.L_x_149:
        /* <DEDUP_REMOVED lines=16> */
.L_x_144:
        /* <DEDUP_REMOVED lines=10> */
[----:B------:R-:W2:Y:S04]  /*1820*/  LDG.E R16, desc[UR10][R18.64] ;  /* 0x0000000a12107981 */ /* 0x000ea8000c1e1900 */
[----:B------:R-:W3:Y:S04]  /*1830*/  LDG.E R17, desc[UR10][R18.64+0x4] ;  /* 0x0000040a12117981 */ /* 0x000ee8000c1e1900 */
[----:B------:R-:W4:Y:S04]  /*1840*/  LDG.E R28, desc[UR10][R18.64+0x10] ;  /* 0x0000100a121c7981 */ /* 0x000f28000c1e1900 */
[----:B------:R-:W5:Y:S01]  /*1850*/  LDG.E R29, desc[UR10][R18.64+0x14] ;  /* 0x0000140a121d7981 */ /* 0x000f62000c1e1900 */
[----:B--2---:R-:W-:-:S03]  /*1860*/  FADD.FTZ R11, R16, R11 ;  /* 0x0000000b100b7221 */ /* 0x004fc60000010000 */
[----:B------:R-:W2:Y:S01]  /*1870*/  LDG.E R16, desc[UR10][R18.64+0x8] ;  /* 0x0000080a12107981 */ /* 0x000ea2000c1e1900 */
[----:B---3--:R-:W-:-:S03]  /*1880*/  FADD.FTZ R11, R11, R17 ;  /* 0x000000110b0b7221 */ /* 0x008fc60000010000 */
[----:B------:R-:W3:Y:S01]  /*1890*/  LDG.E R17, desc[UR10][R18.64+0xc] ;  /* 0x00000c0a12117981 */ /* 0x000ee2000c1e1900 */
[----:B--2---:R-:W-:-:S03]  /*18a0*/  FADD.FTZ R11, R11, R16 ;  /* 0x000000100b0b7221 */ /* 0x004fc60000010000 */
[----:B------:R-:W2:Y:S01]  /*18b0*/  LDG.E R16, desc[UR10][R18.64+0x1c] ;  /* 0x00001c0a12107981 */ /* 0x000ea2000c1e1900 */
[----:B---3--:R-:W-:-:S03]  /*18c0*/  FADD.FTZ R11, R11, R17 ;  /* 0x000000110b0b7221 */ /* 0x008fc60000010000 */
[----:B------:R-:W3:Y:S01]  /*18d0*/  LDG.E R17, desc[UR10][R18.64+0x20] ;  /* 0x0000200a12117981 */ /* 0x000ee2000c1e1900 */
[----:B----4-:R-:W-:-:S03]  /*18e0*/  FADD.FTZ R11, R11, R28 ;  /* 0x0000001c0b0b7221 */ /* 0x010fc60000010000 */
[----:B------:R-:W4:Y:S01]  /*18f0*/  LDG.E R28, desc[UR10][R18.64+0x24] ;  /* 0x0000240a121c7981 */ /* 0x000f22000c1e1900 */
[----:B-----5:R-:W-:-:S03]  /*1900*/  FADD.FTZ R29, R11, R29 ;  /* 0x0000001d0b1d7221 */ /* 0x020fc60000010000 */
[----:B------:R-:W5:Y:S02]  /*1910*/  LDG.E R11, desc[UR10][R18.64+0x18] ;  /* 0x0000180a120b7981 */ /* 0x000f64000c1e1900 */
[----:B-----5:R-:W-:Y:S02]  /*1920*/  FADD.FTZ R11, R29, R11 ;  /* 0x0000000b1d0b7221 */ /* 0x020fe40000010000 */
[----:B------:R-:W5:Y:S02]  /*1930*/  LDG.E R29, desc[UR10][R18.64+0x34] ;  /* 0x0000340a121d7981 */ /* 0x000f64000c1e1900 */
[----:B--2---:R-:W-:Y:S02]  /*1940*/  FADD.FTZ R11, R11, R16 ;  /* 0x000000100b0b7221 */ /* 0x004fe40000010000 */
[----:B------:R-:W2:Y:S02]  /*1950*/  LDG.E R16, desc[UR10][R18.64+0x2c] ;  /* 0x00002c0a12107981 */ /* 0x000ea4000c1e1900 */
[----:B---3--:R-:W-:-:S02]  /*1960*/  FADD.FTZ R11, R11, R17 ;  /* 0x000000110b0b7221 */ /* 0x008fc40000010000 */
[----:B------:R-:W3:Y:S02]  /*1970*/  LDG.E R17, desc[UR10][R18.64+0x30] ;  /* 0x0000300a12117981 */ /* 0x000ee4000c1e1900 */
[----:B----4-:R-:W-:Y:S02]  /*1980*/  FADD.FTZ R28, R11, R28 ;  /* 0x0000001c0b1c7221 */ /* 0x010fe40000010000 */
[----:B------:R-:W4:Y:S01]  /*1990*/  LDG.E R11, desc[UR10][R18.64+0x28] ;  /* 0x0000280a120b7981 */ /* 0x000f22000c1e1900 */
[----:B------:R-:W-:-:S05]  /*19a0*/  VIADD R27, R27, 0x10 ;  /* 0x000000101b1b7836 */ /* 0x000fca0000000000 */
[----:B------:R-:W-:Y:S01]  /*19b0*/  ISETP.NE.AND P4, PT, R27, RZ, PT ;  /* 0x000000ff1b00720c */ /* 0x000fe20003f85270 */
[----:B----4-:R-:W-:-:S04]  /*19c0*/  FADD.FTZ R11, R28, R11 ;  /* 0x0000000b1c0b7221 */ /* 0x010fc80000010000 */
[----:B--2---:R-:W-:Y:S02]  /*19d0*/  FADD.FTZ R11, R11, R16 ;  /* 0x000000100b0b7221 */ /* 0x004fe40000010000 */
[----:B------:R-:W2:Y:S04]  /*19e0*/  LDG.E R16, desc[UR10][R18.64+0x38] ;  /* 0x0000380a12107981 */ /* 0x000ea8000c1e1900 */
[----:B------:R-:W4:Y:S01]  /*19f0*/  LDG.E R18, desc[UR10][R18.64+0x3c] ;  /* 0x00003c0a12127981 */ /* 0x000f22000c1e1900 */
[----:B---3--:R-:W-:-:S04]  /*1a00*/  FADD.FTZ R11, R11, R17 ;  /* 0x000000110b0b7221 */ /* 0x008fc80000010000 */
[----:B-----5:R-:W-:Y:S01]  /*1a10*/  FADD.FTZ R11, R11, R29 ;  /* 0x0000001d0b0b7221 */ /* 0x020fe20000010000 */
[----:B------:R-:W-:-:S03]  /*1a20*/  IADD3 R10, PT, PT, R10, 0x10, RZ ;  /* 0x000000100a0a7810 */ /* 0x000fc60007ffe0ff */
[----:B--2---:R-:W-:-:S04]  /*1a30*/  FADD.FTZ R11, R11, R16 ;  /* 0x000000100b0b7221 */ /* 0x004fc80000010000 */
[----:B----4-:R-:W-:Y:S01]  /*1a40*/  FADD.FTZ R11, R11, R18 ;  /* 0x000000120b0b7221 */ /* 0x010fe20000010000 */
[----:B------:R-:W-:Y:S06]  /*1a50*/  @P4 BRA `(.L_x_144) ;  /* 0xfffffffc00484947 */ /* 0x000fec000383ffff */
.L_x_143:
[----:B------:R-:W-:Y:S05]  /*1a60*/  BSYNC.RECONVERGENT B3 ;  /* 0x0000000000037941 */ /* 0x000fea0003800200 */
.L_x_142:
        /* <DEDUP_REMOVED lines=19> */
[----:B------:R-:W2:Y:S02]  /*1ba0*/  LDG.E R16, desc[UR10][R18.64+0x4] ;  /* 0x0000040a12107981 */ /* 0x000ea4000c1e1900 */
[----:B--2---:R-:W-:Y:S02]  /*1bb0*/  FADD.FTZ R11, R11, R16 ;  /* 0x000000100b0b7221 */ /* 0x004fe40000010000 */
[----:B------:R-:W2:Y:S02]  /*1bc0*/  LDG.E R16, desc[UR10][R18.64+0x18] ;  /* 0x0000180a12107981 */ /* 0x000ea4000c1e1900 */
[----:B---3--:R-:W-:-:S04]  /*1bd0*/  FADD.FTZ R11, R11, R17 ;  /* 0x000000110b0b7221 */ /* 0x008fc80000010000 */
[----:B----4-:R-:W-:-:S04]  /*1be0*/  FADD.FTZ R11, R11, R27 ;  /* 0x0000001b0b0b7221 */ /* 0x010fc80000010000 */
[----:B-----5:R-:W-:Y:S02]  /*1bf0*/  FADD.FTZ R28, R11, R28 ;  /* 0x0000001c0b1c7221 */ /* 0x020fe40000010000 */
[----:B------:R-:W3:Y:S04]  /*1c00*/  LDG.E R11, desc[UR10][R18.64+0x14] ;  /* 0x0000140a120b7981 */ /* 0x000ee8000c1e1900 */
[----:B------:R-:W4:Y:S01]  /*1c10*/  LDG.E R18, desc[UR10][R18.64+0x1c] ;  /* 0x00001c0a12127981 */ /* 0x000f22000c1e1900 */
[----:B------:R-:W-:Y:S02]  /*1c20*/  VIADD R10, R10, 0x8 ;  /* 0x000000080a0a7836 */ /* 0x000fe40000000000 */
[----:B---3--:R-:W-:-:S04]  /*1c30*/  FADD.FTZ R11, R28, R11 ;  /* 0x0000000b1c0b7221 */ /* 0x008fc80000010000 */
[----:B--2---:R-:W-:-:S04]  /*1c40*/  FADD.FTZ R11, R11, R16 ;  /* 0x000000100b0b7221 */ /* 0x004fc80000010000 */
[----:B----4-:R-:W-:-:S07]  /*1c50*/  FADD.FTZ R11, R11, R18 ;  /* 0x000000120b0b7221 */ /* 0x010fce0000010000 */
.L_x_146:
[----:B------:R-:W-:Y:S05]  /*1c60*/  BSYNC.RECONVERGENT B3 ;  /* 0x0000000000037941 */ /* 0x000fea0003800200 */
.L_x_145:
        /* <DEDUP_REMOVED lines=14> */
[----:B------:R-:W2:Y:S04]  /*1d50*/  LDG.E R16, desc[UR10][R18.64] ;  /* 0x0000000a12107981 */ /* 0x000ea8000c1e1900 */
[----:B------:R-:W3:Y:S01]  /*1d60*/  LDG.E R17, desc[UR10][R18.64+0x8] ;  /* 0x0000080a12117981 */ /* 0x000ee2000c1e1900 */
[----:B--2---:R-:W-:-:S03]  /*1d70*/  FADD.FTZ R11, R11, R16 ;  /* 0x000000100b0b7221 */ /* 0x004fc60000010000 */
[----:B------:R-:W2:Y:S04]  /*1d80*/  LDG.E R16, desc[UR10][R18.64+0x4] ;  /* 0x0000040a12107981 */ /* 0x000ea8000c1e1900 */
[----:B------:R-:W4:Y:S01]  /*1d90*/  LDG.E R18, desc[UR10][R18.64+0xc] ;  /* 0x00000c0a12127981 */ /* 0x000f22000c1e1900 */
[----:B------:R-:W-:Y:S01]  /*1da0*/  IADD3 R10, PT, PT, R10, 0x4, RZ ;  /* 0x000000040a0a7810 */ /* 0x000fe20007ffe0ff */
[----:B--2---:R-:W-:-:S04]  /*1db0*/  FADD.FTZ R11, R11, R16 ;  /* 0x000000100b0b7221 */ /* 0x004fc80000010000 */
[----:B---3--:R-:W-:-:S04]  /*1dc0*/  FADD.FTZ R11, R11, R17 ;  /* 0x000000110b0b7221 */ /* 0x008fc80000010000 */
[----:B----4-:R-:W-:-:S07]  /*1dd0*/  FADD.FTZ R11, R11, R18 ;  /* 0x000000120b0b7221 */ /* 0x010fce0000010000 */
.L_x_148:
[----:B------:R-:W-:Y:S05]  /*1de0*/  BSYNC.RECONVERGENT B3 ;  /* 0x0000000000037941 */ /* 0x000fea0003800200 */
.L_x_147:
        /* <DEDUP_REMOVED lines=11> */
[----:B------:R-:W2:Y:S01]  /*1ea0*/  LDG.E R10, desc[UR10][R14.64] ;  /* 0x0000000a0e0a7981 */ /* 0x000ea2000c1e1900 */
[----:B------:R-:W-:Y:S01]  /*1eb0*/  ISETP.NE.AND P3, PT, R6, 0x1, PT ;  /* 0x000000010600780c */ /* 0x000fe20003f65270 */
[----:B--2---:R-:W-:-:S12]  /*1ec0*/  FADD.FTZ R11, R11, R10 ;  /* 0x0000000a0b0b7221 */ /* 0x004fd80000010000 */
[----:B------:R-:W-:Y:S05]  /*1ed0*/  @!P3 BRA `(.L_x_141) ;  /* 0x000000000014b947 */ /* 0x000fea0003800000 */
[----:B------:R-:W-:Y:S01]  /*1ee0*/  ISETP.NE.AND P3, PT, R6, 0x2, PT ;  /* 0x000000020600780c */ /* 0x000fe20003f65270 */
[----:B------:R-:W2:-:S12]  /*1ef0*/  LDG.E R10, desc[UR10][R14.64+0x4] ;  /* 0x0000040a0e0a7981 */ /* 0x000e98000c1e1900 */
[----:B------:R-:W3:Y:S01]  /*1f00*/  @P3 LDG.E R16, desc[UR10][R14.64+0x8] ;  /* 0x0000080a0e103981 */ /* 0x000ee2000c1e1900 */
[----:B--2---:R-:W-:-:S04]  /*1f10*/  FADD.FTZ R11, R11, R10 ;  /* 0x0000000a0b0b7221 */ /* 0x004fc80000010000 */
[----:B---3--:R-:W-:-:S07]  /*1f20*/  @P3 FADD.FTZ R11, R11, R16 ;  /* 0x000000100b0b3221 */ /* 0x008fce0000010000 */
.L_x_141:
[----:B------:R-:W-:Y:S05]  /*1f30*/  BSYNC.RECONVERGENT B0 ;  /* 0x0000000000007941 */ /* 0x000fea0003800200 */
.L_x_140:
[----:B-----5:R-:W-:-:S05]  /*1f40*/  VIADD R8, R8, 0x1 ;  /* 0x0000000108087836 */ /* 0x020fca0000000000 */
[----:B------:R-:W-:-:S13]  /*1f50*/  ISETP.NE.AND P3, PT, R8, R5, PT ;  /* 0x000000050800720c */ /* 0x000fda0003f65270 */
[----:B------:R-:W-:Y:S05]  /*1f60*/  @P3 BRA `(.L_x_149) ;  /* 0xfffffff400c43947 */ /* 0x000fea000383ffff */
.L_x_139:
[----:B------:R-:W-:Y:S05]  /*1f70*/  BSYNC.RECONVERGENT B1 ;  /* 0x0000000000017941 */ /* 0x000fea0003800200 */
.L_x_138:
[----:B-----5:R-:W-:-:S04]  /*1f80*/  IADD3 R22, PT, PT, R22, 0x1, RZ ;  /* 0x0000000116167810 */ /* 0x020fc80007ffe0ff */
[----:B------:R-:W-:-:S13]  /*1f90*/  ISETP.NE.AND P3, PT, R22, R23, PT ;  /* 0x000000171600720c */ /* 0x000fda0003f65270 */
[----:B------:R-:W-:Y:S05]  /*1fa0*/  @P3 BRA `(.L_x_150) ;  /* 0xfffffff400843947 */ /* 0x000fea000383ffff */
.L_x_137:
[----:B------:R-:W-:Y:S05]  /*1fb0*/  BSYNC.RECONVERGENT B2 ;  /* 0x0000000000027941 */ /* 0x000fea0003800200 */
.L_x_136:
[----:B------:R-:W2:Y:S01]  /*1fc0*/  LDL.LU R10, [R1+0xc] ;  /* 0x00000c00010a7983 */ /* 0x000ea20000300800 */
[----:B------:R-:W0:Y:S01]  /*1fd0*/  LDCU.64 UR12, c[0x0][0x3c8] ;  /* 0x00007900ff0c77ac */ /* 0x000e220008000a00 */
[----:B------:R-:W3:Y:S02]  /*1fe0*/  LDC.64 R8, c[0x0][0x390] ;  /* 0x0000e400ff087b82 */ /* 0x000ee40000000a00 */
[----:B-1----:R-:W0:Y:S01]  /*1ff0*/  LDL.LU R7, [R1+0x8] ;  /* 0x0000080001077983 */ /* 0x002e220000300800 */
        /* <DEDUP_REMOVED lines=9> */
[----:B------:R0:W-:Y:S02]  /*2090*/  STG.E desc[UR10][R12.64], R11 ;  /* 0x0000000b0c007986 */ /* 0x0001e4000c10190a */
[----:B0-----:R-:W-:Y:S01]  /*20a0*/  IMAD.MOV.U32 R11, RZ, RZ, R10 ;  /* 0x000000ffff0b7224 */ /* 0x001fe200078e000a */
[----:B------:R-:W-:-:S05]  /*20b0*/  MOV R10, R7 ;  /* 0x00000007000a7202 */ /* 0x000fca0000000f00 */
[----:B------:R-:W-:-:S04]  /*20c0*/  IMAD.WIDE.U32 R10, R8, UR6, R10 ;  /* 0x00000006080a7c25 */ /* 0x000fc8000f8e000a */
[----:B------:R-:W-:Y:S01]  /*20d0*/  IMAD.IADD R7, R11, 0x1, R9 ;  /* 0x000000010b077824 */ /* 0x000fe200078e0209 */
[----:B------:R0:W-:Y:S04]  /*20e0*/  STL [R1+0x8], R10 ;  /* 0x0000080a01007387 */ /* 0x0001e80000100800 */
[----:B------:R0:W-:Y:S01]  /*20f0*/  STL [R1+0xc], R7 ;  /* 0x00000c0701007387 */ /* 0x0001e20000100800 */
[----:B------:R-:W-:Y:S05]  /*2100*/  BRA.U !UP0, `(.L_x_151) ;  /* 0xfffffff108e87547 */ /* 0x000fea000b83ffff */
[----:B------:R-:W-:Y:S05]  /*2110*/  EXIT ;  /* 0x000000000000794d */ /* 0x000fea0003800000 */
        .weak           $__internal_9_$__cuda_sm20_div_s64
        .type           $__internal_9_$__cuda_sm20_div_s64,@function
        .size           $__internal_9_$__cuda_sm20_div_s64,($__internal_10_$__cuda_sm20_div_u64 - $__internal_9_$__cuda_sm20_div_s64)
$__internal_9_$__cuda_sm20_div_s64:
        /* <DEDUP_REMOVED lines=88> */
[----:B------:R-:W-:Y:S06]  /*26a0*/  RET.REL.NODEC R2 `(_ZN2at6native53_GLOBAL__N__069e5665_20_UpSampleNearest3d_cu_ab8a35b437upsample_nearest3d_backward_out_frameIffXadL_ZNS0_46nearest_neighbor_exact_bw_compute_source_indexEfiiEEEEvPKT_mmmmmmmmPS3_fff) ;  /* 0xffffffd802547950 */ /* 0x000fec0003c3ffff */
        .weak           $__internal_10_$__cuda_sm20_div_u64
        .type           $__internal_10_$__cuda_sm20_div_u64,@function
        .size           $__internal_10_$__cuda_sm20_div_u64,($__internal_11_$__cuda_sm20_rem_u64 - $__internal_10_$__cuda_sm20_div_u64)
$__internal_10_$__cuda_sm20_div_u64:
        /* <DEDUP_REMOVED lines=71> */
[----:B------:R-:W-:Y:S06]  /*2b20*/  RET.REL.NODEC R4 `(_ZN2at6native53_GLOBAL__N__069e5665_20_UpSampleNearest3d_cu_ab8a35b437upsample_nearest3d_backward_out_frameIffXadL_ZNS0_46nearest_neighbor_exact_bw_compute_source_indexEfiiEEEEvPKT_mmmmmmmmPS3_fff) ;  /* 0xffffffd404347950 */ /* 0x000fec0003c3ffff */
        .weak           $__internal_11_$__cuda_sm20_rem_u64
        .type           $__internal_11_$__cuda_sm20_rem_u64,@function
        .size           $__internal_11_$__cuda_sm20_rem_u64,(.L_x_680 - $__internal_11_$__cuda_sm20_rem_u64)
$__internal_11_$__cuda_sm20_rem_u64:
        /* <DEDUP_REMOVED lines=64> */
[----:B------:R-:W-:Y:S06]  /*2f30*/  RET.REL.NODEC R6 `(_ZN2at6native53_GLOBAL__N__069e5665_20_UpSampleNearest3d_cu_ab8a35b437upsample_nearest3d_backward_out_frameIffXadL_ZNS0_46nearest_neighbor_exact_bw_compute_source_indexEfiiEEEEvPKT_mmmmmmmmPS3_fff) ;  /* 0xffffffd006307950 */ /* 0x000fec0003c3ffff */
.L_x_152:
        /* <DEDUP_REMOVED lines=12> */
.L_x_680:


//--------------------- .text._ZN2at6native53_GLOBAL__N__069e5665_20_UpSampleNearest3d_cu_ab8a35b437upsample_nearest3d_backward_out_frameIddXadL_ZNS0_46nearest_neighbor_exact_bw_compute_source_indexEfiiEEEEvPKT_mmmmmmmmPS3_fff --------------------------
	.section	.text._ZN2at6native53_GLOBAL__N__069e5665_20_UpSampleNearest3d_cu_ab8a35b437upsample_nearest3d_backward_out_frameIddXadL_ZNS0_46nearest_neighbor_exact_bw_compute_source_indexEfiiEEEEvPKT_mmmmmmmmPS3_fff,"ax",@progbits
	.align	128
.text._ZN2at6native53_GLOBAL__N__069e5665_20_UpSampleNearest3d_cu_ab8a35b437upsample_nearest3d_backward_out_frameIddXadL_ZNS0_46nearest_neighbor_exact_bw_compute_source_indexEfiiEEEEvPKT_mmmmmmmmPS3_fff:
        .type           _ZN2at6native53_GLOBAL__N__069e5665_20_UpSampleNearest3d_cu_ab8a35b437upsample_nearest3d_backward_out_frameIddXadL_ZNS0_46nearest_neighbor_exact_bw_compute_source_indexEfiiEEEEvPKT_mmmmmmmmPS3_fff,@function
        .size           _ZN2at6native53_GLOBAL__N__069e5665_20_UpSampleNearest3d_cu_ab8a35b437upsample_nearest3d_backward_out_frameIddXadL_ZNS0_46nearest_neighbor_exact_bw_compute_source_indexEfiiEEEEvPKT_mmmmmmmmPS3_fff,(.L_x_684 - _ZN2at6native53_GLOBAL__N__069e5665_20_UpSampleNearest3d_cu_ab8a35b437upsample_nearest3d_backward_out_frameIddXadL_ZNS0_46nearest_neighbor_exact_bw_compute_source_indexEfiiEEEEvPKT_mmmmmmmmPS3_fff)
        .other          _ZN2at6native53_GLOBAL__N__069e5665_20_UpSampleNearest3d_cu_ab8a35b437upsample_nearest3d_backward_out_frameIddXadL_ZNS0_46nearest_neighbor_exact_bw_compute_source_indexEfiiEEEEvPKT_mmmmmmmmPS3_fff,@"STO_CUDA_ENTRY STV_DEFAULT"
_ZN2at6native53_GLOBAL__N__069e5665_20_UpSampleNearest3d_cu_ab8a35b437upsample_nearest3d_backward_out_frameIddXadL_ZNS0_46nearest_neighbor_exact_bw_compute_source_indexEfiiEEEEvPKT_mmmmmmmmPS3_fff:
[----:B------:R-:W-:Y:S01]  /*0000*/  LDC R1, c[0x0][0x37c] ;  /* 0x0000df00ff017b82 */ /* 0x000fe20000000800 */
[----:B------:R-:W0:Y:S01]  /*0010*/  LDCU.64 UR12, c[0x0][0x390] ;  /* 0x00007200ff0c77ac */ /* 0x000e220008000a00 */
[----:B------:R-:W1:Y:S06]  /*0020*/  S2R R2, SR_TID.X ;  /* 0x0000000000027919 */ /* 0x000e6c0000002100 */
[----:B------:R-:W1:Y:S01]  /*0030*/  S2UR UR14, SR_CTAID.X ;  /* 0x00000000000e79c3 */ /* 0x000e620000002500 */
[----:B------:R-:W-:Y:S01]  /*0040*/  IMAD.MOV.U32 R3, RZ, RZ, RZ ;  /* 0x000000ffff037224 */ /* 0x000fe200078e00ff */
[----:B------:R-:W0:Y:S06]  /*0050*/  LDCU.128 UR8, c[0x0][0x3b0] ;  /* 0x00007600ff0877ac */ /* 0x000e2c0008000c00 */
[----:B------:R-:W1:Y:S01]  /*0060*/  LDC R5, c[0x0][0x360] ;  /* 0x0000d800ff057b82 */ /* 0x000e620000000800 */
[----:B0-----:R-:W-:-:S02]  /*0070*/  UIMAD UR6, UR9, UR12, URZ ;  /* 0x0000000c090672a4 */ /* 0x001fc4000f8e02ff */
[----:B------:R-:W-:Y:S02]  /*0080*/  UIMAD.WIDE.U32 UR4, UR8, UR12, URZ ;  /* 0x0000000c080472a5 */ /* 0x000fe4000f8e00ff */
[----:B------:R-:W-:Y:S01]  /*0090*/  UIMAD UR6, UR8, UR13, UR6 ;  /* 0x0000000d080672a4 */ /* 0x000fe2000f8e0206 */
[----:B------:R-:W0:Y:S03]  /*00a0*/  LDCU.64 UR12, c[0x0][0x3c0] ;  /* 0x00007800ff0c77ac */ /* 0x000e260008000a00 */
[----:B------:R-:W-:Y:S02]  /*00b0*/  UIADD3 UR5, UPT, UPT, UR5, UR6, URZ ;  /* 0x0000000605057290 */ /* 0x000fe4000fffe0ff */
[----:B------:R-:W-:Y:S01]  /*00c0*/  UIMAD.WIDE.U32 UR6, UR4, UR10, URZ ;  /* 0x0000000a040672a5 */ /* 0x000fe2000f8e00ff */
[----:B-1----:R-:W-:Y:S01]  /*00d0*/  IMAD.WIDE.U32 R2, R5, UR14, R2 ;  /* 0x0000000e05027c25 */ /* 0x002fe2000f8e0002 */
        /* <DEDUP_REMOVED lines=11> */
[----:B------:R-:W-:Y:S01]  /*0190*/  BSSY.RECONVERGENT B0, `(.L_x_153) ;  /* 0x0000021000007945 */ /* 0x000fe20003800200 */
[----:B------:R-:W-:Y:S02]  /*01a0*/  UIMAD.WIDE.U32 UR4, UR10, UR8, URZ ;  /* 0x000000080a0472a5 */ /* 0x000fe4000f8e00ff */
[----:B------:R-:W-:-:S04]  /*01b0*/  UIMAD UR6, UR9, UR10, UR6 ;  /* 0x0000000a090672a4 */ /* 0x000fc8000f8e0206 */
[----:B------:R-:W-:Y:S02]  /*01c0*/  UIADD3 UR5, UPT, UPT, UR5, UR6, URZ ;  /* 0x0000000605057290 */ /* 0x000fe4000fffe0ff */
[----:B------:R-:W-:Y:S02]  /*01d0*/  UIMAD.WIDE.U32 UR6, UR4, UR12, URZ ;  /* 0x0000000c040672a5 */ /* 0x000fe4000f8e00ff */
[----:B------:R-:W-:-:S04]  /*01e0*/  UIMAD UR5, UR5, UR12, URZ ;  /* 0x0000000c050572a4 */ /* 0x000fc8000f8e02ff */
[----:B------:R-:W-:-:S04]  /*01f0*/  UIMAD UR5, UR4, UR13, UR5 ;  /* 0x0000000d040572a4 */ /* 0x000fc8000f8e0205 */
[----:B------:R-:W-:-:S06]  /*0200*/  UIADD3 UR8, UPT, UPT, UR7, UR5, URZ ;  /* 0x0000000507087290 */ /* 0x000fcc000fffe0ff */
[----:B------:R-:W-:-:S04]  /*0210*/  LOP3.LUT R0, R3, UR8, RZ, 0xfc, !PT ;  /* 0x0000000803007c12 */ /* 0x000fc8000f8efcff */
[----:B------:R-:W-:-:S13]  /*0220*/  ISETP.NE.U32.AND P0, PT, R0, RZ, PT ;  /* 0x000000ff0000720c */ /* 0x000fda0003f05070 */
[----:B------:R-:W-:Y:S05]  /*0230*/  @P0 BRA `(.L_x_154) ;  /* 0x0000000000500947 */ /* 0x000fea0003800000 */
        /* <DEDUP_REMOVED lines=20> */
.L_x_154:
[----:B------:R-:W-:-:S07]  /*0380*/  MOV R0, 0x3a0 ;  /* 0x000003a000007802 */ /* 0x000fce0000000f00 */
[----:B------:R-:W-:Y:S05]  /*0390*/  CALL.REL.NOINC `($__internal_12_$__cuda_sm20_div_s64) ;  /* 0x0000002000907944 */ /* 0x000fea0003c00000 */
.L_x_155:
[----:B------:R-:W-:Y:S05]  /*03a0*/  BSYNC.RECONVERGENT B0 ;  /* 0x0000000000007941 */ /* 0x000fea0003800200 */
.L_x_153:
        /* <DEDUP_REMOVED lines=24> */
.L_x_157:
[----:B------:R-:W0:Y:S01]  /*0530*/  LDCU.64 UR4, c[0x0][0x390] ;  /* 0x00007200ff0477ac */ /* 0x000e220008000a00 */
[----:B------:R-:W-:Y:S01]  /*0540*/  IMAD.MOV.U32 R12, RZ, RZ, R8 ;  /* 0x000000ffff0c7224 */ /* 0x000fe200078e0008 */
[----:B------:R-:W-:Y:S01]  /*0550*/  MOV R8, 0x590 ;  /* 0x0000059000087802 */ /* 0x000fe20000000f00 */
[----:B0-----:R-:W-:Y:S01]  /*0560*/  IMAD.U32 R10, RZ, RZ, UR4 ;  /* 0x00000004ff0a7e24 */ /* 0x001fe2000f8e00ff */
[----:B------:R-:W-:-:S07]  /*0570*/  MOV R7, UR5 ;  /* 0x0000000500077c02 */ /* 0x000fce0008000f00 */
[----:B------:R-:W-:Y:S05]  /*0580*/  CALL.REL.NOINC `($__internal_14_$__cuda_sm20_rem_u64) ;  /* 0x0000002800907944 */ /* 0x000fea0003c00000 */
[----:B------:R-:W-:-:S07]  /*0590*/  IMAD.MOV.U32 R0, RZ, RZ, R7 ;  /* 0x000000ffff007224 */ /* 0x000fce00078e0007 */
.L_x_158:
[----:B------:R-:W-:Y:S05]  /*05a0*/  BSYNC.RECONVERGENT B0 ;  /* 0x0000000000007941 */ /* 0x000fea0003800200 */
.L_x_156:
[----:B------:R-:W0:Y:S01]  /*05b0*/  LDCU UR4, c[0x0][0x3bc] ;  /* 0x00007780ff0477ac */ /* 0x000e220008000800 */
[----:B------:R-:W-:Y:S01]  /*05c0*/  BSSY.RECONVERGENT B0, `(.L_x_159) ;  /* 0x0000020000007945 */ /* 0x000fe20003800200 */
[----:B0-----:R-:W-:-:S04]  /*05d0*/  LOP3.LUT R4, R3, UR4, RZ, 0xfc, !PT ;  /* 0x0000000403047c12 */ /* 0x001fc8000f8efcff */
[----:B------:R-:W-:-:S13]  /*05e0*/  ISETP.NE.U32.AND P0, PT, R4, RZ, PT ;  /* 0x000000ff0400720c */ /* 0x000fda0003f05070 */
[----:B------:R-:W-:Y:S05]  /*05f0*/  @P0 BRA `(.L_x_160) ;  /* 0x0000000000540947 */ /* 0x000fea0003800000 */
[----:B------:R-:W0:Y:S01]  /*0600*/  LDCU UR4, c[0x0][0x3b8] ;  /* 0x00007700ff0477ac */ /* 0x000e220008000800 */
[----:B------:R-:W-:Y:S01]  /*0610*/  HFMA2 R9, -RZ, RZ, 0, 0 ;  /* 0x00000000ff097431 */ /* 0x000fe200000001ff */
        /* <DEDUP_REMOVED lines=19> */
.L_x_160:
[----:B------:R-:W0:Y:S01]  /*0750*/  LDCU.64 UR4, c[0x0][0x3b8] ;  /* 0x00007700ff0477ac */ /* 0x000e220008000a00 */
[----:B------:R-:W-:Y:S01]  /*0760*/  IMAD.MOV.U32 R10, RZ, RZ, R2 ;  /* 0x000000ffff0a7224 */ /* 0x000fe200078e0002 */
[----:B------:R-:W-:Y:S01]  /*0770*/  MOV R6, 0x7c0 ;  /* 0x000007c000067802 */ /* 0x000fe20000000f00 */
[----:B------:R-:W-:Y:S02]  /*0780*/  IMAD.MOV.U32 R9, RZ, RZ, R3 ;  /* 0x000000ffff097224 */ /* 0x000fe400078e0003 */
[----:B0-----:R-:W-:Y:S01]  /*0790*/  IMAD.U32 R8, RZ, RZ, UR4 ;  /* 0x00000004ff087e24 */ /* 0x001fe2000f8e00ff */
[----:B------:R-:W-:-:S07]  /*07a0*/  MOV R7, UR5 ;  /* 0x0000000500077c02 */ /* 0x000fce0008000f00 */
[----:B------:R-:W-:Y:S05]  /*07b0*/  CALL.REL.NOINC `($__internal_13_$__cuda_sm20_div_u64) ;  /* 0x0000002000e47944 */ /* 0x000fea0003c00000 */
.L_x_161:
[----:B------:R-:W-:Y:S05]  /*07c0*/  BSYNC.RECONVERGENT B0 ;  /* 0x0000000000007941 */ /* 0x000fea0003800200 */
.L_x_159:
[----:B------:R-:W0:Y:S01]  /*07d0*/  LDCU UR4, c[0x0][0x3c4] ;  /* 0x00007880ff0477ac */ /* 0x000e220008000800 */
[----:B------:R-:W-:Y:S01]  /*07e0*/  BSSY.RECONVERGENT B0, `(.L_x_162) ;  /* 0x0000020000007945 */ /* 0x000fe20003800200 */
[----:B0-----:R-:W-:-:S04]  /*07f0*/  LOP3.LUT R4, R9, UR4, RZ, 0xfc, !PT ;  /* 0x0000000409047c12 */ /* 0x001fc8000f8efcff */
[----:B------:R-:W-:-:S13]  /*0800*/  ISETP.NE.U32.AND P0, PT, R4, RZ, PT ;  /* 0x000000ff0400720c */ /* 0x000fda0003f05070 */
[----:B------:R-:W-:Y:S05]  /*0810*/  @P0 BRA `(.L_x_163) ;  /* 0x0000000000580947 */ /* 0x000fea0003800000 */
        /* <DEDUP_REMOVED lines=19> */
[----:B------:R-:W-:-:S04]  /*0950*/  @!P2 LOP3.LUT R5, RZ, UR4, RZ, 0x33, !PT ;  /* 0x00000004ff05ac12 */ /* 0x000fc8000f8e33ff */
[----:B------:R-:W-:Y:S01]  /*0960*/  MOV R8, R5 ;  /* 0x0000000500087202 */ /* 0x000fe20000000f00 */
[----:B------:R-:W-:Y:S06]  /*0970*/  BRA `(.L_x_164) ;  /* 0x0000000000187947 */ /* 0x000fec0003800000 */
.L_x_163:
[----:B------:R-:W0:Y:S01]  /*0980*/  LDCU.64 UR4, c[0x0][0x3c0] ;  /* 0x00007800ff0477ac */ /* 0x000e220008000a00 */
[----:B------:R-:W-:Y:S01]  /*0990*/  IMAD.MOV.U32 R10, RZ, RZ, R8 ;  /* 0x000000ffff0a7224 */ /* 0x000fe200078e0008 */
[----:B------:R-:W-:Y:S02]  /*09a0*/  MOV R6, 0x9e0 ;  /* 0x000009e000067802 */ /* 0x000fe40000000f00 */
[----:B0-----:R-:W-:Y:S01]  /*09b0*/  MOV R8, UR4 ;  /* 0x0000000400087c02 */ /* 0x001fe20008000f00 */
[----:B------:R-:W-:-:S07]  /*09c0*/  IMAD.U32 R7, RZ, RZ, UR5 ;  /* 0x00000005ff077e24 */ /* 0x000fce000f8e00ff */
[----:B------:R-:W-:Y:S05]  /*09d0*/  CALL.REL.NOINC `($__internal_13_$__cuda_sm20_div_u64) ;  /* 0x00000020005c7944 */ /* 0x000fea0003c00000 */
.L_x_164:
[----:B------:R-:W-:Y:S05]  /*09e0*/  BSYNC.RECONVERGENT B0 ;  /* 0x0000000000007941 */ /* 0x000fea0003800200 */
.L_x_162:
        /* <DEDUP_REMOVED lines=24> */
.L_x_166:
[----:B------:R-:W0:Y:S01]  /*0b70*/  LDCU.64 UR4, c[0x0][0x3b0] ;  /* 0x00007600ff0477ac */ /* 0x000e220008000a00 */
[----:B------:R-:W-:Y:S01]  /*0b80*/  IMAD.MOV.U32 R12, RZ, RZ, R8 ;  /* 0x000000ffff0c7224 */ /* 0x000fe200078e0008 */
[----:B------:R-:W-:Y:S02]  /*0b90*/  MOV R8, 0xbd0 ;  /* 0x00000bd000087802 */ /* 0x000fe40000000f00 */
[----:B0-----:R-:W-:Y:S01]  /*0ba0*/  MOV R10, UR4 ;  /* 0x00000004000a7c02 */ /* 0x001fe20008000f00 */
[----:B------:R-:W-:-:S07]  /*0bb0*/  IMAD.U32 R7, RZ, RZ, UR5 ;  /* 0x00000005ff077e24 */ /* 0x000fce000f8e00ff */
[----:B------:R-:W-:Y:S05]  /*0bc0*/  CALL.REL.NOINC `($__internal_14_$__cuda_sm20_rem_u64) ;  /* 0x0000002400007944 */ /* 0x000fea0003c00000 */
[----:B------:R-:W-:-:S07]  /*0bd0*/  IMAD.MOV.U32 R8, RZ, RZ, R7 ;  /* 0x000000ffff087224 */ /* 0x000fce00078e0007 */
.L_x_167:
[----:B------:R-:W-:Y:S05]  /*0be0*/  BSYNC.RECONVERGENT B0 ;  /* 0x0000000000007941 */ /* 0x000fea0003800200 */
.L_x_165:
[----:B------:R-:W0:Y:S01]  /*0bf0*/  LDC R7, c[0x0][0x3d0] ;  /* 0x0000f400ff077b82 */ /* 0x000e220000000800 */
[----:B------:R-:W1:Y:S01]  /*0c00*/  LDCU UR5, c[0x0][0x3c4] ;  /* 0x00007880ff0577ac */ /* 0x000e620008000800 */
[----:B------:R-:W-:Y:S01]  /*0c10*/  IADD3 R4, PT, PT, R8, 0x1, RZ ;  /* 0x0000000108047810 */ /* 0x000fe20007ffe0ff */
[----:B------:R-:W-:Y:S01]  /*0c20*/  BSSY.RECONVERGENT B0, `(.L_x_168) ;  /* 0x000002d000007945 */ /* 0x000fe20003800200 */
[----:B------:R-:W-:Y:S01]  /*0c30*/  I2FP.F32.S32 R8, R8 ;  /* 0x0000000800087245 */ /* 0x000fe20000201400 */
[----:B------:R-:W2:Y:S01]  /*0c40*/  LDCU UR4, c[0x0][0x398] ;  /* 0x00007300ff0477ac */ /* 0x000ea20008000800 */
[----:B------:R-:W-:-:S05]  /*0c50*/  I2FP.F32.S32 R4, R4 ;  /* 0x0000000400047245 */ /* 0x000fca0000201400 */
[-C--:B0-----:R-:W-:Y:S01]  /*0c60*/  FFMA.FTZ R6, R4, R7.reuse, -0.5 ;  /* 0xbf00000004067423 */ /* 0x081fe20000010007 */
[----:B------:R-:W-:Y:S01]  /*0c70*/  FFMA.FTZ R4, R8, R7, -0.5 ;  /* 0xbf00000008047423 */ /* 0x000fe20000010007 */
[----:B-1----:R-:W-:Y:S02]  /*0c80*/  LOP3.LUT R7, R3, UR5, RZ, 0xfc, !PT ;  /* 0x0000000503077c12 */ /* 0x002fe4000f8efcff */
[----:B------:R-:W2:Y:S02]  /*0c90*/  F2I.FTZ.CEIL.NTZ R5, R6 ;  /* 0x0000000600057305 */ /* 0x000ea4000021b100 */
[----:B------:R-:W-:-:S06]  /*0ca0*/  ISETP.NE.U32.AND P0, PT, R7, RZ, PT ;  /* 0x000000ff0700720c */ /* 0x000fcc0003f05070 */
[----:B------:R-:W0:Y:S01]  /*0cb0*/  F2I.FTZ.CEIL.NTZ R4, R4 ;  /* 0x0000000400047305 */ /* 0x000e22000021b100 */
[----:B--2---:R-:W-:-:S06]  /*0cc0*/  VIMNMX R5, PT, PT, R5, UR4, PT ;  /* 0x0000000405057c48 */ /* 0x004fcc000bfe0100 */
[----:B------:R-:W-:Y:S05]  /*0cd0*/  @P0 BRA `(.L_x_169) ;  /* 0x00000000005c0947 */ /* 0x000fea0003800000 */
[----:B------:R-:W1:Y:S01]  /*0ce0*/  LDCU UR4, c[0x0][0x3c0] ;  /* 0x00007800ff0477ac */ /* 0x000e620008000800 */
[----:B------:R-:W-:Y:S01]  /*0cf0*/  HFMA2 R6, -RZ, RZ, 0, 0 ;  /* 0x00000000ff067431 */ /* 0x000fe200000001ff */
[----:B-1----:R-:W1:Y:S01]  /*0d00*/  I2F.U32.RP R9, UR4 ;  /* 0x0000000400097d06 */ /* 0x002e620008209000 */
[----:B------:R-:W-:-:S07]  /*0d10*/  ISETP.NE.U32.AND P2, PT, RZ, UR4, PT ;  /* 0x00000004ff007c0c */ /* 0x000fce000bf45070 */
[----:B-1----:R-:W1:Y:S02]  /*0d20*/  MUFU.RCP R9, R9 ;  /* 0x0000000900097308 */ /* 0x002e640000001000 */
[----:B-1----:R-:W-:Y:S01]  /*0d30*/  VIADD R10, R9, 0xffffffe ;  /* 0x0ffffffe090a7836 */ /* 0x002fe20000000000 */
[----:B------:R-:W-:-:S05]  /*0d40*/  MOV R9, RZ ;  /* 0x000000ff00097202 */ /* 0x000fca0000000f00 */
[----:B------:R-:W1:Y:S02]  /*0d50*/  F2I.FTZ.U32.TRUNC.NTZ R7, R10 ;  /* 0x0000000a00077305 */ /* 0x000e64000021f000 */
[----:B-1----:R-:W-:-:S04]  /*0d60*/  IMAD.MOV R11, RZ, RZ, -R7 ;  /* 0x000000ffff0b7224 */ /* 0x002fc800078e0a07 */
[----:B------:R-:W-:-:S04]  /*0d70*/  IMAD R11, R11, UR4, RZ ;  /* 0x000000040b0b7c24 */ /* 0x000fc8000f8e02ff */
[----:B------:R-:W-:-:S06]  /*0d80*/  IMAD.HI.U32 R11, R7, R11, R6 ;  /* 0x0000000b070b7227 */ /* 0x000fcc00078e0006 */
[----:B------:R-:W-:-:S04]  /*0d90*/  IMAD.HI.U32 R8, R11, R2, RZ ;  /* 0x000000020b087227 */ /* 0x000fc800078e00ff */
[----:B------:R-:W-:-:S04]  /*0da0*/  IMAD.MOV R7, RZ, RZ, -R8 ;  /* 0x000000ffff077224 */ /* 0x000fc800078e0a08 */
[----:B------:R-:W-:-:S05]  /*0db0*/  IMAD R6, R7, UR4, R2 ;  /* 0x0000000407067c24 */ /* 0x000fca000f8e0202 */
[----:B------:R-:W-:-:S13]  /*0dc0*/  ISETP.GE.U32.AND P0, PT, R6, UR4, PT ;  /* 0x0000000406007c0c */ /* 0x000fda000bf06070 */
[----:B------:R-:W-:Y:S01]  /*0dd0*/  @P0 VIADD R6, R6, -UR4 ;  /* 0x8000000406060c36 */ /* 0x000fe20008000000 */
[----:B------:R-:W-:-:S04]  /*0de0*/  @P0 IADD3 R8, PT, PT, R8, 0x1, RZ ;  /* 0x0000000108080810 */ /* 0x000fc80007ffe0ff */
[----:B------:R-:W-:-:S13]  /*0df0*/  ISETP.GE.U32.AND P1, PT, R6, UR4, PT ;  /* 0x0000000406007c0c */ /* 0x000fda000bf26070 */
[----:B------:R-:W-:Y:S01]  /*0e00*/  @P1 VIADD R8, R8, 0x1 ;  /* 0x0000000108081836 */ /* 0x000fe20000000000 */
[----:B------:R-:W-:-:S05]  /*0e10*/  @!P2 LOP3.LUT R8, RZ, UR4, RZ, 0x33, !PT ;  /* 0x00000004ff08ac12 */ /* 0x000fca000f8e33ff */
[----:B------:R-:W-:-:S04]  /*0e20*/  IMAD.MOV R7, RZ, RZ, -R8 ;  /* 0x000000ffff077224 */ /* 0x000fc800078e0a08 */
[----:B------:R-:W-:Y:S01]  /*0e30*/  IMAD R6, R7, UR4, R2 ;  /* 0x0000000407067c24 */ /* 0x000fe2000f8e0202 */
[----:B------:R-:W-:Y:S06]  /*0e40*/  BRA `(.L_x_170) ;  /* 0x0000000000287947 */ /* 0x000fec0003800000 */
.L_x_169:
[----:B------:R-:W1:Y:S01]  /*0e50*/  LDCU.64 UR4, c[0x0][0x3c0] ;  /* 0x00007800ff0477ac */ /* 0x000e620008000a00 */
[----:B------:R-:W-:Y:S01]  /*0e60*/  IMAD.MOV.U32 R10, RZ, RZ, R2 ;  /* 0x000000ffff0a7224 */ /* 0x000fe200078e0002 */
[----:B------:R-:W-:Y:S01]  /*0e70*/  MOV R6, 0xec0 ;  /* 0x00000ec000067802 */ /* 0x000fe20000000f00 */
[----:B------:R-:W-:Y:S02]  /*0e80*/  IMAD.MOV.U32 R9, RZ, RZ, R3 ;  /* 0x000000ffff097224 */ /* 0x000fe400078e0003 */
[----:B-1----:R-:W-:Y:S01]  /*0e90*/  IMAD.U32 R8, RZ, RZ, UR4 ;  /* 0x00000004ff087e24 */ /* 0x002fe2000f8e00ff */
[----:B------:R-:W-:-:S07]  /*0ea0*/  MOV R7, UR5 ;  /* 0x0000000500077c02 */ /* 0x000fce0008000f00 */
[----:B0-----:R-:W-:Y:S05]  /*0eb0*/  CALL.REL.NOINC `($__internal_13_$__cuda_sm20_div_u64) ;  /* 0x0000001c00247944 */ /* 0x001fea0003c00000 */
[----:B------:R-:W0:Y:S01]  /*0ec0*/  LDCU UR4, c[0x0][0x3c0] ;  /* 0x00007800ff0477ac */ /* 0x000e220008000800 */
[----:B------:R-:W-:-:S04]  /*0ed0*/  IMAD.MOV R7, RZ, RZ, -R8 ;  /* 0x000000ffff077224 */ /* 0x000fc800078e0a08 */
[----:B0-----:R-:W-:-:S07]  /*0ee0*/  IMAD R6, R7, UR4, R2 ;  /* 0x0000000407067c24 */ /* 0x001fce000f8e0202 */
.L_x_170:
[----:B------:R-:W-:Y:S05]  /*0ef0*/  BSYNC.RECONVERGENT B0 ;  /* 0x0000000000007941 */ /* 0x000fea0003800200 */
.L_x_168:
[----:B------:R-:W1:Y:S01]  /*0f00*/  LDCU UR4, c[0x0][0x3bc] ;  /* 0x00007780ff0477ac */ /* 0x000e620008000800 */
[----:B------:R-:W-:Y:S01]  /*0f10*/  BSSY.RECONVERGENT B0, `(.L_x_171) ;  /* 0x000001e000007945 */ /* 0x000fe20003800200 */
[----:B-1----:R-:W-:-:S04]  /*0f20*/  LOP3.LUT R7, R9, UR4, RZ, 0xfc, !PT ;  /* 0x0000000409077c12 */ /* 0x002fc8000f8efcff */
[----:B------:R-:W-:-:S13]  /*0f30*/  ISETP.NE.U32.AND P0, PT, R7, RZ, PT ;  /* 0x000000ff0700720c */ /* 0x000fda0003f05070 */
[----:B------:R-:W-:Y:S05]  /*0f40*/  @P0 BRA `(.L_x_172) ;  /* 0x00000000004c0947 */ /* 0x000fea0003800000 */
[----:B------:R-:W1:Y:S02]  /*0f50*/  LDCU UR4, c[0x0][0x3b8] ;  /* 0x00007700ff0477ac */ /* 0x000e640008000800 */
[----:B-1----:R-:W1:Y:S01]  /*0f60*/  I2F.U32.RP R9, UR4 ;  /* 0x0000000400097d06 */ /* 0x002e620008209000 */
[----:B------:R-:W-:-:S07]  /*0f70*/  ISETP.NE.U32.AND P1, PT, RZ, UR4, PT ;  /* 0x00000004ff007c0c */ /* 0x000fce000bf25070 */
[----:B-1----:R-:W1:Y:S02]  /*0f80*/  MUFU.RCP R9, R9 ;  /* 0x0000000900097308 */ /* 0x002e640000001000 */
[----:B-1----:R-:W-:-:S06]  /*0f90*/  IADD3 R10, PT, PT, R9, 0xffffffe, RZ ;  /* 0x0ffffffe090a7810 */ /* 0x002fcc0007ffe0ff */
[----:B------:R1:W2:Y:S02]  /*0fa0*/  F2I.FTZ.U32.TRUNC.NTZ R11, R10 ;  /* 0x0000000a000b7305 */ /* 0x0002a4000021f000 */
[----:B-1----:R-:W-:Y:S02]  /*0fb0*/  IMAD.MOV.U32 R10, RZ, RZ, RZ ;  /* 0x000000ffff0a7224 */ /* 0x002fe400078e00ff */
[----:B--2---:R-:W-:-:S04]  /*0fc0*/  IMAD.MOV R7, RZ, RZ, -R11 ;  /* 0x000000ffff077224 */ /* 0x004fc800078e0a0b */
        /* <DEDUP_REMOVED lines=9> */
[----:B------:R-:W-:Y:S01]  /*1060*/  @!P1 LOP3.LUT R8, RZ, UR4, RZ, 0x33, !PT ;  /* 0x00000004ff089c12 */ /* 0x000fe2000f8e33ff */
[----:B------:R-:W-:Y:S06]  /*1070*/  BRA `(.L_x_173) ;  /* 0x00000000001c7947 */ /* 0x000fec0003800000 */
.L_x_172:
[----:B------:R-:W1:Y:S01]  /*1080*/  LDCU.64 UR4, c[0x0][0x3b8] ;  /* 0x00007700ff0477ac */ /* 0x000e620008000a00 */
[----:B------:R-:W-:Y:S02]  /*1090*/  MOV R12, R8 ;  /* 0x00000008000c7202 */ /* 0x000fe40000000f00 */
[----:B------:R-:W-:Y:S01]  /*10a0*/  MOV R8, 0x10e0 ;  /* 0x000010e000087802 */ /* 0x000fe20000000f00 */
[----:B-1----:R-:W-:Y:S02]  /*10b0*/  IMAD.U32 R10, RZ, RZ, UR4 ;  /* 0x00000004ff0a7e24 */ /* 0x002fe4000f8e00ff */
[----:B------:R-:W-:-:S07]  /*10c0*/  IMAD.U32 R7, RZ, RZ, UR5 ;  /* 0x00000005ff077e24 */ /* 0x000fce000f8e00ff */
[----:B0-----:R-:W-:Y:S05]  /*10d0*/  CALL.REL.NOINC `($__internal_14_$__cuda_sm20_rem_u64) ;  /* 0x0000001c00bc7944 */ /* 0x001fea0003c00000 */
[----:B------:R-:W-:-:S07]  /*10e0*/  MOV R8, R7 ;  /* 0x0000000700087202 */ /* 0x000fce0000000f00 */
.L_x_173:
[----:B------:R-:W-:Y:S05]  /*10f0*/  BSYNC.RECONVERGENT B0 ;  /* 0x0000000000007941 */ /* 0x000fea0003800200 */
.L_x_171:
[----:B------:R-:W1:Y:S01]  /*1100*/  LDC R9, c[0x0][0x3d8] ;  /* 0x0000f600ff097b82 */ /* 0x000e620000000800 */
[----:B------:R-:W2:Y:S01]  /*1110*/  LDCU.64 UR4, c[0x0][0x388] ;  /* 0x00007100ff0477ac */ /* 0x000ea20008000a00 */
[----:B------:R-:W-:Y:S01]  /*1120*/  VIADD R7, R6, 0x1 ;  /* 0x0000000106077836 */ /* 0x000fe20000000000 */
[----:B------:R-:W-:-:S04]  /*1130*/  I2FP.F32.S32 R6, R6 ;  /* 0x0000000600067245 */ /* 0x000fc80000201400 */
[----:B------:R-:W-:Y:S01]  /*1140*/  I2FP.F32.S32 R7, R7 ;  /* 0x0000000700077245 */ /* 0x000fe20000201400 */
[----:B------:R-:W3:Y:S01]  /*1150*/  LDC R14, c[0x0][0x3d4] ;  /* 0x0000f500ff0e7b82 */ /* 0x000ee20000000800 */
[----:B--2---:R-:W-:Y:S01]  /*1160*/  ISETP.NE.U32.AND P0, PT, RZ, UR4, PT ;  /* 0x00000004ff007c0c */ /* 0x004fe2000bf05070 */
[----:B------:R-:W2:Y:S03]  /*1170*/  LDCU UR4, c[0x0][0x3a8] ;  /* 0x00007500ff0477ac */ /* 0x000ea60008000800 */
[----:B------:R-:W-:Y:S01]  /*1180*/  ISETP.NE.AND.EX P0, PT, RZ, UR5, PT, P0 ;  /* 0x00000005ff007c0c */ /* 0x000fe2000bf05300 */
[-C--:B-1----:R-:W-:Y:S01]  /*1190*/  FFMA.FTZ R7, R7, R9.reuse, -0.5 ;  /* 0xbf00000007077423 */ /* 0x082fe20000010009 */
[----:B------:R-:W-:-:S03]  /*11a0*/  FFMA.FTZ R6, R6, R9, -0.5 ;  /* 0xbf00000006067423 */ /* 0x000fc60000010009 */
[----:B------:R1:W4:Y:S08]  /*11b0*/  F2I.FTZ.CEIL.NTZ R10, R7 ;  /* 0x00000007000a7305 */ /* 0x000330000021b100 */
[----:B--2---:R-:W-:Y:S05]  /*11c0*/  @!P0 EXIT ;  /* 0x000000000000894d */ /* 0x004fea0003800000 */
[----:B------:R-:W2:Y:S01]  /*11d0*/  F2I.FTZ.CEIL.NTZ R6, R6 ;  /* 0x0000000600067305 */ /* 0x000ea2000021b100 */
[----:B-1----:R-:W-:Y:S01]  /*11e0*/  VIADD R7, R8, 0x1 ;  /* 0x0000000108077836 */ /* 0x002fe20000000000 */
[----:B------:R-:W-:Y:S01]  /*11f0*/  I2FP.F32.S32 R9, R8 ;  /* 0x0000000800097245 */ /* 0x000fe20000201400 */
[----:B------:R-:W0:Y:S03]  /*1200*/  LDCU UR5, c[0x0][0x398] ;  /* 0x00007300ff0577ac */ /* 0x000e260008000800 */
[----:B------:R-:W-:Y:S01]  /*1210*/  I2FP.F32.S32 R7, R7 ;  /* 0x0000000700077245 */ /* 0x000fe20000201400 */
[-C--:B---3--:R-:W-:Y:S01]  /*1220*/  FFMA.FTZ R9, R9, R14.reuse, -0.5 ;  /* 0xbf00000009097423 */ /* 0x088fe2000001000e */
[----:B------:R-:W1:Y:S03]  /*1230*/  LDCU.64 UR10, c[0x0][0x358] ;  /* 0x00006b00ff0a77ac */ /* 0x000e660008000a00 */
[----:B------:R-:W-:Y:S01]  /*1240*/  FFMA.FTZ R12, R7, R14, -0.5 ;  /* 0xbf000000070c7423 */ /* 0x000fe2000001000e */
[----:B----4-:R-:W-:Y:S01]  /*1250*/  VIMNMX R7, PT, PT, R10, UR4, PT ;  /* 0x000000040a077c48 */ /* 0x010fe2000bfe0100 */
[----:B------:R-:W-:Y:S01]  /*1260*/  F2I.FTZ.CEIL.NTZ R9, R9 ;  /* 0x0000000900097305 */ /* 0x000fe2000021b100 */
[----:B--2---:R-:W-:Y:S01]  /*1270*/  VIMNMX R8, PT, PT, R6, UR4, PT ;  /* 0x0000000406087c48 */ /* 0x004fe2000bfe0100 */
[----:B------:R-:W2:Y:S03]  /*1280*/  LDCU UR4, c[0x0][0x3a0] ;  /* 0x00007400ff0477ac */ /* 0x000ea60008000800 */
[C---:B------:R-:W-:Y:S01]  /*1290*/  IADD3 R52, PT, PT, -R8.reuse, R7, RZ ;  /* 0x0000000708347210 */ /* 0x040fe20007ffe1ff */
[----:B------:R-:W-:-:S02]  /*12a0*/  IMAD.IADD R14, R8, 0x1, -R7 ;  /* 0x00000001080e7824 */ /* 0x000fc400078e0a07 */
[----:B------:R3:W2:Y:S01]  /*12b0*/  F2I.FTZ.CEIL.NTZ R50, R12 ;  /* 0x0000000c00327305 */ /* 0x0006a2000021b100 */
[C---:B------:R-:W-:Y:S02]  /*12c0*/  LOP3.LUT R10, R52.reuse, 0xf, RZ, 0xc0, !PT ;  /* 0x0000000f340a7812 */ /* 0x040fe400078ec0ff */
[C---:B------:R-:W-:Y:S02]  /*12d0*/  LOP3.LUT R11, R52.reuse, 0x7, RZ, 0xc0, !PT ;  /* 0x00000007340b7812 */ /* 0x040fe400078ec0ff */
[----:B------:R-:W-:Y:S01]  /*12e0*/  LOP3.LUT R53, R52, 0xfffffff0, RZ, 0xc0, !PT ;  /* 0xfffffff034357812 */ /* 0x000fe200078ec0ff */
[----:B------:R-:W-:Y:S01]  /*12f0*/  VIADD R13, R10, 0xffffffff ;  /* 0xffffffff0a0d7836 */ /* 0x000fe20000000000 */
[----:B------:R-:W-:Y:S02]  /*1300*/  ISETP.GT.U32.AND P0, PT, R14, -0x10, PT ;  /* 0xfffffff00e00780c */ /* 0x000fe40003f04070 */
[----:B---3--:R-:W-:Y:S01]  /*1310*/  IADD3 R12, PT, PT, R11, -0x1, RZ ;  /* 0xffffffff0b0c7810 */ /* 0x008fe20007ffe0ff */
[----:B------:R-:W-:Y:S01]  /*1320*/  IMAD.MOV R53, RZ, RZ, -R53 ;  /* 0x000000ffff357224 */ /* 0x000fe200078e0a35 */
[----:B------:R-:W-:-:S02]  /*1330*/  ISETP.GE.U32.AND P1, PT, R13, 0x7, PT ;  /* 0x000000070d00780c */ /* 0x000fc40003f26070 */
[----:B------:R-:W-:Y:S02]  /*1340*/  SHF.R.S32.HI R13, RZ, 0x1f, R0 ;  /* 0x0000001fff0d7819 */ /* 0x000fe40000011400 */
[----:B------:R-:W-:Y:S02]  /*1350*/  LOP3.LUT R52, R52, 0x3, RZ, 0xc0, !PT ;  /* 0x0000000334347812 */ /* 0x000fe400078ec0ff */
[----:B------:R-:W-:Y:S02]  /*1360*/  ISETP.GE.U32.AND P2, PT, R12, 0x3, PT ;  /* 0x000000030c00780c */ /* 0x000fe40003f46070 */
[----:B0-----:R-:W-:Y:S01]  /*1370*/  VIMNMX R12, PT, PT, R4, UR5, PT ;  /* 0x00000005040c7c48 */ /* 0x001fe2000bfe0100 */
[----:B------:R-:W-:Y:S01]  /*1380*/  UMOV UR5, URZ ;  /* 0x000000ff00057c82 */ /* 0x000fe20008000000 */
[----:B--2---:R-:W-:Y:S02]  /*1390*/  VIMNMX R50, PT, PT, R50, UR4, PT ;  /* 0x0000000432327c48 */ /* 0x004fe4000bfe0100 */
[----:B------:R-:W-:Y:S01]  /*13a0*/  VIMNMX R51, PT, PT, R9, UR4, PT ;  /* 0x0000000409337c48 */ /* 0x000fe2000bfe0100 */
[----:B-1----:R-:W-:-:S06]  /*13b0*/  UMOV UR4, URZ ;  /* 0x000000ff00047c82 */ /* 0x002fcc0008000000 */
.L_x_189:
[----:B------:R-:W-:Y:S01]  /*13c0*/  ISETP.GE.AND P3, PT, R4, R5, PT ;  /* 0x000000050400720c */ /* 0x000fe20003f66270 */
[----:B------:R-:W-:Y:S01]  /*13d0*/  BSSY.RECONVERGENT B2, `(.L_x_174) ;  /* 0x0000110000027945 */ /* 0x000fe20003800200 */
[----:B0-----:R-:W-:-:S11]  /*13e0*/  CS2R R48, SRZ ;  /* 0x0000000000307805 */ /* 0x001fd6000001ff00 */
[----:B--2-4-:R-:W-:Y:S05]  /*13f0*/  @P3 BRA `(.L_x_175) ;  /* 0x0000001000343947 */ /* 0x014fea0003800000 */
[----:B------:R-:W0:Y:S01]  /*1400*/  LDC.64 R54, c[0x0][0x390] ;  /* 0x0000e400ff367b82 */ /* 0x000e220000000a00 */
[----:B------:R-:W-:Y:S01]  /*1410*/  MOV R15, R13 ;  /* 0x0000000d000f7202 */ /* 0x000fe20000000f00 */
[----:B------:R-:W-:Y:S01]  /*1420*/  IMAD.MOV.U32 R14, RZ, RZ, R0 ;  /* 0x000000ffff0e7224 */ /* 0x000fe200078e0000 */
[----:B------:R-:W-:Y:S01]  /*1430*/  CS2R R48, SRZ ;  /* 0x0000000000307805 */ /* 0x000fe2000001ff00 */
[----:B------:R-:W-:Y:S02]  /*1440*/  IMAD.MOV.U32 R56, RZ, RZ, R12 ;  /* 0x000000ffff387224 */ /* 0x000fe400078e000c */
[C---:B0-----:R-:W-:Y:S02]  /*1450*/  IMAD R16, R54.reuse, UR5, RZ ;  /* 0x0000000536107c24 */ /* 0x041fe4000f8e02ff */
[----:B------:R-:W-:-:S04]  /*1460*/  IMAD.WIDE.U32 R14, R54, UR4, R14 ;  /* 0x00000004360e7c25 */ /* 0x000fc8000f8e000e */
[----:B------:R-:W-:-:S04]  /*1470*/  IMAD R55, R55, UR4, R16 ;  /* 0x0000000437377c24 */ /* 0x000fc8000f8e0210 */
[----:B------:R-:W-:-:S07]  /*1480*/  IMAD.IADD R55, R15, 0x1, R55 ;  /* 0x000000010f377824 */ /* 0x000fce00078e0237 */
.L_x_188:
[----:B------:R-:W-:Y:S01]  /*1490*/  ISETP.GE.AND P3, PT, R9, R50, PT ;  /* 0x000000320900720c */ /* 0x000fe20003f66270 */
[----:B------:R-:W-:-:S12]  /*14a0*/  BSSY.RECONVERGENT B1, `(.L_x_176) ;  /* 0x00000ff000017945 */ /* 0x000fd80003800200 */
[----:B01234-:R-:W-:Y:S05]  /*14b0*/  @P3 BRA `(.L_x_177) ;  /* 0x0000000c00f43947 */ /* 0x01ffea0003800000 */
[----:B------:R-:W0:Y:S01]  /*14c0*/  LDCU.64 UR12, c[0x0][0x398] ;  /* 0x00007300ff0c77ac */ /* 0x000e220008000a00 */
[--C-:B------:R-:W-:Y:S01]  /*14d0*/  SHF.R.S32.HI R57, RZ, 0x1f, R56.reuse ;  /* 0x0000001fff397819 */ /* 0x100fe20000011438 */
[----:B0-----:R-:W-:Y:S02]  /*14e0*/  IMAD R19, R55, UR12, RZ ;  /* 0x0000000c37137c24 */ /* 0x001fe4000f8e02ff */
[----:B------:R-:W-:Y:S01]  /*14f0*/  IMAD.WIDE.U32 R16, R14, UR12, R56 ;  /* 0x0000000c0e107c25 */ /* 0x000fe2000f8e0038 */
[----:B------:R-:W-:-:S03]  /*1500*/  MOV R57, R51 ;  /* 0x0000003300397202 */ /* 0x000fc60000000f00 */
[----:B------:R-:W-:-:S04]  /*1510*/  IMAD R19, R14, UR13, R19 ;  /* 0x0000000d0e137c24 */ /* 0x000fc8000f8e0213 */
[----:B------:R-:W-:-:S07]  /*1520*/  IMAD.IADD R58, R17, 0x1, R19 ;  /* 0x00000001113a7824 */ /* 0x000fce00078e0213 */
.L_x_187:
[----:B------:R-:W-:Y:S01]  /*1530*/  ISETP.GE.AND P3, PT, R6, R7, PT ;  /* 0x000000070600720c */ /* 0x000fe20003f66270 */
[----:B------:R-:W-:-:S12]  /*1540*/  BSSY.RECONVERGENT B0, `(.L_x_178) ;  /* 0x00000f1000007945 */ /* 0x000fd80003800200 */
[----:B01234-:R-:W-:Y:S05]  /*1550*/  @P3 BRA `(.L_x_179) ;  /* 0x0000000c00bc3947 */ /* 0x01ffea0003800000 */
[----:B------:R-:W0:Y:S01]  /*1560*/  LDCU.64 UR12, c[0x0][0x3a0] ;  /* 0x00007400ff0c77ac */ /* 0x000e220008000a00 */
[--C-:B------:R-:W-:Y:S01]  /*1570*/  SHF.R.S32.HI R19, RZ, 0x1f, R57.reuse ;  /* 0x0000001fff137819 */ /* 0x100fe20000011439 */
        /* <DEDUP_REMOVED lines=9> */
[----:B------:R-:W-:Y:S01]  /*1610*/  IMAD.MOV.U32 R60, RZ, RZ, R53 ;  /* 0x000000ffff3c7224 */ /* 0x000fe200078e0035 */
[----:B------:R-:W-:-:S07]  /*1620*/  MOV R54, R8 ;  /* 0x0000000800367202 */ /* 0x000fce0000000f00 */
.L_x_182:
[----:B------:R-:W0:Y:S01]  /*1630*/  LDCU.64 UR14, c[0x0][0x3a8] ;  /* 0x00007500ff0e77ac */ /* 0x000e220008000a00 */
[--C-:B------:R-:W-:Y:S01]  /*1640*/  SHF.R.S32.HI R21, RZ, 0x1f, R54.reuse ;  /* 0x0000001fff157819 */ /* 0x100fe20000011436 */
[----:B------:R-:W-:Y:S01]  /*1650*/  IMAD.MOV.U32 R20, RZ, RZ, R54 ;  /* 0x000000ffff147224 */ /* 0x000fe200078e0036 */
[----:B------:R-:W1:Y:S01]  /*1660*/  LDCU.64 UR12, c[0x0][0x380] ;  /* 0x00007000ff0c77ac */ /* 0x000e620008000a00 */
[----:B0-----:R-:W-:Y:S02]  /*1670*/  IMAD R23, R59, UR14, RZ ;  /* 0x0000000e3b177c24 */ /* 0x001fe4000f8e02ff */
[----:B------:R-:W-:-:S04]  /*1680*/  IMAD.WIDE.U32 R20, R18, UR14, R20 ;  /* 0x0000000e12147c25 */ /* 0x000fc8000f8e0014 */
[----:B------:R-:W-:Y:S01]  /*1690*/  IMAD R23, R18, UR15, R23 ;  /* 0x0000000f12177c24 */ /* 0x000fe2000f8e0217 */
[----:B-1----:R-:W-:-:S03]  /*16a0*/  LEA R46, P4, R20, UR12, 0x3 ;  /* 0x0000000c142e7c11 */ /* 0x002fc6000f8818ff */
[----:B------:R-:W-:-:S05]  /*16b0*/  IMAD.IADD R21, R21, 0x1, R23 ;  /* 0x0000000115157824 */ /* 0x000fca00078e0217 */
[----:B------:R-:W-:-:S05]  /*16c0*/  LEA.HI.X R47, R20, UR13, R21, 0x3, P4 ;  /* 0x0000000d142f7c11 */ /* 0x000fca000a0f1c15 */
[----:B------:R-:W2:Y:S04]  /*16d0*/  LDG.E.64 R22, desc[UR10][R46.64] ;  /* 0x0000000a2e167981 */ /* 0x000ea8000c1e1b00 */
[----:B------:R-:W3:Y:S04]  /*16e0*/  LDG.E.64 R20, desc[UR10][R46.64+0x8] ;  /* 0x0000080a2e147981 */ /* 0x000ee8000c1e1b00 */
[----:B------:R-:W4:Y:S04]  /*16f0*/  LDG.E.64 R42, desc[UR10][R46.64+0x10] ;  /* 0x0000100a2e2a7981 */ /* 0x000f28000c1e1b00 */
[----:B------:R-:W5:Y:S04]  /*1700*/  LDG.E.64 R44, desc[UR10][R46.64+0x18] ;  /* 0x0000180a2e2c7981 */ /* 0x000f68000c1e1b00 */
        /* <DEDUP_REMOVED lines=8> */
[----:B------:R-:W5:Y:S01]  /*1790*/  LDG.E.64 R24, desc[UR10][R46.64+0x60] ;  /* 0x0000600a2e187981 */ /* 0x000f62000c1e1b00 */
[----:B--2---:R0:W3:Y:S03]  /*17a0*/  DADD R22, R22, R48 ;  /* 0x0000000016167229 */ /* 0x0040e60000000030 */
[----:B0-----:R-:W2:-:S15]  /*17b0*/  LDG.E.64 R48, desc[UR10][R46.64+0x78] ;  /* 0x0000780a2e307981 */ /* 0x001e9e000c1e1b00 */
[----:B------:R-:W-:-:S15]  /*17c0*/  NOP ;  /* 0x0000000000007918 */ /* 0x000fde0000000000 */
[----:B------:R-:W-:-:S15]  /*17d0*/  NOP ;  /* 0x0000000000007918 */ /* 0x000fde0000000000 */
[----:B------:R-:W-:-:S15]  /*17e0*/  NOP ;  /* 0x0000000000007918 */ /* 0x000fde0000000000 */
[----:B------:R-:W-:-:S01]  /*17f0*/  NOP ;  /* 0x0000000000007918 */ /* 0x000fc20000000000 */
[----:B---3--:R0:W4:Y:S02]  /*1800*/  DADD R20, R22, R20 ;  /* 0x0000000016147229 */ /* 0x0081240000000014 */
[----:B0-----:R-:W3:-:S15]  /*1810*/  LDG.E.64 R22, desc[UR10][R46.64+0x68] ;  /* 0x0000680a2e167981 */ /* 0x001ede000c1e1b00 */
[----:B------:R-:W-:-:S15]  /*1820*/  NOP ;  /* 0x0000000000007918 */ /* 0x000fde0000000000 */
[----:B------:R-:W-:-:S15]  /*1830*/  NOP ;  /* 0x0000000000007918 */ /* 0x000fde0000000000 */
[----:B------:R-:W-:-:S15]  /*1840*/  NOP ;  /* 0x0000000000007918 */ /* 0x000fde0000000000 */
[----:B------:R-:W-:-:S02]  /*1850*/  NOP ;  /* 0x0000000000007918 */ /* 0x000fc40000000000 */
[----:B----4-:R0:W5:Y:S02]  /*1860*/  DADD R42, R20, R42 ;  /* 0x00000000142a7229 */ /* 0x010164000000002a */
[----:B0-----:R-:W4:Y:S01]  /*1870*/  LDG.E.64 R20, desc[UR10][R46.64+0x70] ;  /* 0x0000700a2e147981 */ /* 0x001f22000c1e1b00 */
[----:B------:R-:W-:-:S04]  /*1880*/  IADD3 R60, PT, PT, R60, 0x10, RZ ;  /* 0x000000103c3c7810 */ /* 0x000fc80007ffe0ff */
[----:B------:R-:W-:Y:S01]  /*1890*/  ISETP.NE.AND P4, PT, R60, RZ, PT ;  /* 0x000000ff3c00720c */ /* 0x000fe20003f85270 */
[----:B------:R-:W-:-:S15]  /*18a0*/  VIADD R54, R54, 0x10 ;  /* 0x0000001036367836 */ /* 0x000fde0000000000 */
[----:B------:R-:W-:-:S15]  /*18b0*/  NOP ;  /* 0x0000000000007918 */ /* 0x000fde0000000000 */
[----:B------:R-:W-:-:S15]  /*18c0*/  NOP ;  /* 0x0000000000007918 */ /* 0x000fde0000000000 */
[----:B------:R-:W-:-:S11]  /*18d0*/  NOP ;  /* 0x0000000000007918 */ /* 0x000fd60000000000 */
[----:B-----5:R-:W0:-:S15]  /*18e0*/  DADD R42, R42, R44 ;  /* 0x000000002a2a7229 */ /* 0x020e1e000000002c */
[----:B------:R-:W-:-:S15]  /*18f0*/  NOP ;  /* 0x0000000000007918 */ /* 0x000fde0000000000 */
[----:B------:R-:W-:-:S15]  /*1900*/  NOP ;  /* 0x0000000000007918 */ /* 0x000fde0000000000 */
[----:B------:R-:W-:-:S15]  /*1910*/  NOP ;  /* 0x0000000000007918 */ /* 0x000fde0000000000 */
[----:B------:R-:W-:-:S04]  /*1920*/  NOP ;  /* 0x0000000000007918 */ /* 0x000fc80000000000 */
[----:B0-----:R-:W0:-:S15]  /*1930*/  DADD R40, R42, R40 ;  /* 0x000000002a287229 */ /* 0x001e1e0000000028 */
        /* <DEDUP_REMOVED lines=39> */
[----:B0-----:R-:W3:-:S15]  /*1bb0*/  DADD R24, R26, R24 ;  /* 0x000000001a187229 */ /* 0x001ede0000000018 */
[----:B------:R-:W-:-:S15]  /*1bc0*/  NOP ;  /* 0x0000000000007918 */ /* 0x000fde0000000000 */
[----:B------:R-:W-:-:S15]  /*1bd0*/  NOP ;  /* 0x0000000000007918 */ /* 0x000fde0000000000 */
[----:B------:R-:W-:-:S15]  /*1be0*/  NOP ;  /* 0x0000000000007918 */ /* 0x000fde0000000000 */
[----:B------:R-:W-:-:S04]  /*1bf0*/  NOP ;  /* 0x0000000000007918 */ /* 0x000fc80000000000 */
[----:B---3--:R-:W4:-:S15]  /*1c00*/  DADD R22, R24, R22 ;  /* 0x0000000018167229 */ /* 0x008f1e0000000016 */
[----:B------:R-:W-:-:S15]  /*1c10*/  NOP ;  /* 0x0000000000007918 */ /* 0x000fde0000000000 */
[----:B------:R-:W-:-:S15]  /*1c20*/  NOP ;  /* 0x0000000000007918 */ /* 0x000fde0000000000 */
[----:B------:R-:W-:-:S15]  /*1c30*/  NOP ;  /* 0x0000000000007918 */ /* 0x000fde0000000000 */
[----:B------:R-:W-:-:S04]  /*1c40*/  NOP ;  /* 0x0000000000007918 */ /* 0x000fc80000000000 */
[----:B----4-:R-:W2:-:S15]  /*1c50*/  DADD R20, R22, R20 ;  /* 0x0000000016147229 */ /* 0x010e9e0000000014 */
[----:B------:R-:W-:-:S15]  /*1c60*/  NOP ;  /* 0x0000000000007918 */ /* 0x000fde0000000000 */
[----:B------:R-:W-:-:S15]  /*1c70*/  NOP ;  /* 0x0000000000007918 */ /* 0x000fde0000000000 */
[----:B------:R-:W-:-:S15]  /*1c80*/  NOP ;  /* 0x0000000000007918 */ /* 0x000fde0000000000 */
[----:B------:R-:W-:-:S04]  /*1c90*/  NOP ;  /* 0x0000000000007918 */ /* 0x000fc80000000000 */
[----:B--2---:R0:W1:Y:S02]  /*1ca0*/  DADD R48, R20, R48 ;  /* 0x0000000014307229 */ /* 0x0040640000000030 */
[----:B01----:R-:W-:Y:S05]  /*1cb0*/  @P4 BRA `(.L_x_182) ;  /* 0xfffffff8005c4947 */ /* 0x003fea000383ffff */
.L_x_181:
[----:B------:R-:W-:Y:S05]  /*1cc0*/  BSYNC.RECONVERGENT B3 ;  /* 0x0000000000037941 */ /* 0x000fea0003800200 */
.L_x_180:
        /* <DEDUP_REMOVED lines=21> */
[----:B------:R-:W5:Y:S01]  /*1e20*/  LDG.E.64 R24, desc[UR10][R36.64+0x38] ;  /* 0x0000380a24187981 */ /* 0x000f62000c1e1b00 */
[----:B------:R-:W-:Y:S01]  /*1e30*/  VIADD R54, R54, 0x8 ;  /* 0x0000000836367836 */ /* 0x000fe20000000000 */
[----:B--2---:R-:W3:-:S15]  /*1e40*/  DADD R34, R48, R34 ;  /* 0x0000000030227229 */ /* 0x004ede0000000022 */
        /* <DEDUP_REMOVED lines=9> */
[----:B----4-:R-:W5:-:S15]  /*1ee0*/  DADD R30, R32, R30 ;  /* 0x00000000201e7229 */ /* 0x010f5e000000001e */
[----:B------:R-:W-:-:S15]  /*1ef0*/  NOP ;  /* 0x0000000000007918 */ /* 0x000fde0000000000 */
[----:B------:R-:W-:-:S15]  /*1f00*/  NOP ;  /* 0x0000000000007918 */ /* 0x000fde0000000000 */
[----:B------:R-:W-:-:S15]  /*1f10*/  NOP ;  /* 0x0000000000007918 */ /* 0x000fde0000000000 */
[----:B------:R-:W-:-:S04]  /*1f20*/  NOP ;  /* 0x0000000000007918 */ /* 0x000fc80000000000 */
        /* <DEDUP_REMOVED lines=20> */
[----:B0-----:R0:W1:Y:S02]  /*2070*/  DADD R48, R20, R24 ;  /* 0x0000000014307229 */ /* 0x0010640000000018 */
.L_x_184:
[----:B------:R-:W-:Y:S05]  /*2080*/  BSYNC.RECONVERGENT B3 ;  /* 0x0000000000037941 */ /* 0x000fea0003800200 */
.L_x_183:
[----:B------:R-:W-:Y:S05]  /*2090*/  @!P3 BRA `(.L_x_179) ;  /* 0x0000000000ecb947 */ /* 0x000fea0003800000 */
[----:B------:R-:W-:Y:S01]  /*20a0*/  BSSY.RECONVERGENT B3, `(.L_x_185) ;  /* 0x0000022000037945 */ /* 0x000fe20003800200 */
[----:B------:R-:W-:-:S03]  /*20b0*/  ISETP.NE.AND P3, PT, R52, RZ, PT ;  /* 0x000000ff3400720c */ /* 0x000fc60003f65270 */
[----:B------:R-:W-:Y:S10]  /*20c0*/  @!P2 BRA `(.L_x_186) ;  /* 0x00000000007ca947 */ /* 0x000ff40003800000 */
[----:B------:R-:W2:Y:S01]  /*20d0*/  LDCU.64 UR12, c[0x0][0x3a8] ;  /* 0x00007500ff0c77ac */ /* 0x000ea20008000a00 */
[--C-:B0-----:R-:W-:Y:S01]  /*20e0*/  SHF.R.S32.HI R21, RZ, 0x1f, R54.reuse ;  /* 0x0000001fff157819 */ /* 0x101fe20000011436 */
[----:B------:R-:W-:Y:S01]  /*20f0*/  IMAD.MOV.U32 R20, RZ, RZ, R54 ;  /* 0x000000ffff147224 */ /* 0x000fe200078e0036 */
[----:B------:R-:W0:Y:S01]  /*2100*/  LDCU.64 UR14, c[0x0][0x380] ;  /* 0x00007000ff0e77ac */ /* 0x000e220008000a00 */
[----:B--2---:R-:W-:Y:S02]  /*2110*/  IMAD R23, R59, UR12, RZ ;  /* 0x0000000c3b177c24 */ /* 0x004fe4000f8e02ff */
[----:B------:R-:W-:-:S04]  /*2120*/  IMAD.WIDE.U32 R20, R18, UR12, R20 ;  /* 0x0000000c12147c25 */ /* 0x000fc8000f8e0014 */
[----:B------:R-:W-:Y:S01]  /*2130*/  IMAD R23, R18, UR13, R23 ;  /* 0x0000000d12177c24 */ /* 0x000fe2000f8e0217 */
[----:B0-----:R-:W-:-:S04]  /*2140*/  LEA R28, P4, R20, UR14, 0x3 ;  /* 0x0000000e141c7c11 */ /* 0x001fc8000f8818ff */
[----:B------:R-:W-:-:S04]  /*2150*/  IADD3 R23, PT, PT, R23, R21, RZ ;  /* 0x0000001517177210 */ /* 0x000fc80007ffe0ff */
[----:B------:R-:W-:-:S05]  /*2160*/  LEA.HI.X R29, R20, UR15, R23, 0x3, P4 ;  /* 0x0000000f141d7c11 */ /* 0x000fca000a0f1c17 */
[----:B------:R-:W1:Y:S04]  /*2170*/  LDG.E.64 R26, desc[UR10][R28.64] ;  /* 0x0000000a1c1a7981 */ /* 0x000e68000c1e1b00 */
[----:B------:R-:W2:Y:S04]  /*2180*/  LDG.E.64 R20, desc[UR10][R28.64+0x8] ;  /* 0x0000080a1c147981 */ /* 0x000ea8000c1e1b00 */
[----:B------:R-:W3:Y:S04]  /*2190*/  LDG.E.64 R22, desc[UR10][R28.64+0x10] ;  /* 0x0000100a1c167981 */ /* 0x000ee8000c1e1b00 */
[----:B------:R-:W4:Y:S01]  /*21a0*/  LDG.E.64 R24, desc[UR10][R28.64+0x18] ;  /* 0x0000180a1c187981 */ /* 0x000f22000c1e1b00 */
[----:B------:R-:W-:Y:S01]  /*21b0*/  VIADD R54, R54, 0x4 ;  /* 0x0000000436367836 */ /* 0x000fe20000000000 */
[----:B-1----:R-:W2:-:S15]  /*21c0*/  DADD R26, R48, R26 ;  /* 0x00000000301a7229 */ /* 0x002e9e000000001a */
[----:B------:R-:W-:-:S15]  /*21d0*/  NOP ;  /* 0x0000000000007918 */ /* 0x000fde0000000000 */
[----:B------:R-:W-:-:S15]  /*21e0*/  NOP ;  /* 0x0000000000007918 */ /* 0x000fde0000000000 */
[----:B------:R-:W-:-:S15]  /*21f0*/  NOP ;  /* 0x0000000000007918 */ /* 0x000fde0000000000 */
[----:B------:R-:W-:-:S04]  /*2200*/  NOP ;  /* 0x0000000000007918 */ /* 0x000fc80000000000 */
        /* <DEDUP_REMOVED lines=10> */
[----:B----4-:R2:W3:Y:S02]  /*22b0*/  DADD R48, R20, R24 ;  /* 0x0000000014307229 */ /* 0x0104e40000000018 */
.L_x_186:
[----:B------:R-:W-:Y:S05]  /*22c0*/  BSYNC.RECONVERGENT B3 ;  /* 0x0000000000037941 */ /* 0x000fea0003800200 */
.L_x_185:
[----:B------:R-:W-:Y:S05]  /*22d0*/  @!P3 BRA `(.L_x_179) ;  /* 0x00000000005cb947 */ /* 0x000fea0003800000 */
[----:B------:R-:W4:Y:S01]  /*22e0*/  LDCU.64 UR12, c[0x0][0x3a8] ;  /* 0x00007500ff0c77ac */ /* 0x000f220008000a00 */
[--C-:B0-2---:R-:W-:Y:S01]  /*22f0*/  SHF.R.S32.HI R21, RZ, 0x1f, R54.reuse ;  /* 0x0000001fff157819 */ /* 0x105fe20000011436 */
[----:B------:R-:W-:Y:S01]  /*2300*/  IMAD.MOV.U32 R20, RZ, RZ, R54 ;  /* 0x000000ffff147224 */ /* 0x000fe200078e0036 */
[----:B------:R-:W0:Y:S01]  /*2310*/  LDCU.64 UR14, c[0x0][0x380] ;  /* 0x00007000ff0e77ac */ /* 0x000e220008000a00 */
[----:B----4-:R-:W-:Y:S02]  /*2320*/  IMAD R59, R59, UR12, RZ ;  /* 0x0000000c3b3b7c24 */ /* 0x010fe4000f8e02ff */
[----:B------:R-:W-:-:S04]  /*2330*/  IMAD.WIDE.U32 R20, R18, UR12, R20 ;  /* 0x0000000c12147c25 */ /* 0x000fc8000f8e0014 */
[----:B------:R-:W-:Y:S01]  /*2340*/  IMAD R19, R18, UR13, R59 ;  /* 0x0000000d12137c24 */ /* 0x000fe2000f8e023b */
[----:B0-----:R-:W-:-:S04]  /*2350*/  LEA R22, P3, R20, UR14, 0x3 ;  /* 0x0000000e14167c11 */ /* 0x001fc8000f8618ff */
[----:B------:R-:W-:-:S04]  /*2360*/  IADD3 R19, PT, PT, R19, R21, RZ ;  /* 0x0000001513137210 */ /* 0x000fc80007ffe0ff */
[----:B------:R-:W-:-:S05]  /*2370*/  LEA.HI.X R23, R20, UR15, R19, 0x3, P3 ;  /* 0x0000000f14177c11 */ /* 0x000fca00098f1c13 */
[----:B------:R-:W1:Y:S01]  /*2380*/  LDG.E.64 R18, desc[UR10][R22.64] ;  /* 0x0000000a16127981 */ /* 0x000e62000c1e1b00 */
[----:B------:R-:W-:Y:S01]  /*2390*/  ISETP.NE.AND P3, PT, R52, 0x1, PT ;  /* 0x000000013400780c */ /* 0x000fe20003f65270 */
[----:B-1-3--:R4:W0:-:S12]  /*23a0*/  DADD R48, R48, R18 ;  /* 0x0000000030307229 */ /* 0x00a8180000000012 */
[----:B0---4-:R-:W-:Y:S05]  /*23b0*/  @!P3 BRA `(.L_x_179) ;  /* 0x000000000024b947 */ /* 0x011fea0003800000 */
[----:B------:R-:W-:Y:S01]  /*23c0*/  ISETP.NE.AND P3, PT, R52, 0x2, PT ;  /* 0x000000023400780c */ /* 0x000fe20003f65270 */
[----:B------:R-:W2:-:S12]  /*23d0*/  LDG.E.64 R18, desc[UR10][R22.64+0x8] ;  /* 0x0000080a16127981 */ /* 0x000e98000c1e1b00 */
[----:B------:R-:W3:Y:S01]  /*23e0*/  @P3 LDG.E.64 R20, desc[UR10][R22.64+0x10] ;  /* 0x0000100a16143981 */ /* 0x000ee2000c1e1b00 */
[----:B--2---:R-:W3:-:S15]  /*23f0*/  DADD R48, R48, R18 ;  /* 0x0000000030307229 */ /* 0x004ede0000000012 */
[----:B------:R-:W-:-:S15]  /*2400*/  NOP ;  /* 0x0000000000007918 */ /* 0x000fde0000000000 */
[----:B------:R-:W-:-:S15]  /*2410*/  NOP ;  /* 0x0000000000007918 */ /* 0x000fde0000000000 */
[----:B------:R-:W-:-:S15]  /*2420*/  NOP ;  /* 0x0000000000007918 */ /* 0x000fde0000000000 */
[----:B------:R-:W-:-:S04]  /*2430*/  NOP ;  /* 0x0000000000007918 */ /* 0x000fc80000000000 */
[----:B---3--:R4:W0:Y:S02]  /*2440*/  @P3 DADD R48, R48, R20 ;  /* 0x0000000030303229 */ /* 0x0088240000000014 */
.L_x_179:
[----:B------:R-:W-:Y:S05]  /*2450*/  BSYNC.RECONVERGENT B0 ;  /* 0x0000000000007941 */ /* 0x000fea0003800200 */
.L_x_178:
[----:B------:R-:W-:-:S05]  /*2460*/  VIADD R57, R57, 0x1 ;  /* 0x0000000139397836 */ /* 0x000fca0000000000 */
[----:B------:R-:W-:-:S13]  /*2470*/  ISETP.NE.AND P3, PT, R57, R50, PT ;  /* 0x000000323900720c */ /* 0x000fda0003f65270 */
[----:B------:R-:W-:Y:S05]  /*2480*/  @P3 BRA `(.L_x_187) ;  /* 0xfffffff000283947 */ /* 0x000fea000383ffff */
.L_x_177:
[----:B------:R-:W-:Y:S05]  /*2490*/  BSYNC.RECONVERGENT B1 ;  /* 0x0000000000017941 */ /* 0x000fea0003800200 */
.L_x_176:
[----:B------:R-:W-:-:S05]  /*24a0*/  VIADD R56, R56, 0x1 ;  /* 0x0000000138387836 */ /* 0x000fca0000000000 */
[----:B------:R-:W-:-:S13]  /*24b0*/  ISETP.NE.AND P3, PT, R56, R5, PT ;  /* 0x000000053800720c */ /* 0x000fda0003f65270 */
[----:B------:R-:W-:Y:S05]  /*24c0*/  @P3 BRA `(.L_x_188) ;  /* 0xffffffec00f03947 */ /* 0x000fea000383ffff */
.L_x_175:
[----:B------:R-:W-:Y:S05]  /*24d0*/  BSYNC.RECONVERGENT B2 ;  /* 0x0000000000027941 */ /* 0x000fea0003800200 */
.L_x_174:
[----:B------:R-:W5:Y:S01]  /*24e0*/  LDCU.64 UR12, c[0x0][0x3c8] ;  /* 0x00007900ff0c77ac */ /* 0x000f620008000a00 */
[----:B------:R-:W0:Y:S01]  /*24f0*/  LDC.64 R18, c[0x0][0x390] ;  /* 0x0000e400ff127b82 */ /* 0x000e220000000a00 */
[----:B------:R-:W1:Y:S01]  /*2500*/  LDCU.64 UR14, c[0x0][0x388] ;  /* 0x00007100ff0e77ac */ /* 0x000e620008000a00 */
[----:B------:R-:W-:-:S04]  /*2510*/  UIADD3 UR4, UP0, UPT, UR4, 0x1, URZ ;  /* 0x0000000104047890 */ /* 0x000fc8000ff1e0ff */
[----:B------:R-:W-:Y:S01]  /*2520*/  UIADD3.X UR5, UPT, UPT, URZ, UR5, URZ, UP0, !UPT ;  /* 0x00000005ff057290 */ /* 0x000fe200087fe4ff */
[----:B-----5:R-:W-:-:S04]  /*2530*/  LEA R14, P3, R2, UR12, 0x3 ;  /* 0x0000000c020e7c11 */ /* 0x020fc8000f8618ff */
[----:B------:R-:W-:Y:S01]  /*2540*/  LEA.HI.X R15, R2, UR13, R3, 0x3, P3 ;  /* 0x0000000d020f7c11 */ /* 0x000fe200098f1c03 */
[----:B-1----:R-:W-:Y:S01]  /*2550*/  UISETP.GE.U32.AND UP0, UPT, UR4, UR14, UPT ;  /* 0x0000000e0400728c */ /* 0x002fe2000bf06070 */
[----:B0-----:R-:W-:-:S03]  /*2560*/  IMAD R16, R18, UR8, RZ ;  /* 0x0000000812107c24 */ /* 0x001fc6000f8e02ff */
[----:B---3--:R0:W-:Y:S01]  /*2570*/  STG.E.64 desc[UR10][R14.64], R48 ;  /* 0x000000300e007986 */ /* 0x0081e2000c101b0a */
[----:B------:R-:W-:Y:S01]  /*2580*/  UISETP.GE.U32.AND.EX UP0, UPT, UR5, UR15, UPT, UP0 ;  /* 0x0000000f0500728c */ /* 0x000fe2000bf06100 */
[----:B------:R-:W-:-:S04]  /*2590*/  IMAD.WIDE.U32 R2, R18, UR6, R2 ;  /* 0x0000000612027c25 */ /* 0x000fc8000f8e0002 */
[----:B------:R-:W-:-:S05]  /*25a0*/  IMAD R17, R19, UR6, R16 ;  /* 0x0000000613117c24 */ /* 0x000fca000f8e0210 */
[----:B------:R-:W-:Y:S01]  /*25b0*/  IADD3 R3, PT, PT, R3, R17, RZ ;  /* 0x0000001103037210 */ /* 0x000fe20007ffe0ff */
[----:B------:R-:W-:Y:S06]  /*25c0*/  BRA.U !UP0, `(.L_x_189) ;  /* 0xffffffed087c7547 */ /* 0x000fec000b83ffff */
[----:B------:R-:W-:Y:S05]  /*25d0*/  EXIT ;  /* 0x000000000000794d */ /* 0x000fea0003800000 */
        .weak           $__internal_12_$__cuda_sm20_div_s64
        .type           $__internal_12_$__cuda_sm20_div_s64,@function
        .size           $__internal_12_$__cuda_sm20_div_s64,($__internal_13_$__cuda_sm20_div_u64 - $__internal_12_$__cuda_sm20_div_s64)
$__internal_12_$__cuda_sm20_div_s64:
[----:B------:R-:W-:Y:S01]  /*25e0*/  UIADD3 UR4, UP1, UPT, URZ, -UR6, URZ ;  /* 0x80000006ff047290 */ /* 0x000fe2000ff3e0ff */
[----:B------:R-:W-:Y:S01]  /*25f0*/  ISETP.GE.AND P3, PT, R3, RZ, PT ;  /* 0x000000ff0300720c */ /* 0x000fe20003f66270 */
[----:B------:R-:W-:Y:S02]  /*2600*/  UISETP.GE.AND UP0, UPT, UR8, URZ, UPT ;  /* 0x000000ff0800728c */ /* 0x000fe4000bf06270 */
[----:B------:R-:W-:Y:S02]  /*2610*/  UIADD3.X UR5, UPT, UPT, URZ, ~UR8, URZ, UP1, !UPT ;  /* 0x80000008ff057290 */ /* 0x000fe40008ffe4ff */
[----:B------:R-:W-:Y:S02]  /*2620*/  USEL UR4, UR4, UR6, !UP0 ;  /* 0x0000000604047287 */ /* 0x000fe4000c000000 */
[----:B------:R-:W-:-:S09]  /*2630*/  USEL UR5, UR5, UR8, !UP0 ;  /* 0x0000000805057287 */ /* 0x000fd2000c000000 */
[----:B------:R-:W0:Y:S02]  /*2640*/  I2F.U64.RP R8, UR4 ;  /* 0x0000000400087d12 */ /* 0x000e240008309000 */
[----:B0-----:R-:W0:Y:S02]  /*2650*/  MUFU.RCP R8, R8 ;  /* 0x0000000800087308 */ /* 0x001e240000001000 */
[----:B0-----:R-:W-:-:S15]  /*2660*/  VIADD R4, R8, 0x1ffffffe ;  /* 0x1ffffffe08047836 */ /* 0x001fde0000000000 */
        /* <DEDUP_REMOVED lines=16> */
[----:B------:R-:W-:Y:S01]  /*2770*/  IMAD.X R6, R11, 0x1, R5, P0 ;  /* 0x000000010b067824 */ /* 0x000fe200000e0605 */
[----:B------:R-:W-:-:S03]  /*2780*/  IADD3 R11, P4, PT, RZ, -R2, RZ ;  /* 0x80000002ff0b7210 */ /* 0x000fc60007f9e0ff */
[----:B------:R-:W-:Y:S01]  /*2790*/  IMAD.WIDE.U32 R4, R7, UR4, RZ ;  /* 0x0000000407047c25 */ /* 0x000fe2000f8e00ff */
[----:B------:R-:W-:Y:S02]  /*27a0*/  IADD3.X R9, PT, PT, RZ, RZ, R6, P2, P1 ;  /* 0x000000ffff097210 */ /* 0x000fe400017e2406 */
[----:B------:R-:W-:Y:S01]  /*27b0*/  SEL R11, R11, R2, !P3 ;  /* 0x000000020b0b7207 */ /* 0x000fe20005800000 */
[----:B------:R-:W-:Y:S01]  /*27c0*/  IMAD R6, R7, UR5, R5 ;  /* 0x0000000507067c24 */ /* 0x000fe2000f8e0205 */
[----:B------:R-:W-:Y:S02]  /*27d0*/  IADD3 R5, P0, PT, RZ, -R4, RZ ;  /* 0x80000004ff057210 */ /* 0x000fe40007f1e0ff */
[----:B------:R-:W-:Y:S01]  /*27e0*/  IADD3.X R10, PT, PT, RZ, ~R3, RZ, P4, !PT ;  /* 0x80000003ff0a7210 */ /* 0x000fe200027fe4ff */
[----:B------:R-:W-:Y:S02]  /*27f0*/  IMAD R4, R9, UR4, R6 ;  /* 0x0000000409047c24 */ /* 0x000fe4000f8e0206 */
[----:B------:R-:W-:Y:S01]  /*2800*/  IMAD.HI.U32 R6, R7, R5, RZ ;  /* 0x0000000507067227 */ /* 0x000fe200078e00ff */
[----:B------:R-:W-:-:S03]  /*2810*/  SEL R10, R10, R3, !P3 ;  /* 0x000000030a0a7207 */ /* 0x000fc60005800000 */
[----:B------:R-:W-:-:S04]  /*2820*/  IMAD.X R4, RZ, RZ, ~R4, P0 ;  /* 0x000000ffff047224 */ /* 0x000fc800000e0e04 */
[----:B------:R-:W-:-:S04]  /*2830*/  IMAD.WIDE.U32 R6, P0, R7, R4, R6 ;  /* 0x0000000407067225 */ /* 0x000fc80007800006 */
[----:B------:R-:W-:-:S04]  /*2840*/  IMAD.HI.U32 R7, P1, R9, R5, R6 ;  /* 0x0000000509077227 */ /* 0x000fc80007820006 */
[CC--:B------:R-:W-:Y:S02]  /*2850*/  IMAD R6, R9.reuse, R4.reuse, RZ ;  /* 0x0000000409067224 */ /* 0x0c0fe400078e02ff */
[----:B------:R-:W-:-:S03]  /*2860*/  IMAD.HI.U32 R4, R9, R4, RZ ;  /* 0x0000000409047227 */ /* 0x000fc600078e00ff */
[----:B------:R-:W-:Y:S01]  /*2870*/  IADD3 R7, P2, PT, R6, R7, RZ ;  /* 0x0000000706077210 */ /* 0x000fe20007f5e0ff */
[----:B------:R-:W-:Y:S02]  /*2880*/  IMAD.X R9, R4, 0x1, R9, P0 ;  /* 0x0000000104097824 */ /* 0x000fe400000e0609 */
[----:B------:R-:W-:Y:S02]  /*2890*/  IMAD.MOV.U32 R5, RZ, RZ, RZ ;  /* 0x000000ffff057224 */ /* 0x000fe400078e00ff */
[----:B------:R-:W-:Y:S01]  /*28a0*/  IMAD.HI.U32 R4, R7, R11, RZ ;  /* 0x0000000b07047227 */ /* 0x000fe200078e00ff */
[----:B------:R-:W-:-:S03]  /*28b0*/  IADD3.X R9, PT, PT, RZ, RZ, R9, P2, P1 ;  /* 0x000000ffff097210 */ /* 0x000fc600017e2409 */
        /* <DEDUP_REMOVED lines=12> */
[----:B------:R-:W-:-:S04]  /*2980*/  IMAD R5, R6, UR4, R5 ;  /* 0x0000000406057c24 */ /* 0x000fc8000f8e0205 */
[----:B------:R-:W-:Y:S01]  /*2990*/  IMAD.X R10, R10, 0x1, ~R5, P1 ;  /* 0x000000010a0a7824 */ /* 0x000fe200008e0e05 */
[----:B------:R-:W-:Y:S02]  /*29a0*/  IADD3 R8, P1, PT, R11, -UR4, RZ ;  /* 0x800000040b087c10 */ /* 0x000fe4000ff3e0ff */
[----:B------:R-:W-:Y:S02]  /*29b0*/  IADD3.X R5, PT, PT, RZ, R6, RZ, P2, !PT ;  /* 0x00000006ff057210 */ /* 0x000fe400017fe4ff */
        /* <DEDUP_REMOVED lines=9> */
[----:B------:R-:W-:Y:S01]  /*2a50*/  LOP3.LUT R4, R3, UR8, RZ, 0x3c, !PT ;  /* 0x0000000803047c12 */ /* 0x000fe2000f8e3cff */
[----:B------:R-:W-:Y:S01]  /*2a60*/  IMAD.X R9, RZ, RZ, R6, P2 ;  /* 0x000000ffff097224 */ /* 0x000fe200010e0606 */
[----:B------:R-:W-:-:S02]  /*2a70*/  SEL R8, R8, R7, P0 ;  /* 0x0000000708087207 */ /* 0x000fc40000000000 */
[----:B------:R-:W-:Y:S02]  /*2a80*/  ISETP.GE.AND P1, PT, R4, RZ, PT ;  /* 0x000000ff0400720c */ /* 0x000fe40003f26270 */
[----:B------:R-:W-:Y:S02]  /*2a90*/  SEL R9, R9, R6, P0 ;  /* 0x0000000609097207 */ /* 0x000fe40000000000 */
[-C--:B------:R-:W-:Y:S02]  /*2aa0*/  IADD3 R5, P2, PT, RZ, -R8.reuse, RZ ;  /* 0x80000008ff057210 */ /* 0x080fe40007f5e0ff */
[----:B------:R-:W-:Y:S02]  /*2ab0*/  ISETP.NE.U32.AND P0, PT, RZ, UR6, PT ;  /* 0x00000006ff007c0c */ /* 0x000fe4000bf05070 */
[----:B------:R-:W-:Y:S01]  /*2ac0*/  SEL R8, R5, R8, !P1 ;  /* 0x0000000805087207 */ /* 0x000fe20004800000 */
[----:B------:R-:W-:Y:S01]  /*2ad0*/  IMAD.X R4, RZ, RZ, ~R9, P2 ;  /* 0x000000ffff047224 */ /* 0x000fe200010e0e09 */
[----:B------:R-:W-:Y:S01]  /*2ae0*/  ISETP.NE.AND.EX P0, PT, RZ, UR8, PT, P0 ;  /* 0x00000008ff007c0c */ /* 0x000fe2000bf05300 */
[----:B------:R-:W-:-:S03]  /*2af0*/  IMAD.MOV.U32 R5, RZ, RZ, 0x0 ;  /* 0x00000000ff057424 */ /* 0x000fc600078e00ff */
[----:B------:R-:W-:Y:S02]  /*2b00*/  SEL R9, R4, R9, !P1 ;  /* 0x0000000904097207 */ /* 0x000fe40004800000 */
[----:B------:R-:W-:Y:S02]  /*2b10*/  MOV R4, R0 ;  /* 0x0000000000047202 */ /* 0x000fe40000000f00 */
[----:B------:R-:W-:Y:S02]  /*2b20*/  SEL R8, R8, 0xffffffff, P0 ;  /* 0xffffffff08087807 */ /* 0x000fe40000000000 */
[----:B------:R-:W-:Y:S01]  /*2b30*/  SEL R9, R9, 0xffffffff, P0 ;  /* 0xffffffff09097807 */ /* 0x000fe20000000000 */
[----:B------:R-:W-:Y:S06]  /*2b40*/  RET.REL.NODEC R4 `(_ZN2at6native53_GLOBAL__N__069e5665_20_UpSampleNearest3d_cu_ab8a35b437upsample_nearest3d_backward_out_frameIddXadL_ZNS0_46nearest_neighbor_exact_bw_compute_source_indexEfiiEEEEvPKT_mmmmmmmmPS3_fff) ;  /* 0xffffffd4042c7950 */ /* 0x000fec0003c3ffff */
        .weak           $__internal_13_$__cuda_sm20_div_u64
        .type           $__internal_13_$__cuda_sm20_div_u64,@function
        .size           $__internal_13_$__cuda_sm20_div_u64,($__internal_14_$__cuda_sm20_rem_u64 - $__internal_13_$__cuda_sm20_div_u64)
$__internal_13_$__cuda_sm20_div_u64:
        /* <DEDUP_REMOVED lines=28> */
[----:B------:R-:W-:Y:S02]  /*2d10*/  IMAD.X R12, RZ, RZ, ~R13, P0 ;  /* 0x000000ffff0c7224 */ /* 0x000fe400000e0e0d */
[----:B------:R-:W-:Y:S02]  /*2d20*/  IMAD.MOV.U32 R13, RZ, RZ, RZ ;  /* 0x000000ffff0d7224 */ /* 0x000fe400078e00ff */
        /* <DEDUP_REMOVED lines=17> */
[C---:B------:R-:W-:Y:S01]  /*2e40*/  IMAD R13, R15.reuse, R7, R13 ;  /* 0x000000070f0d7224 */ /* 0x040fe200078e020d */
[----:B------:R-:W-:Y:S02]  /*2e50*/  IADD3 R12, P2, PT, R15, 0x1, RZ ;  /* 0x000000010f0c7810 */ /* 0x000fe40007f5e0ff */
[-C--:B------:R-:W-:Y:S01]  /*2e60*/  ISETP.GE.U32.AND P0, PT, R17, R8.reuse, PT ;  /* 0x000000081100720c */ /* 0x080fe20003f06070 */
[----:B------:R-:W-:-:S05]  /*2e70*/  IMAD R10, R11, R8, R13 ;  /* 0x000000080b0a7224 */ /* 0x000fca00078e020d */
[----:B------:R-:W-:Y:S02]  /*2e80*/  IADD3.X R16, PT, PT, ~R10, R9, RZ, P1, !PT ;  /* 0x000000090a107210 */ /* 0x000fe40000ffe5ff */
[----:B------:R-:W-:Y:S02]  /*2e90*/  IADD3 R9, P1, PT, -R8, R17, RZ ;  /* 0x0000001108097210 */ /* 0x000fe40007f3e1ff */
[C---:B------:R-:W-:Y:S02]  /*2ea0*/  ISETP.GE.U32.AND.EX P0, PT, R16.reuse, R7, PT, P0 ;  /* 0x000000071000720c */ /* 0x040fe40003f06100 */
[----:B------:R-:W-:Y:S01]  /*2eb0*/  IADD3.X R10, PT, PT, RZ, R11, RZ, P2, !PT ;  /* 0x0000000bff0a7210 */ /* 0x000fe200017fe4ff */
[----:B------:R-:W-:Y:S01]  /*2ec0*/  IMAD.X R14, R16, 0x1, ~R7, P1 ;  /* 0x00000001100e7824 */ /* 0x000fe200008e0e07 */
[----:B------:R-:W-:Y:S02]  /*2ed0*/  SEL R9, R9, R17, P0 ;  /* 0x0000001109097207 */ /* 0x000fe40000000000 */
[----:B------:R-:W-:-:S02]  /*2ee0*/  SEL R12, R12, R15, P0 ;  /* 0x0000000f0c0c7207 */ /* 0x000fc40000000000 */
[----:B------:R-:W-:Y:S02]  /*2ef0*/  SEL R14, R14, R16, P0 ;  /* 0x000000100e0e7207 */ /* 0x000fe40000000000 */
[----:B------:R-:W-:Y:S02]  /*2f00*/  SEL R11, R10, R11, P0 ;  /* 0x0000000b0a0b7207 */ /* 0x000fe40000000000 */
[----:B------:R-:W-:Y:S02]  /*2f10*/  ISETP.GE.U32.AND P0, PT, R9, R8, PT ;  /* 0x000000080900720c */ /* 0x000fe40003f06070 */
[----:B------:R-:W-:Y:S02]  /*2f20*/  IADD3 R9, P2, PT, R12, 0x1, RZ ;  /* 0x000000010c097810 */ /* 0x000fe40007f5e0ff */
[----:B------:R-:W-:Y:S02]  /*2f30*/  ISETP.NE.U32.AND P1, PT, R8, RZ, PT ;  /* 0x000000ff0800720c */ /* 0x000fe40003f25070 */
[----:B------:R-:W-:Y:S01]  /*2f40*/  ISETP.GE.U32.AND.EX P0, PT, R14, R7, PT, P0 ;  /* 0x000000070e00720c */ /* 0x000fe20003f06100 */
[----:B------:R-:W-:Y:S01]  /*2f50*/  IMAD.X R10, RZ, RZ, R11, P2 ;  /* 0x000000ffff0a7224 */ /* 0x000fe200010e060b */
[----:B------:R-:W-:Y:S01]  /*2f60*/  ISETP.NE.AND.EX P1, PT, R7, RZ, PT, P1 ;  /* 0x000000ff0700720c */ /* 0x000fe20003f25310 */
[----:B------:R-:W-:Y:S01]  /*2f70*/  HFMA2 R7, -RZ, RZ, 0, 0 ;  /* 0x00000000ff077431 */ /* 0x000fe200000001ff */
[----:B------:R-:W-:-:S02]  /*2f80*/  SEL R8, R9, R12, P0 ;  /* 0x0000000c09087207 */ /* 0x000fc40000000000 */
[----:B------:R-:W-:Y:S02]  /*2f90*/  SEL R9, R10, R11, P0 ;  /* 0x0000000b0a097207 */ /* 0x000fe40000000000 */
[----:B------:R-:W-:Y:S02]  /*2fa0*/  SEL R8, R8, 0xffffffff, P1 ;  /* 0xffffffff08087807 */ /* 0x000fe40000800000 */
[----:B------:R-:W-:Y:S01]  /*2fb0*/  SEL R9, R9, 0xffffffff, P1 ;  /* 0xffffffff09097807 */ /* 0x000fe20000800000 */
[----:B------:R-:W-:Y:S06]  /*2fc0*/  RET.REL.NODEC R6 `(_ZN2at6native53_GLOBAL__N__069e5665_20_UpSampleNearest3d_cu_ab8a35b437upsample_nearest3d_backward_out_frameIddXadL_ZNS0_46nearest_neighbor_exact_bw_compute_source_indexEfiiEEEEvPKT_mmmmmmmmPS3_fff) ;  /* 0xffffffd0060c7950 */ /* 0x000fec0003c3ffff */
        .weak           $__internal_14_$__cuda_sm20_rem_u64
        .type           $__internal_14_$__cuda_sm20_rem_u64,@function
        .size           $__internal_14_$__cuda_sm20_rem_u64,(.L_x_684 - $__internal_14_$__cuda_sm20_rem_u64)
$__internal_14_$__cuda_sm20_rem_u64:
[----:B------:R-:W-:-:S06]  /*2fd0*/  IMAD.MOV.U32 R11, RZ, RZ, R7 ;  /* 0x000000ffff0b7224 */ /* 0x000fcc00078e0007 */
        /* <DEDUP_REMOVED lines=30> */
[----:B------:R-:W-:Y:S02]  /*31c0*/  HFMA2 R15, -RZ, RZ, 0, 0 ;  /* 0x00000000ff0f7431 */ /* 0x000fe400000001ff */
        /* <DEDUP_REMOVED lines=20> */
[-C--:B------:R-:W-:Y:S02]  /*3310*/  IADD3.X R12, PT, PT, ~R7, R14.reuse, RZ, P1, !PT ;  /* 0x0000000e070c7210 */ /* 0x080fe40000ffe5ff */
[----:B------:R-:W-:Y:S02]  /*3320*/  SEL R9, R9, R15, P0 ;  /* 0x0000000f09097207 */ /* 0x000fe40000000000 */
[----:B------:R-:W-:Y:S02]  /*3330*/  SEL R12, R12, R14, P0 ;  /* 0x0000000e0c0c7207 */ /* 0x000fe40000000000 */
[C---:B------:R-:W-:Y:S02]  /*3340*/  ISETP.GE.U32.AND P0, PT, R9.reuse, R10, PT ;  /* 0x0000000a0900720c */ /* 0x040fe40003f06070 */
[----:B------:R-:W-:Y:S01]  /*3350*/  ISETP.NE.U32.AND P1, PT, R10, RZ, PT ;  /* 0x000000ff0a00720c */ /* 0x000fe20003f25070 */
[----:B------:R-:W-:Y:S01]  /*3360*/  IMAD.IADD R10, R9, 0x1, -R10 ;  /* 0x00000001090a7824 */ /* 0x000fe200078e0a0a */
[----:B------:R-:W-:-:S02]  /*3370*/  ISETP.GE.U32.AND.EX P0, PT, R12, R7, PT, P0 ;  /* 0x000000070c00720c */ /* 0x000fc40003f06100 */
[----:B------:R-:W-:Y:S02]  /*3380*/  ISETP.NE.AND.EX P1, PT, R7, RZ, PT, P1 ;  /* 0x000000ff0700720c */ /* 0x000fe40003f25310 */
[----:B------:R-:W-:Y:S02]  /*3390*/  SEL R7, R10, R9, P0 ;  /* 0x000000090a077207 */ /* 0x000fe40000000000 */
[----:B------:R-:W-:Y:S02]  /*33a0*/  MOV R9, 0x0 ;  /* 0x0000000000097802 */ /* 0x000fe40000000f00 */
[----:B------:R-:W-:Y:S02]  /*33b0*/  SEL R7, R7, 0xffffffff, P1 ;  /* 0xffffffff07077807 */ /* 0x000fe40000800000 */
[----:B------:R-:W-:Y:S05]  /*33c0*/  RET.REL.NODEC R8 `(_ZN2at6native53_GLOBAL__N__069e5665_20_UpSampleNearest3d_cu_ab8a35b437upsample_nearest3d_backward_out_frameIddXadL_ZNS0_46nearest_neighbor_exact_bw_compute_source_indexEfiiEEEEvPKT_mmmmmmmmPS3_fff) ;  /* 0xffffffcc080c7950 */ /* 0x000fea0003c3ffff */
.L_x_190:
        /* <DEDUP_REMOVED lines=11> */
.L_x_684:


//--------------------- .text._ZN2at6native53_GLOBAL__N__069e5665_20_UpSampleNearest3d_cu_ab8a35b437upsample_nearest3d_backward_out_frameIhlXadL_ZNS0_40nearest_neighbor_bw_compute_source_indexEfiiEEEEvPKT_mmmmmmmmPS3_fff --------------------------
	.section	.text._ZN2at6native53_GLOBAL__N__069e5665_20_UpSampleNearest3d_cu_ab8a35b437upsample_nearest3d_backward_out_frameIhlXadL_ZNS0_40nearest_neighbor_bw_compute_source_indexEfiiEEEEvPKT_mmmmmmmmPS3_fff,"ax",@progbits
	.align	128
.text._ZN2at6native53_GLOBAL__N__069e5665_20_UpSampleNearest3d_cu_ab8a35b437upsample_nearest3d_backward_out_frameIhlXadL_ZNS0_40nearest_neighbor_bw_compute_source_indexEfiiEEEEvPKT_mmmmmmmmPS3_fff:
        .type           _ZN2at6native53_GLOBAL__N__069e5665_20_UpSampleNearest3d_cu_ab8a35b437upsample_nearest3d_backward_out_frameIhlXadL_ZNS0_40nearest_neighbor_bw_compute_source_indexEfiiEEEEvPKT_mmmmmmmmPS3_fff,@function
        .size           _ZN2at6native53_GLOBAL__N__069e5665_20_UpSampleNearest3d_cu_ab8a35b437upsample_nearest3d_backward_out_frameIhlXadL_ZNS0_40nearest_neighbor_bw_compute_source_indexEfiiEEEEvPKT_mmmmmmmmPS3_fff,(.L_x_688 - _ZN2at6native53_GLOBAL__N__069e5665_20_UpSampleNearest3d_cu_ab8a35b437upsample_nearest3d_backward_out_frameIhlXadL_ZNS0_40nearest_neighbor_bw_compute_source_indexEfiiEEEEvPKT_mmmmmmmmPS3_fff)
        .other          _ZN2at6native53_GLOBAL__N__069e5665_20_UpSampleNearest3d_cu_ab8a35b437upsample_nearest3d_backward_out_frameIhlXadL_ZNS0_40nearest_neighbor_bw_compute_source_indexEfiiEEEEvPKT_mmmmmmmmPS3_fff,@"STO_CUDA_ENTRY STV_DEFAULT"
_ZN2at6native53_GLOBAL__N__069e5665_20_UpSampleNearest3d_cu_ab8a35b437upsample_nearest3d_backward_out_frameIhlXadL_ZNS0_40nearest_neighbor_bw_compute_source_indexEfiiEEEEvPKT_mmmmmmmmPS3_fff:
        /* <DEDUP_REMOVED lines=61> */
.L_x_192:
[----:B------:R-:W-:-:S07]  /*03d0*/  MOV R0, 0x3f0 ;  /* 0x000003f000007802 */ /* 0x000fce0000000f00 */
[----:B------:R-:W-:Y:S05]  /*03e0*/  CALL.REL.NOINC `($__internal_15_$__cuda_sm20_div_s64) ;  /* 0x0000001c00007944 */ /* 0x000fea0003c00000 */
.L_x_193:
[----:B------:R-:W-:Y:S05]  /*03f0*/  BSYNC.RECONVERGENT B0 ;  /* 0x0000000000007941 */ /* 0x000fea0003800200 */
.L_x_191:
        /* <DEDUP_REMOVED lines=25> */
.L_x_195:
[----:B------:R-:W0:Y:S01]  /*0590*/  LDCU.64 UR4, c[0x0][0x390] ;  /* 0x00007200ff0477ac */ /* 0x000e220008000a00 */
[----:B------:R-:W-:Y:S01]  /*05a0*/  IMAD.MOV.U32 R0, RZ, RZ, R8 ;  /* 0x000000ffff007224 */ /* 0x000fe200078e0008 */
[----:B------:R-:W-:Y:S02]  /*05b0*/  MOV R6, 0x5f0 ;  /* 0x000005f000067802 */ /* 0x000fe40000000f00 */
[----:B0-----:R-:W-:Y:S01]  /*05c0*/  MOV R5, UR4 ;  /* 0x0000000400057c02 */ /* 0x001fe20008000f00 */
[----:B------:R-:W-:-:S07]  /*05d0*/  IMAD.U32 R7, RZ, RZ, UR5 ;  /* 0x00000005ff077e24 */ /* 0x000fce000f8e00ff */
[----:B------:R-:W-:Y:S05]  /*05e0*/  CALL.REL.NOINC `($__internal_17_$__cuda_sm20_rem_u64) ;  /* 0x0000002400047944 */ /* 0x000fea0003c00000 */
[----:B------:R0:W-:Y:S02]  /*05f0*/  STL [R1+0x10], R8 ;  /* 0x0000100801007387 */ /* 0x0001e40000100800 */
.L_x_196:
[----:B------:R-:W-:Y:S05]  /*0600*/  BSYNC.RECONVERGENT B0 ;  /* 0x0000000000007941 */ /* 0x000fea0003800200 */
.L_x_194:
        /* <DEDUP_REMOVED lines=28> */
.L_x_198:
[----:B------:R-:W2:Y:S01]  /*07d0*/  LDCU.64 UR4, c[0x0][0x3b8] ;  /* 0x00007700ff0477ac */ /* 0x000ea20008000a00 */
[----:B------:R-:W-:Y:S01]  /*07e0*/  IMAD.MOV.U32 R7, RZ, RZ, R4 ;  /* 0x000000ffff077224 */ /* 0x000fe200078e0004 */
[----:B------:R-:W-:Y:S01]  /*07f0*/  MOV R4, 0x840 ;  /* 0x0000084000047802 */ /* 0x000fe20000000f00 */
[----:B-----5:R-:W-:Y:S02]  /*0800*/  IMAD.MOV.U32 R0, RZ, RZ, R10 ;  /* 0x000000ffff007224 */ /* 0x020fe400078e000a */
[----:B--2---:R-:W-:Y:S01]  /*0810*/  IMAD.U32 R6, RZ, RZ, UR4 ;  /* 0x00000004ff067e24 */ /* 0x004fe2000f8e00ff */
[----:B------:R-:W-:-:S07]  /*0820*/  MOV R5, UR5 ;  /* 0x0000000500057c02 */ /* 0x000fce0008000f00 */
[----:B01----:R-:W-:Y:S05]  /*0830*/  CALL.REL.NOINC `($__internal_16_$__cuda_sm20_div_u64) ;  /* 0x0000001c00507944 */ /* 0x003fea0003c00000 */
[----:B------:R-:W-:Y:S02]  /*0840*/  IMAD.MOV.U32 R6, RZ, RZ, R8 ;  /* 0x000000ffff067224 */ /* 0x000fe400078e0008 */
[----:B------:R-:W-:-:S07]  /*0850*/  IMAD.MOV.U32 R7, RZ, RZ, R9 ;  /* 0x000000ffff077224 */ /* 0x000fce00078e0009 */
.L_x_199:
[----:B------:R-:W-:Y:S05]  /*0860*/  BSYNC.RECONVERGENT B0 ;  /* 0x0000000000007941 */ /* 0x000fea0003800200 */
.L_x_197:
        /* <DEDUP_REMOVED lines=26> */
.L_x_201:
[----:B------:R-:W2:Y:S01]  /*0a10*/  LDCU.64 UR4, c[0x0][0x3c0] ;  /* 0x00007800ff0477ac */ /* 0x000ea20008000a00 */
[----:B------:R-:W-:Y:S01]  /*0a20*/  IMAD.MOV.U32 R0, RZ, RZ, R6 ;  /* 0x000000ffff007224 */ /* 0x000fe200078e0006 */
[----:B------:R-:W-:Y:S02]  /*0a30*/  MOV R4, 0xa70 ;  /* 0x00000a7000047802 */ /* 0x000fe40000000f00 */
[----:B--2---:R-:W-:Y:S01]  /*0a40*/  MOV R6, UR4 ;  /* 0x0000000400067c02 */ /* 0x004fe20008000f00 */
[----:B------:R-:W-:-:S07]  /*0a50*/  IMAD.U32 R5, RZ, RZ, UR5 ;  /* 0x00000005ff057e24 */ /* 0x000fce000f8e00ff */
[----:B01----:R-:W-:Y:S05]  /*0a60*/  CALL.REL.NOINC `($__internal_16_$__cuda_sm20_div_u64) ;  /* 0x0000001800c47944 */ /* 0x003fea0003c00000 */
.L_x_202:
[----:B------:R-:W-:Y:S05]  /*0a70*/  BSYNC.RECONVERGENT B0 ;  /* 0x0000000000007941 */ /* 0x000fea0003800200 */
.L_x_200:
        /* <DEDUP_REMOVED lines=24> */
.L_x_204:
[----:B------:R-:W0:Y:S01]  /*0c00*/  LDCU.64 UR4, c[0x0][0x3b0] ;  /* 0x00007600ff0477ac */ /* 0x000e220008000a00 */
[----:B------:R-:W-:Y:S01]  /*0c10*/  IMAD.MOV.U32 R0, RZ, RZ, R8 ;  /* 0x000000ffff007224 */ /* 0x000fe200078e0008 */
[----:B------:R-:W-:Y:S02]  /*0c20*/  MOV R6, 0xc60 ;  /* 0x00000c6000067802 */ /* 0x000fe40000000f00 */
[----:B0-----:R-:W-:Y:S01]  /*0c30*/  MOV R5, UR4 ;  /* 0x0000000400057c02 */ /* 0x001fe20008000f00 */
[----:B------:R-:W-:-:S07]  /*0c40*/  IMAD.U32 R7, RZ, RZ, UR5 ;  /* 0x00000005ff077e24 */ /* 0x000fce000f8e00ff */
[----:B------:R-:W-:Y:S05]  /*0c50*/  CALL.REL.NOINC `($__internal_17_$__cuda_sm20_rem_u64) ;  /* 0x0000001c00687944 */ /* 0x000fea0003c00000 */
.L_x_205:
[----:B------:R-:W-:Y:S05]  /*0c60*/  BSYNC.RECONVERGENT B0 ;  /* 0x0000000000007941 */ /* 0x000fea0003800200 */
.L_x_203:
[----:B------:R-:W2:Y:S01]  /*0c70*/  LDL R7, [R1+0x8] ;  /* 0x0000080001077983 */ /* 0x000ea20000100800 */
[----:B------:R-:W0:Y:S01]  /*0c80*/  LDCU UR4, c[0x0][0x3d0] ;  /* 0x00007a00ff0477ac */ /* 0x000e220008000800 */
[----:B------:R-:W-:Y:S01]  /*0c90*/  VIADD R0, R8, 0x1 ;  /* 0x0000000108007836 */ /* 0x000fe20000000000 */
[----:B------:R-:W-:Y:S01]  /*0ca0*/  I2FP.F32.S32 R8, R8 ;  /* 0x0000000800087245 */ /* 0x000fe20000201400 */
[----:B------:R1:W5:Y:S01]  /*0cb0*/  LDL R6, [R1+0x4] ;  /* 0x0000040001067983 */ /* 0x0003620000100800 */
[----:B------:R-:W2:Y:S02]  /*0cc0*/  LDCU UR9, c[0x0][0x3c4] ;  /* 0x00007880ff0977ac */ /* 0x000ea40008000800 */
[----:B------:R-:W-:Y:S01]  /*0cd0*/  I2FP.F32.S32 R0, R0 ;  /* 0x0000000000007245 */ /* 0x000fe20000201400 */
[----:B------:R-:W3:Y:S01]  /*0ce0*/  LDCU UR5, c[0x0][0x398] ;  /* 0x00007300ff0577ac */ /* 0x000ee20008000800 */
[----:B0-----:R-:W-:-:S04]  /*0cf0*/  FMUL.FTZ R8, R8, UR4 ;  /* 0x0000000408087c20 */ /* 0x001fc80008410000 */
[----:B------:R-:W0:Y:S01]  /*0d00*/  F2I.FTZ.CEIL.NTZ R3, R8 ;  /* 0x0000000800037305 */ /* 0x000e22000021b100 */
[----:B------:R-:W-:-:S07]  /*0d10*/  FMUL.FTZ R0, R0, UR4 ;  /* 0x0000000400007c20 */ /* 0x000fce0008410000 */
[----:B------:R-:W3:Y:S01]  /*0d20*/  F2I.FTZ.CEIL.NTZ R0, R0 ;  /* 0x0000000000007305 */ /* 0x000ee2000021b100 */
[----:B0-----:R1:W-:Y:S01]  /*0d30*/  STL [R1+0xc], R3 ;  /* 0x00000c0301007387 */ /* 0x0013e20000100800 */
[----:B------:R-:W-:Y:S01]  /*0d40*/  BSSY.RECONVERGENT B0, `(.L_x_206) ;  /* 0x0000026000007945 */ /* 0x000fe20003800200 */
[----:B---3--:R-:W-:Y:S02]  /*0d50*/  VIMNMX R21, PT, PT, R0, UR5, PT ;  /* 0x0000000500157c48 */ /* 0x008fe4000bfe0100 */
        /* <DEDUP_REMOVED lines=26> */
.L_x_207:
[----:B------:R-:W0:Y:S01]  /*0f00*/  LDCU.64 UR4, c[0x0][0x3c0] ;  /* 0x00007800ff0477ac */ /* 0x000e220008000a00 */
[----:B-----5:R-:W-:Y:S02]  /*0f10*/  MOV R0, R6 ;  /* 0x0000000600007202 */ /* 0x020fe40000000f00 */
[----:B------:R-:W-:Y:S01]  /*0f20*/  MOV R4, 0xf60 ;  /* 0x00000f6000047802 */ /* 0x000fe20000000f00 */
[----:B0-----:R-:W-:Y:S02]  /*0f30*/  IMAD.U32 R6, RZ, RZ, UR4 ;  /* 0x00000004ff067e24 */ /* 0x001fe4000f8e00ff */
[----:B------:R-:W-:-:S07]  /*0f40*/  IMAD.U32 R5, RZ, RZ, UR5 ;  /* 0x00000005ff057e24 */ /* 0x000fce000f8e00ff */
[----:B------:R-:W-:Y:S05]  /*0f50*/  CALL.REL.NOINC `($__internal_16_$__cuda_sm20_div_u64) ;  /* 0x0000001400887944 */ /* 0x000fea0003c00000 */
[----:B------:R-:W2:Y:S01]  /*0f60*/  LDL R0, [R1+0x4] ;  /* 0x0000040001007983 */ /* 0x000ea20000100800 */
[----:B------:R-:W2:Y:S01]  /*0f70*/  LDCU UR4, c[0x0][0x3c0] ;  /* 0x00007800ff0477ac */ /* 0x000ea20008000800 */
[----:B------:R-:W-:-:S05]  /*0f80*/  IADD3 R4, PT, PT, -R8, RZ, RZ ;  /* 0x000000ff08047210 */ /* 0x000fca0007ffe1ff */
[----:B--2---:R-:W-:-:S07]  /*0f90*/  IMAD R4, R4, UR4, R0 ;  /* 0x0000000404047c24 */ /* 0x004fce000f8e0200 */
.L_x_208:
[----:B------:R-:W-:Y:S05]  /*0fa0*/  BSYNC.RECONVERGENT B0 ;  /* 0x0000000000007941 */ /* 0x000fea0003800200 */
.L_x_206:
        /* <DEDUP_REMOVED lines=24> */
.L_x_210:
[----:B------:R-:W0:Y:S01]  /*1130*/  LDCU.64 UR4, c[0x0][0x3b8] ;  /* 0x00007700ff0477ac */ /* 0x000e220008000a00 */
[----:B------:R-:W-:Y:S01]  /*1140*/  IMAD.MOV.U32 R0, RZ, RZ, R8 ;  /* 0x000000ffff007224 */ /* 0x000fe200078e0008 */
[----:B------:R-:W-:Y:S01]  /*1150*/  MOV R6, 0x1190 ;  /* 0x0000119000067802 */ /* 0x000fe20000000f00 */
[----:B0-----:R-:W-:Y:S01]  /*1160*/  IMAD.U32 R5, RZ, RZ, UR4 ;  /* 0x00000004ff057e24 */ /* 0x001fe2000f8e00ff */
[----:B------:R-:W-:-:S07]  /*1170*/  MOV R7, UR5 ;  /* 0x0000000500077c02 */ /* 0x000fce0008000f00 */
[----:B------:R-:W-:Y:S05]  /*1180*/  CALL.REL.NOINC `($__internal_17_$__cuda_sm20_rem_u64) ;  /* 0x00000018001c7944 */ /* 0x000fea0003c00000 */
.L_x_211:
[----:B------:R-:W-:Y:S05]  /*1190*/  BSYNC.RECONVERGENT B0 ;  /* 0x0000000000007941 */ /* 0x000fea0003800200 */
.L_x_209:
[----:B------:R-:W0:Y:S01]  /*11a0*/  LDCU.64 UR10, c[0x0][0x388] ;  /* 0x00007100ff0a77ac */ /* 0x000e220008000a00 */
[----:B------:R-:W-:Y:S01]  /*11b0*/  VIADD R0, R4, 0x1 ;  /* 0x0000000104007836 */ /* 0x000fe20000000000 */
[----:B------:R-:W-:Y:S01]  /*11c0*/  I2FP.F32.S32 R4, R4 ;  /* 0x0000000400047245 */ /* 0x000fe20000201400 */
[----:B------:R-:W-:Y:S01]  /*11d0*/  VIADD R2, R8, 0x1 ;  /* 0x0000000108027836 */ /* 0x000fe20000000000 */
[----:B------:R-:W1:Y:S02]  /*11e0*/  LDCU UR5, c[0x0][0x3d8] ;  /* 0x00007b00ff0577ac */ /* 0x000e640008000800 */
[----:B------:R-:W-:Y:S01]  /*11f0*/  I2FP.F32.S32 R0, R0 ;  /* 0x0000000000007245 */ /* 0x000fe20000201400 */
[----:B------:R-:W2:Y:S01]  /*1200*/  LDCU UR4, c[0x0][0x3d4] ;  /* 0x00007a80ff0477ac */ /* 0x000ea20008000800 */
[----:B------:R-:W3:Y:S01]  /*1210*/  LDCU UR9, c[0x0][0x3a8] ;  /* 0x00007500ff0977ac */ /* 0x000ee20008000800 */
[----:B0-----:R-:W-:Y:S02]  /*1220*/  ISETP.NE.U32.AND P0, PT, RZ, UR10, PT ;  /* 0x0000000aff007c0c */ /* 0x001fe4000bf05070 */
[----:B-1----:R-:W-:-:S02]  /*1230*/  FMUL.FTZ R3, R0, UR5 ;  /* 0x0000000500037c20 */ /* 0x002fc40008410000 */
[----:B------:R-:W-:Y:S01]  /*1240*/  ISETP.NE.AND.EX P0, PT, RZ, UR11, PT, P0 ;  /* 0x0000000bff007c0c */ /* 0x000fe2000bf05300 */
[----:B------:R-:W-:-:S03]  /*1250*/  FMUL.FTZ R0, R4, UR5 ;  /* 0x0000000504007c20 */ /* 0x000fc60008410000 */
[----:B------:R-:W0:Y:S09]  /*1260*/  F2I.FTZ.CEIL.NTZ R3, R3 ;  /* 0x0000000300037305 */ /* 0x000e32000021b100 */
[----:B--23--:R-:W-:Y:S05]  /*1270*/  @!P0 EXIT ;  /* 0x000000000000894d */ /* 0x00cfea0003800000 */
[----:B------:R-:W2:Y:S04]  /*1280*/  LDL R12, [R1+0x10] ;  /* 0x00001000010c7983 */ /* 0x000ea80000100800 */
[----:B------:R-:W3:Y:S01]  /*1290*/  LDL R11, [R1+0xc] ;  /* 0x00000c00010b7983 */ /* 0x000ee20000100800 */
[----:B------:R-:W1:Y:S01]  /*12a0*/  F2I.FTZ.CEIL.NTZ R0, R0 ;  /* 0x0000000000007305 */ /* 0x000e62000021b100 */
[----:B------:R-:W-:Y:S01]  /*12b0*/  I2FP.F32.S32 R2, R2 ;  /* 0x0000000200027245 */ /* 0x000fe20000201400 */
[----:B------:R-:W4:Y:S01]  /*12c0*/  LDCU UR5, c[0x0][0x3a0] ;  /* 0x00007400ff0577ac */ /* 0x000f220008000800 */
[----:B------:R-:W-:-:S03]  /*12d0*/  I2FP.F32.S32 R8, R8 ;  /* 0x0000000800087245 */ /* 0x000fc60000201400 */
[----:B------:R-:W-:Y:S01]  /*12e0*/  FMUL.FTZ R5, R2, UR4 ;  /* 0x0000000402057c20 */ /* 0x000fe20008410000 */
[----:B0-----:R-:W-:Y:S01]  /*12f0*/  VIMNMX R2, PT, PT, R3, UR9, PT ;  /* 0x0000000903027c48 */ /* 0x001fe2000bfe0100 */
[----:B------:R-:W-:Y:S01]  /*1300*/  FMUL.FTZ R8, R8, UR4 ;  /* 0x0000000408087c20 */ /* 0x000fe20008410000 */
[----:B------:R-:W3:Y:S03]  /*1310*/  LDCU UR4, c[0x0][0x398] ;  /* 0x00007300ff0477ac */ /* 0x000ee60008000800 */
[----:B------:R-:W-:Y:S01]  /*1320*/  F2I.FTZ.CEIL.NTZ R24, R8 ;  /* 0x0000000800187305 */ /* 0x000fe2000021b100 */
[----:B------:R-:W0:Y:S01]  /*1330*/  LDCU.64 UR10, c[0x0][0x358] ;  /* 0x00006b00ff0a77ac */ /* 0x000e220008000a00 */
[----:B-1----:R-:W-:-:S04]  /*1340*/  VIMNMX R3, PT, PT, R0, UR9, PT ;  /* 0x0000000900037c48 */ /* 0x002fc8000bfe0100 */
[C---:B------:R-:W-:Y:S02]  /*1350*/  IADD3 R6, PT, PT, -R3.reuse, R2, RZ ;  /* 0x0000000203067210 */ /* 0x040fe40007ffe1ff */
[----:B------:R-:W4:Y:S01]  /*1360*/  F2I.FTZ.CEIL.NTZ R5, R5 ;  /* 0x0000000500057305 */ /* 0x000f22000021b100 */
[----:B------:R-:W-:Y:S01]  /*1370*/  IMAD.IADD R10, R3, 0x1, -R2 ;  /* 0x00000001030a7824 */ /* 0x000fe200078e0a02 */
[C---:B------:R-:W-:Y:S02]  /*1380*/  LOP3.LUT R18, R6.reuse, 0xf, RZ, 0xc0, !PT ;  /* 0x0000000f06127812 */ /* 0x040fe400078ec0ff */
[C---:B------:R-:W-:Y:S02]  /*1390*/  LOP3.LUT R4, R6.reuse, 0x7, RZ, 0xc0, !PT ;  /* 0x0000000706047812 */ /* 0x040fe400078ec0ff */
[----:B------:R-:W-:Y:S01]  /*13a0*/  LOP3.LUT R19, R6, 0xfffffff0, RZ, 0xc0, !PT ;  /* 0xfffffff006137812 */ /* 0x000fe200078ec0ff */
[----:B------:R-:W-:Y:S01]  /*13b0*/  VIADD R7, R18, 0xffffffff ;  /* 0xffffffff12077836 */ /* 0x000fe20000000000 */
[----:B------:R-:W-:-:S02]  /*13c0*/  IADD3 R9, PT, PT, R4, -0x1, RZ ;  /* 0xffffffff04097810 */ /* 0x000fc40007ffe0ff */
[----:B------:R-:W-:Y:S01]  /*13d0*/  ISETP.GT.U32.AND P0, PT, R10, -0x10, PT ;  /* 0xfffffff00a00780c */ /* 0x000fe20003f04070 */
[----:B------:R-:W-:Y:S01]  /*13e0*/  IMAD.MOV R19, RZ, RZ, -R19 ;  /* 0x000000ffff137224 */ /* 0x000fe200078e0a13 */
[----:B------:R-:W-:Y:S02]  /*13f0*/  ISETP.GE.U32.AND P1, PT, R7, 0x7, PT ;  /* 0x000000070700780c */ /* 0x000fe40003f26070 */
[----:B------:R-:W-:Y:S02]  /*1400*/  ISETP.GE.U32.AND P2, PT, R9, 0x3, PT ;  /* 0x000000030900780c */ /* 0x000fe40003f46070 */
[----:B------:R-:W-:Y:S02]  /*1410*/  LOP3.LUT R6, R6, 0x3, RZ, 0xc0, !PT ;  /* 0x0000000306067812 */ /* 0x000fe400078ec0ff */
[----:B----4-:R-:W-:Y:S02]  /*1420*/  VIMNMX R5, PT, PT, R5, UR5, PT ;  /* 0x0000000505057c48 */ /* 0x010fe4000bfe0100 */
[----:B--2---:R-:W-:-:S02]  /*1430*/  SHF.R.S32.HI R7, RZ, 0x1f, R12 ;  /* 0x0000001fff077819 */ /* 0x004fc4000001140c */
[----:B---3--:R-:W-:-:S03]  /*1440*/  VIMNMX R8, PT, PT, R11, UR4, PT ;  /* 0x000000040b087c48 */ /* 0x008fc6000bfe0100 */
[----:B------:R1:W-:Y:S01]  /*1450*/  STL [R1+0x18], R7 ;  /* 0x0000180701007387 */ /* 0x0003e20000100800 */
[----:B------:R-:W-:-:S03]  /*1460*/  UMOV UR4, URZ ;  /* 0x000000ff00047c82 */ /* 0x000fc60008000000 */
[----:B------:R2:W-:Y:S01]  /*1470*/  STL [R1+0x14], R8 ;  /* 0x0000140801007387 */ /* 0x0005e20000100800 */
[----:B-1----:R-:W-:Y:S01]  /*1480*/  VIMNMX R7, PT, PT, R24, UR5, PT ;  /* 0x0000000518077c48 */ /* 0x002fe2000bfe0100 */
[----:B------:R-:W-:-:S04]  /*1490*/  UMOV UR5, URZ ;  /* 0x000000ff00057c82 */ /* 0x000fc80008000000 */
[----:B0-----:R2:W-:Y:S02]  /*14a0*/  STL [R1], R7 ;  /* 0x0000000701007387 */ /* 0x0015e40000100800 */
.L_x_228:
[----:B--2---:R-:W2:Y:S01]  /*14b0*/  LDL R8, [R1+0xc] ;  /* 0x00000c0001087983 */ /* 0x004ea20000100800 */
[----:B------:R-:W-:Y:S01]  /*14c0*/  BSSY.RECONVERGENT B3, `(.L_x_212) ;  /* 0x000009c000037945 */ /* 0x000fe20003800200 */
[----:B0-----:R-:W-:Y:S02]  /*14d0*/  PRMT R7, RZ, 0x7610, R7 ;  /* 0x00007610ff077816 */ /* 0x001fe40000000007 */
        /* <DEDUP_REMOVED lines=12> */
.L_x_227:
        /* <DEDUP_REMOVED lines=11> */
.L_x_226:
        /* <DEDUP_REMOVED lines=16> */
.L_x_221:
        /* <DEDUP_REMOVED lines=37> */
.L_x_220:
[----:B------:R-:W-:Y:S05]  /*19a0*/  BSYNC.RECONVERGENT B4 ;  /* 0x0000000000047941 */ /* 0x000fea0003800200 */
.L_x_219:
        /* <DEDUP_REMOVED lines=26> */
.L_x_223:
[----:B------:R-:W-:Y:S05]  /*1b50*/  BSYNC.RECONVERGENT B4 ;  /* 0x0000000000047941 */ /* 0x000fea0003800200 */
.L_x_222:
        /* <DEDUP_REMOVED lines=20> */
.L_x_225:
[----:B------:R-:W-:Y:S05]  /*1ca0*/  BSYNC.RECONVERGENT B4 ;  /* 0x0000000000047941 */ /* 0x000fea0003800200 */
.L_x_224:
        /* <DEDUP_REMOVED lines=19> */
.L_x_218:
[----:B------:R-:W-:Y:S05]  /*1de0*/  BSYNC.RECONVERGENT B0 ;  /* 0x0000000000007941 */ /* 0x000fea0003800200 */
.L_x_217:
[----:B-----5:R-:W-:-:S05]  /*1df0*/  VIADD R8, R8, 0x1 ;  /* 0x0000000108087836 */ /* 0x020fca0000000000 */
[----:B------:R-:W-:-:S13]  /*1e00*/  ISETP.NE.AND P3, PT, R8, R5, PT ;  /* 0x000000050800720c */ /* 0x000fda0003f65270 */
[----:B------:R-:W-:Y:S05]  /*1e10*/  @P3 BRA `(.L_x_226) ;  /* 0xfffffff8000c3947 */ /* 0x000fea000383ffff */
.L_x_216:
[----:B------:R-:W-:Y:S05]  /*1e20*/  BSYNC.RECONVERGENT B1 ;  /* 0x0000000000017941 */ /* 0x000fea0003800200 */
.L_x_215:
[----:B-----5:R-:W-:-:S05]  /*1e30*/  VIADD R20, R20, 0x1 ;  /* 0x0000000114147836 */ /* 0x020fca0000000000 */
[----:B------:R-:W-:-:S13]  /*1e40*/  ISETP.NE.AND P3, PT, R20, R21, PT ;  /* 0x000000151400720c */ /* 0x000fda0003f65270 */
[----:B------:R-:W-:Y:S05]  /*1e50*/  @P3 BRA `(.L_x_227) ;  /* 0xfffffff400d03947 */ /* 0x000fea000383ffff */
[----:B------:R-:W-:Y:S05]  /*1e60*/  BSYNC.RECONVERGENT B2 ;  /* 0x0000000000027941 */ /* 0x000fea0003800200 */
.L_x_214:
[----:B------:R-:W-:-:S07]  /*1e70*/  PRMT R7, R11, 0x7610, R7 ;  /* 0x000076100b077816 */ /* 0x000fce0000000007 */
.L_x_213:
[----:B------:R-:W-:Y:S05]  /*1e80*/  BSYNC.RECONVERGENT B3 ;  /* 0x0000000000037941 */ /* 0x000fea0003800200 */
.L_x_212:
        /* <DEDUP_REMOVED lines=22> */
        .weak           $__internal_15_$__cuda_sm20_div_s64
        .type           $__internal_15_$__cuda_sm20_div_s64,@function
        .size           $__internal_15_$__cuda_sm20_div_s64,($__internal_16_$__cuda_sm20_div_u64 - $__internal_15_$__cuda_sm20_div_s64)
$__internal_15_$__cuda_sm20_div_s64:
        /* <DEDUP_REMOVED lines=88> */
[----:B------:R-:W-:Y:S06]  /*2570*/  RET.REL.NODEC R2 `(_ZN2at6native53_GLOBAL__N__069e5665_20_UpSampleNearest3d_cu_ab8a35b437upsample_nearest3d_backward_out_frameIhlXadL_ZNS0_40nearest_neighbor_bw_compute_source_indexEfiiEEEEvPKT_mmmmmmmmPS3_fff) ;  /* 0xffffffd802a07950 */ /* 0x000fec0003c3ffff */
        .weak           $__internal_16_$__cuda_sm20_div_u64
        .type           $__internal_16_$__cuda_sm20_div_u64,@function
        .size           $__internal_16_$__cuda_sm20_div_u64,($__internal_17_$__cuda_sm20_rem_u64 - $__internal_16_$__cuda_sm20_div_u64)
$__internal_16_$__cuda_sm20_div_u64:
        /* <DEDUP_REMOVED lines=71> */
[----:B------:R-:W-:Y:S06]  /*29f0*/  RET.REL.NODEC R4 `(_ZN2at6native53_GLOBAL__N__069e5665_20_UpSampleNearest3d_cu_ab8a35b437upsample_nearest3d_backward_out_frameIhlXadL_ZNS0_40nearest_neighbor_bw_compute_source_indexEfiiEEEEvPKT_mmmmmmmmPS3_fff) ;  /* 0xffffffd404807950 */ /* 0x000fec0003c3ffff */
        .weak           $__internal_17_$__cuda_sm20_rem_u64
        .type           $__internal_17_$__cuda_sm20_rem_u64,@function
        .size           $__internal_17_$__cuda_sm20_rem_u64,(.L_x_688 - $__internal_17_$__cuda_sm20_rem_u64)
$__internal_17_$__cuda_sm20_rem_u64:
        /* <DEDUP_REMOVED lines=64> */
[----:B------:R-:W-:Y:S06]  /*2e00*/  RET.REL.NODEC R6 `(_ZN2at6native53_GLOBAL__N__069e5665_20_UpSampleNearest3d_cu_ab8a35b437upsample_nearest3d_backward_out_frameIhlXadL_ZNS0_40nearest_neighbor_bw_compute_source_indexEfiiEEEEvPKT_mmmmmmmmPS3_fff) ;  /* 0xffffffd0067c7950 */ /* 0x000fec0003c3ffff */
.L_x_229:
        /* <DEDUP_REMOVED lines=15> */
.L_x_688:


//--------------------- .text._ZN2at6native53_GLOBAL__N__069e5665_20_UpSampleNearest3d_cu_ab8a35b437upsample_nearest3d_backward_out_frameIN3c108BFloat16EfXadL_ZNS0_40nearest_neighbor_bw_compute_source_indexEfiiEEEEvPKT_mmmmmmmmPS5_fff --------------------------
	.section	.text._ZN2at6native53_GLOBAL__N__069e5665_20_UpSampleNearest3d_cu_ab8a35b437upsample_nearest3d_backward_out_frameIN3c108BFloat16EfXadL_ZNS0_40nearest_neighbor_bw_compute_source_indexEfiiEEEEvPKT_mmmmmmmmPS5_fff,"ax",@progbits
	.align	128
.text._ZN2at6native53_GLOBAL__N__069e5665_20_UpSampleNearest3d_cu_ab8a35b437upsample_nearest3d_backward_out_frameIN3c108BFloat16EfXadL_ZNS0_40nearest_neighbor_bw_compute_source_indexEfiiEEEEvPKT_mmmmmmmmPS5_fff:
        .type           _ZN2at6native53_GLOBAL__N__069e5665_20_UpSampleNearest3d_cu_ab8a35b437upsample_nearest3d_backward_out_frameIN3c108BFloat16EfXadL_ZNS0_40nearest_neighbor_bw_compute_source_indexEfiiEEEEvPKT_mmmmmmmmPS5_fff,@function
        .size           _ZN2at6native53_GLOBAL__N__069e5665_20_UpSampleNearest3d_cu_ab8a35b437upsample_nearest3d_backward_out_frameIN3c108BFloat16EfXadL_ZNS0_40nearest_neighbor_bw_compute_source_indexEfiiEEEEvPKT_mmmmmmmmPS5_fff,(.L_x_692 - _ZN2at6native53_GLOBAL__N__069e5665_20_UpSampleNearest3d_cu_ab8a35b437upsample_nearest3d_backward_out_frameIN3c108BFloat16EfXadL_ZNS0_40nearest_neighbor_bw_compute_source_indexEfiiEEEEvPKT_mmmmmmmmPS5_fff)
        .other          _ZN2at6native53_GLOBAL__N__069e5665_20_UpSampleNearest3d_cu_ab8a35b437upsample_nearest3d_backward_out_frameIN3c108BFloat16EfXadL_ZNS0_40nearest_neighbor_bw_compute_source_indexEfiiEEEEvPKT_mmmmmmmmPS5_fff,@"STO_CUDA_ENTRY STV_DEFAULT"
_ZN2at6native53_GLOBAL__N__069e5665_20_UpSampleNearest3d_cu_ab8a35b437upsample_nearest3d_backward_out_frameIN3c108BFloat16EfXadL_ZNS0_40nearest_neighbor_bw_compute_source_indexEfiiEEEEvPKT_mmmmmmmmPS5_fff:
        /* <DEDUP_REMOVED lines=61> */
.L_x_231:
[----:B------:R-:W-:-:S07]  /*03d0*/  MOV R0, 0x3f0 ;  /* 0x000003f000007802 */ /* 0x000fce0000000f00 */
[----:B------:R-:W-:Y:S05]  /*03e0*/  CALL.REL.NOINC `($__internal_18_$__cuda_sm20_div_s64) ;  /* 0x0000001c00cc7944 */ /* 0x000fea0003c00000 */
.L_x_232:
[----:B------:R-:W-:Y:S05]  /*03f0*/  BSYNC.RECONVERGENT B0 ;  /* 0x0000000000007941 */ /* 0x000fea0003800200 */
.L_x_230:
        /* <DEDUP_REMOVED lines=25> */
.L_x_234:
[----:B------:R-:W0:Y:S01]  /*0590*/  LDCU.64 UR4, c[0x0][0x390] ;  /* 0x00007200ff0477ac */ /* 0x000e220008000a00 */
[----:B------:R-:W-:Y:S01]  /*05a0*/  IMAD.MOV.U32 R0, RZ, RZ, R8 ;  /* 0x000000ffff007224 */ /* 0x000fe200078e0008 */
[----:B------:R-:W-:Y:S01]  /*05b0*/  MOV R6, 0x5f0 ;  /* 0x000005f000067802 */ /* 0x000fe20000000f00 */
[----:B0-----:R-:W-:Y:S01]  /*05c0*/  IMAD.U32 R5, RZ, RZ, UR4 ;  /* 0x00000004ff057e24 */ /* 0x001fe2000f8e00ff */
[----:B------:R-:W-:-:S07]  /*05d0*/  MOV R7, UR5 ;  /* 0x0000000500077c02 */ /* 0x000fce0008000f00 */
[----:B------:R-:W-:Y:S05]  /*05e0*/  CALL.REL.NOINC `($__internal_20_$__cuda_sm20_rem_u64) ;  /* 0x0000002400d07944 */ /* 0x000fea0003c00000 */
[----:B------:R0:W-:Y:S02]  /*05f0*/  STL [R1+0x14], R8 ;  /* 0x0000140801007387 */ /* 0x0001e40000100800 */
.L_x_235:
[----:B------:R-:W-:Y:S05]  /*0600*/  BSYNC.RECONVERGENT B0 ;  /* 0x0000000000007941 */ /* 0x000fea0003800200 */
.L_x_233:
        /* <DEDUP_REMOVED lines=28> */
.L_x_237:
[----:B------:R-:W2:Y:S01]  /*07d0*/  LDCU.64 UR4, c[0x0][0x3b8] ;  /* 0x00007700ff0477ac */ /* 0x000ea20008000a00 */
[----:B------:R-:W-:Y:S02]  /*07e0*/  MOV R7, R4 ;  /* 0x0000000400077202 */ /* 0x000fe40000000f00 */
[----:B-----5:R-:W-:Y:S02]  /*07f0*/  MOV R0, R10 ;  /* 0x0000000a00007202 */ /* 0x020fe40000000f00 */
[----:B------:R-:W-:Y:S01]  /*0800*/  MOV R4, 0x840 ;  /* 0x0000084000047802 */ /* 0x000fe20000000f00 */
[----:B--2---:R-:W-:Y:S02]  /*0810*/  IMAD.U32 R6, RZ, RZ, UR4 ;  /* 0x00000004ff067e24 */ /* 0x004fe4000f8e00ff */
[----:B------:R-:W-:-:S07]  /*0820*/  IMAD.U32 R5, RZ, RZ, UR5 ;  /* 0x00000005ff057e24 */ /* 0x000fce000f8e00ff */
[----:B01----:R-:W-:Y:S05]  /*0830*/  CALL.REL.NOINC `($__internal_19_$__cuda_sm20_div_u64) ;  /* 0x00000020001c7944 */ /* 0x003fea0003c00000 */
[----:B------:R-:W-:Y:S02]  /*0840*/  IMAD.MOV.U32 R6, RZ, RZ, R8 ;  /* 0x000000ffff067224 */ /* 0x000fe400078e0008 */
[----:B------:R-:W-:-:S07]  /*0850*/  IMAD.MOV.U32 R7, RZ, RZ, R9 ;  /* 0x000000ffff077224 */ /* 0x000fce00078e0009 */
.L_x_238:
[----:B------:R-:W-:Y:S05]  /*0860*/  BSYNC.RECONVERGENT B0 ;  /* 0x0000000000007941 */ /* 0x000fea0003800200 */
.L_x_236:
        /* <DEDUP_REMOVED lines=26> */
.L_x_240:
[----:B------:R-:W2:Y:S01]  /*0a10*/  LDCU.64 UR4, c[0x0][0x3c0] ;  /* 0x00007800ff0477ac */ /* 0x000ea20008000a00 */
[----:B------:R-:W-:Y:S02]  /*0a20*/  MOV R0, R6 ;  /* 0x0000000600007202 */ /* 0x000fe40000000f00 */
[----:B------:R-:W-:Y:S01]  /*0a30*/  MOV R4, 0xa70 ;  /* 0x00000a7000047802 */ /* 0x000fe20000000f00 */
[----:B--2---:R-:W-:Y:S01]  /*0a40*/  IMAD.U32 R6, RZ, RZ, UR4 ;  /* 0x00000004ff067e24 */ /* 0x004fe2000f8e00ff */
[----:B------:R-:W-:-:S07]  /*0a50*/  MOV R5, UR5 ;  /* 0x0000000500057c02 */ /* 0x000fce0008000f00 */
[----:B01----:R-:W-:Y:S05]  /*0a60*/  CALL.REL.NOINC `($__internal_19_$__cuda_sm20_div_u64) ;  /* 0x0000001c00907944 */ /* 0x003fea0003c00000 */
.L_x_241:
[----:B------:R-:W-:Y:S05]  /*0a70*/  BSYNC.RECONVERGENT B0 ;  /* 0x0000000000007941 */ /* 0x000fea0003800200 */
.L_x_239:
        /* <DEDUP_REMOVED lines=24> */
.L_x_243:
[----:B------:R-:W0:Y:S01]  /*0c00*/  LDCU.64 UR4, c[0x0][0x3b0] ;  /* 0x00007600ff0477ac */ /* 0x000e220008000a00 */
[----:B------:R-:W-:Y:S01]  /*0c10*/  IMAD.MOV.U32 R0, RZ, RZ, R8 ;  /* 0x000000ffff007224 */ /* 0x000fe200078e0008 */
[----:B------:R-:W-:Y:S02]  /*0c20*/  MOV R6, 0xc60 ;  /* 0x00000c6000067802 */ /* 0x000fe40000000f00 */
[----:B0-----:R-:W-:Y:S01]  /*0c30*/  MOV R5, UR4 ;  /* 0x0000000400057c02 */ /* 0x001fe20008000f00 */
[----:B------:R-:W-:-:S07]  /*0c40*/  IMAD.U32 R7, RZ, RZ, UR5 ;  /* 0x00000005ff077e24 */ /* 0x000fce000f8e00ff */
[----:B------:R-:W-:Y:S05]  /*0c50*/  CALL.REL.NOINC `($__internal_20_$__cuda_sm20_rem_u64) ;  /* 0x0000002000347944 */ /* 0x000fea0003c00000 */
.L_x_244:
[----:B------:R-:W-:Y:S05]  /*0c60*/  BSYNC.RECONVERGENT B0 ;  /* 0x0000000000007941 */ /* 0x000fea0003800200 */
.L_x_242:
[----:B------:R-:W2:Y:S01]  /*0c70*/  LDL R7, [R1+0xc] ;  /* 0x00000c0001077983 */ /* 0x000ea20000100800 */
[----:B------:R-:W0:Y:S01]  /*0c80*/  LDCU UR4, c[0x0][0x3d0] ;  /* 0x00007a00ff0477ac */ /* 0x000e220008000800 */
[----:B------:R-:W-:Y:S02]  /*0c90*/  IADD3 R0, PT, PT, R8, 0x1, RZ ;  /* 0x0000000108007810 */ /* 0x000fe40007ffe0ff */
[----:B------:R-:W-:Y:S01]  /*0ca0*/  I2FP.F32.S32 R8, R8 ;  /* 0x0000000800087245 */ /* 0x000fe20000201400 */
[----:B------:R-:W2:Y:S01]  /*0cb0*/  LDCU UR9, c[0x0][0x3c4] ;  /* 0x00007880ff0977ac */ /* 0x000ea20008000800 */
[----:B------:R-:W-:Y:S01]  /*0cc0*/  I2FP.F32.S32 R0, R0 ;  /* 0x0000000000007245 */ /* 0x000fe20000201400 */
[----:B------:R1:W5:Y:S01]  /*0cd0*/  LDL R6, [R1+0x8] ;  /* 0x0000080001067983 */ /* 0x0003620000100800 */
        /* <DEDUP_REMOVED lines=34> */
.L_x_246:
[----:B------:R-:W0:Y:S01]  /*0f00*/  LDCU.64 UR4, c[0x0][0x3c0] ;  /* 0x00007800ff0477ac */ /* 0x000e220008000a00 */
[----:B-----5:R-:W-:Y:S02]  /*0f10*/  MOV R0, R6 ;  /* 0x0000000600007202 */ /* 0x020fe40000000f00 */
[----:B------:R-:W-:Y:S01]  /*0f20*/  MOV R4, 0xf60 ;  /* 0x00000f6000047802 */ /* 0x000fe20000000f00 */
[----:B0-----:R-:W-:Y:S01]  /*0f30*/  IMAD.U32 R6, RZ, RZ, UR4 ;  /* 0x00000004ff067e24 */ /* 0x001fe2000f8e00ff */
[----:B------:R-:W-:-:S07]  /*0f40*/  MOV R5, UR5 ;  /* 0x0000000500057c02 */ /* 0x000fce0008000f00 */
[----:B------:R-:W-:Y:S05]  /*0f50*/  CALL.REL.NOINC `($__internal_19_$__cuda_sm20_div_u64) ;  /* 0x0000001800547944 */ /* 0x000fea0003c00000 */
[----:B------:R-:W2:Y:S01]  /*0f60*/  LDL R0, [R1+0x8] ;  /* 0x0000080001007983 */ /* 0x000ea20000100800 */
[----:B------:R-:W2:Y:S01]  /*0f70*/  LDCU UR4, c[0x0][0x3c0] ;  /* 0x00007800ff0477ac */ /* 0x000ea20008000800 */
[----:B------:R-:W-:-:S04]  /*0f80*/  IMAD.MOV R4, RZ, RZ, -R8 ;  /* 0x000000ffff047224 */ /* 0x000fc800078e0a08 */
[----:B--2---:R-:W-:-:S07]  /*0f90*/  IMAD R4, R4, UR4, R0 ;  /* 0x0000000404047c24 */ /* 0x004fce000f8e0200 */
.L_x_247:
[----:B------:R-:W-:Y:S05]  /*0fa0*/  BSYNC.RECONVERGENT B0 ;  /* 0x0000000000007941 */ /* 0x000fea0003800200 */
.L_x_245:
        /* <DEDUP_REMOVED lines=24> */
.L_x_249:
[----:B------:R-:W0:Y:S01]  /*1130*/  LDCU.64 UR4, c[0x0][0x3b8] ;  /* 0x00007700ff0477ac */ /* 0x000e220008000a00 */
[----:B------:R-:W-:Y:S02]  /*1140*/  MOV R0, R8 ;  /* 0x0000000800007202 */ /* 0x000fe40000000f00 */
[----:B------:R-:W-:Y:S01]  /*1150*/  MOV R6, 0x1190 ;  /* 0x0000119000067802 */ /* 0x000fe20000000f00 */
[----:B0-----:R-:W-:Y:S01]  /*1160*/  IMAD.U32 R5, RZ, RZ, UR4 ;  /* 0x00000004ff057e24 */ /* 0x001fe2000f8e00ff */
[----:B------:R-:W-:-:S07]  /*1170*/  MOV R7, UR5 ;  /* 0x0000000500077c02 */ /* 0x000fce0008000f00 */
[----:B------:R-:W-:Y:S05]  /*1180*/  CALL.REL.NOINC `($__internal_20_$__cuda_sm20_rem_u64) ;  /* 0x0000001800e87944 */ /* 0x000fea0003c00000 */
.L_x_250:
[----:B------:R-:W-:Y:S05]  /*1190*/  BSYNC.RECONVERGENT B0 ;  /* 0x0000000000007941 */ /* 0x000fea0003800200 */
.L_x_248:
[----:B------:R-:W0:Y:S01]  /*11a0*/  LDCU.64 UR10, c[0x0][0x388] ;  /* 0x00007100ff0a77ac */ /* 0x000e220008000a00 */
[----:B------:R-:W-:Y:S01]  /*11b0*/  VIADD R0, R4, 0x1 ;  /* 0x0000000104007836 */ /* 0x000fe20000000000 */
[----:B------:R-:W-:Y:S01]  /*11c0*/  I2FP.F32.S32 R4, R4 ;  /* 0x0000000400047245 */ /* 0x000fe20000201400 */
[----:B------:R-:W1:Y:S01]  /*11d0*/  LDCU UR5, c[0x0][0x3d8] ;  /* 0x00007b00ff0577ac */ /* 0x000e620008000800 */
[----:B------:R-:W-:Y:S02]  /*11e0*/  IADD3 R2, PT, PT, R8, 0x1, RZ ;  /* 0x0000000108027810 */ /* 0x000fe40007ffe0ff */
        /* <DEDUP_REMOVED lines=22> */
[----:B------:R-:W-:Y:S01]  /*1350*/  IADD3 R10, PT, PT, R3, -R2, RZ ;  /* 0x80000002030a7210 */ /* 0x000fe20007ffe0ff */
[----:B------:R-:W-:Y:S01]  /*1360*/  IMAD.IADD R6, R2, 0x1, -R3 ;  /* 0x0000000102067824 */ /* 0x000fe200078e0a03 */
[----:B------:R-:W4:Y:S02]  /*1370*/  F2I.FTZ.CEIL.NTZ R5, R5 ;  /* 0x0000000500057305 */ /* 0x000f24000021b100 */
[----:B------:R-:W-:Y:S02]  /*1380*/  ISETP.GT.U32.AND P0, PT, R10, -0x10, PT ;  /* 0xfffffff00a00780c */ /* 0x000fe40003f04070 */
[C---:B------:R-:W-:Y:S02]  /*1390*/  LOP3.LUT R20, R6.reuse, 0xf, RZ, 0xc0, !PT ;  /* 0x0000000f06147812 */ /* 0x040fe400078ec0ff */
[C---:B------:R-:W-:Y:S02]  /*13a0*/  LOP3.LUT R4, R6.reuse, 0x7, RZ, 0xc0, !PT ;  /* 0x0000000706047812 */ /* 0x040fe400078ec0ff */
[----:B------:R-:W-:Y:S01]  /*13b0*/  LOP3.LUT R21, R6, 0xfffffff0, RZ, 0xc0, !PT ;  /* 0xfffffff006157812 */ /* 0x000fe200078ec0ff */
[----:B------:R-:W-:Y:S01]  /*13c0*/  VIADD R7, R20, 0xffffffff ;  /* 0xffffffff14077836 */ /* 0x000fe20000000000 */
[----:B------:R-:W-:-:S02]  /*13d0*/  IADD3 R9, PT, PT, R4, -0x1, RZ ;  /* 0xffffffff04097810 */ /* 0x000fc40007ffe0ff */
[----:B------:R-:W-:Y:S01]  /*13e0*/  LOP3.LUT R6, R6, 0x3, RZ, 0xc0, !PT ;  /* 0x0000000306067812 */ /* 0x000fe200078ec0ff */
[----:B------:R-:W-:Y:S01]  /*13f0*/  IMAD.MOV R21, RZ, RZ, -R21 ;  /* 0x000000ffff157224 */ /* 0x000fe200078e0a15 */
[----:B------:R-:W-:Y:S02]  /*1400*/  ISETP.GE.U32.AND P1, PT, R7, 0x7, PT ;  /* 0x000000070700780c */ /* 0x000fe40003f26070 */
[----:B------:R-:W-:Y:S02]  /*1410*/  ISETP.GE.U32.AND P2, PT, R9, 0x3, PT ;  /* 0x000000030900780c */ /* 0x000fe40003f46070 */
[----:B----4-:R-:W-:Y:S02]  /*1420*/  VIMNMX R5, PT, PT, R5, UR5, PT ;  /* 0x0000000505057c48 */ /* 0x010fe4000bfe0100 */
[----:B--2---:R-:W-:Y:S02]  /*1430*/  SHF.R.S32.HI R7, RZ, 0x1f, R12 ;  /* 0x0000001fff077819 */ /* 0x004fe4000001140c */
[----:B---3--:R-:W-:-:S03]  /*1440*/  VIMNMX R8, PT, PT, R11, UR4, PT ;  /* 0x000000040b087c48 */ /* 0x008fc6000bfe0100 */
[----:B------:R1:W-:Y:S01]  /*1450*/  STL [R1+0x1c], R7 ;  /* 0x00001c0701007387 */ /* 0x0003e20000100800 */
[----:B------:R-:W-:-:S03]  /*1460*/  UMOV UR4, URZ ;  /* 0x000000ff00047c82 */ /* 0x000fc60008000000 */
[----:B------:R2:W-:Y:S01]  /*1470*/  STL [R1+0x18], R8 ;  /* 0x0000180801007387 */ /* 0x0005e20000100800 */
[----:B-1----:R-:W-:Y:S01]  /*1480*/  VIMNMX R7, PT, PT, R26, UR5, PT ;  /* 0x000000051a077c48 */ /* 0x002fe2000bfe0100 */
[----:B------:R-:W-:-:S04]  /*1490*/  UMOV UR5, URZ ;  /* 0x000000ff00057c82 */ /* 0x000fc80008000000 */
[----:B0-----:R2:W-:Y:S02]  /*14a0*/  STL [R1+0x4], R7 ;  /* 0x0000040701007387 */ /* 0x0015e40000100800 */
.L_x_266:
[----:B0-2---:R-:W2:Y:S01]  /*14b0*/  LDL R7, [R1+0x10] ;  /* 0x0000100001077983 */ /* 0x005ea20000100800 */
        /* <DEDUP_REMOVED lines=16> */
.L_x_265:
        /* <DEDUP_REMOVED lines=12> */
.L_x_264:
        /* <DEDUP_REMOVED lines=16> */
.L_x_259:
        /* <DEDUP_REMOVED lines=62> */
.L_x_258:
[----:B------:R-:W-:Y:S05]  /*1b60*/  BSYNC.RECONVERGENT B3 ;  /* 0x0000000000037941 */ /* 0x000fea0003800200 */
.L_x_257:
        /* <DEDUP_REMOVED lines=39> */
.L_x_261:
[----:B------:R-:W-:Y:S05]  /*1de0*/  BSYNC.RECONVERGENT B3 ;  /* 0x0000000000037941 */ /* 0x000fea0003800200 */
.L_x_260:
        /* <DEDUP_REMOVED lines=27> */
.L_x_263:
[----:B------:R-:W-:Y:S05]  /*1fa0*/  BSYNC.RECONVERGENT B3 ;  /* 0x0000000000037941 */ /* 0x000fea0003800200 */
.L_x_262:
        /* <DEDUP_REMOVED lines=23> */
.L_x_256:
[----:B------:R-:W-:Y:S05]  /*2120*/  BSYNC.RECONVERGENT B0 ;  /* 0x0000000000007941 */ /* 0x000fea0003800200 */
.L_x_255:
[----:B-----5:R-:W-:-:S05]  /*2130*/  VIADD R8, R8, 0x1 ;  /* 0x0000000108087836 */ /* 0x020fca0000000000 */
[----:B------:R-:W-:-:S13]  /*2140*/  ISETP.NE.AND P3, PT, R8, R5, PT ;  /* 0x000000050800720c */ /* 0x000fda0003f65270 */
[----:B------:R-:W-:Y:S05]  /*2150*/  @P3 BRA `(.L_x_264) ;  /* 0xfffffff400483947 */ /* 0x000fea000383ffff */
.L_x_254:
[----:B------:R-:W-:Y:S05]  /*2160*/  BSYNC.RECONVERGENT B1 ;  /* 0x0000000000017941 */ /* 0x000fea0003800200 */
.L_x_253:
[----:B-----5:R-:W-:-:S04]  /*2170*/  IADD3 R22, PT, PT, R22, 0x1, RZ ;  /* 0x0000000116167810 */ /* 0x020fc80007ffe0ff */
[----:B------:R-:W-:-:S13]  /*2180*/  ISETP.NE.AND P3, PT, R22, R23, PT ;  /* 0x000000171600720c */ /* 0x000fda0003f65270 */
[----:B------:R-:W-:Y:S05]  /*2190*/  @P3 BRA `(.L_x_265) ;  /* 0xfffffff400083947 */ /* 0x000fea000383ffff */
.L_x_252:
[----:B------:R-:W-:Y:S05]  /*21a0*/  BSYNC.RECONVERGENT B2 ;  /* 0x0000000000027941 */ /* 0x000fea0003800200 */
.L_x_251:
        /* <DEDUP_REMOVED lines=23> */
        .weak           $__internal_18_$__cuda_sm20_div_s64
        .type           $__internal_18_$__cuda_sm20_div_s64,@function
        .size           $__internal_18_$__cuda_sm20_div_s64,($__internal_19_$__cuda_sm20_div_u64 - $__internal_18_$__cuda_sm20_div_s64)
$__internal_18_$__cuda_sm20_div_s64:
        /* <DEDUP_REMOVED lines=88> */
[----:B------:R-:W-:Y:S06]  /*28a0*/  RET.REL.NODEC R2 `(_ZN2at6native53_GLOBAL__N__069e5665_20_UpSampleNearest3d_cu_ab8a35b437upsample_nearest3d_backward_out_frameIN3c108BFloat16EfXadL_ZNS0_40nearest_neighbor_bw_compute_source_indexEfiiEEEEvPKT_mmmmmmmmPS5_fff) ;  /* 0xffffffd402d47950 */ /* 0x000fec0003c3ffff */
        .weak           $__internal_19_$__cuda_sm20_div_u64
        .type           $__internal_19_$__cuda_sm20_div_u64,@function
        .size           $__internal_19_$__cuda_sm20_div_u64,($__internal_20_$__cuda_sm20_rem_u64 - $__internal_19_$__cuda_sm20_div_u64)
$__internal_19_$__cuda_sm20_div_u64:
        /* <DEDUP_REMOVED lines=71> */
[----:B------:R-:W-:Y:S06]  /*2d20*/  RET.REL.NODEC R4 `(_ZN2at6native53_GLOBAL__N__069e5665_20_UpSampleNearest3d_cu_ab8a35b437upsample_nearest3d_backward_out_frameIN3c108BFloat16EfXadL_ZNS0_40nearest_neighbor_bw_compute_source_indexEfiiEEEEvPKT_mmmmmmmmPS5_fff) ;  /* 0xffffffd004b47950 */ /* 0x000fec0003c3ffff */
        .weak           $__internal_20_$__cuda_sm20_rem_u64
        .type           $__internal_20_$__cuda_sm20_rem_u64,@function
        .size           $__internal_20_$__cuda_sm20_rem_u64,(.L_x_692 - $__internal_20_$__cuda_sm20_rem_u64)
$__internal_20_$__cuda_sm20_rem_u64:
        /* <DEDUP_REMOVED lines=64> */
[----:B------:R-:W-:Y:S06]  /*3130*/  RET.REL.NODEC R6 `(_ZN2at6native53_GLOBAL__N__069e5665_20_UpSampleNearest3d_cu_ab8a35b437upsample_nearest3d_backward_out_frameIN3c108BFloat16EfXadL_ZNS0_40nearest_neighbor_bw_compute_source_indexEfiiEEEEvPKT_mmmmmmmmPS5_fff) ;  /* 0xffffffcc06b07950 */ /* 0x000fec0003c3ffff */
.L_x_267:
        /* <DEDUP_REMOVED lines=12> */
.L_x_692:


//--------------------- .text._ZN2at6native53_GLOBAL__N__069e5665_20_UpSampleNearest3d_cu_ab8a35b437upsample_nearest3d_backward_out_frameIN3c104HalfEfXadL_ZNS0_40nearest_neighbor_bw_compute_source_indexEfiiEEEEvPKT_mmmmmmmmPS5_fff --------------------------
	.section	.text._ZN2at6native53_GLOBAL__N__069e5665_20_UpSampleNearest3d_cu_ab8a35b437upsample_nearest3d_backward_out_frameIN3c104HalfEfXadL_ZNS0_40nearest_neighbor_bw_compute_source_indexEfiiEEEEvPKT_mmmmmmmmPS5_fff,"ax",@progbits
	.align	128
.text._ZN2at6native53_GLOBAL__N__069e5665_20_UpSampleNearest3d_cu_ab8a35b437upsample_nearest3d_backward_out_frameIN3c104HalfEfXadL_ZNS0_40nearest_neighbor_bw_compute_source_indexEfiiEEEEvPKT_mmmmmmmmPS5_fff:
        .type           _ZN2at6native53_GLOBAL__N__069e5665_20_UpSampleNearest3d_cu_ab8a35b437upsample_nearest3d_backward_out_frameIN3c104HalfEfXadL_ZNS0_40nearest_neighbor_bw_compute_source_indexEfiiEEEEvPKT_mmmmmmmmPS5_fff,@function
        .size           _ZN2at6native53_GLOBAL__N__069e5665_20_UpSampleNearest3d_cu_ab8a35b437upsample_nearest3d_backward_out_frameIN3c104HalfEfXadL_ZNS0_40nearest_neighbor_bw_compute_source_indexEfiiEEEEvPKT_mmmmmmmmPS5_fff,(.L_x_696 - _ZN2at6native53_GLOBAL__N__069e5665_20_UpSampleNearest3d_cu_ab8a35b437upsample_nearest3d_backward_out_frameIN3c104HalfEfXadL_ZNS0_40nearest_neighbor_bw_compute_source_indexEfiiEEEEvPKT_mmmmmmmmPS5_fff)
        .other          _ZN2at6native53_GLOBAL__N__069e5665_20_UpSampleNearest3d_cu_ab8a35b437upsample_nearest3d_backward_out_frameIN3c104HalfEfXadL_ZNS0_40nearest_neighbor_bw_compute_source_indexEfiiEEEEvPKT_mmmmmmmmPS5_fff,@"STO_CUDA_ENTRY STV_DEFAULT"
_ZN2at6native53_GLOBAL__N__069e5665_20_UpSampleNearest3d_cu_ab8a35b437upsample_nearest3d_backward_out_frameIN3c104HalfEfXadL_ZNS0_40nearest_neighbor_bw_compute_source_indexEfiiEEEEvPKT_mmmmmmmmPS5_fff:
        /* <DEDUP_REMOVED lines=61> */
.L_x_269:
[----:B------:R-:W-:-:S07]  /*03d0*/  MOV R0, 0x3f0 ;  /* 0x000003f000007802 */ /* 0x000fce0000000f00 */
[----:B------:R-:W-:Y:S05]  /*03e0*/  CALL.REL.NOINC `($__internal_21_$__cuda_sm20_div_s64) ;  /* 0x0000001c00cc7944 */ /* 0x000fea0003c00000 */
.L_x_270:
[----:B------:R-:W-:Y:S05]  /*03f0*/  BSYNC.RECONVERGENT B0 ;  /* 0x0000000000007941 */ /* 0x000fea0003800200 */
.L_x_268:
        /* <DEDUP_REMOVED lines=25> */
.L_x_272:
[----:B------:R-:W0:Y:S01]  /*0590*/  LDCU.64 UR4, c[0x0][0x390] ;  /* 0x00007200ff0477ac */ /* 0x000e220008000a00 */
[----:B------:R-:W-:Y:S02]  /*05a0*/  MOV R0, R8 ;  /* 0x0000000800007202 */ /* 0x000fe40000000f00 */
[----:B------:R-:W-:Y:S01]  /*05b0*/  MOV R6, 0x5f0 ;  /* 0x000005f000067802 */ /* 0x000fe20000000f00 */
[----:B0-----:R-:W-:Y:S01]  /*05c0*/  IMAD.U32 R5, RZ, RZ, UR4 ;  /* 0x00000004ff057e24 */ /* 0x001fe2000f8e00ff */
[----:B------:R-:W-:-:S07]  /*05d0*/  MOV R7, UR5 ;  /* 0x0000000500077c02 */ /* 0x000fce0008000f00 */
[----:B------:R-:W-:Y:S05]  /*05e0*/  CALL.REL.NOINC `($__internal_23_$__cuda_sm20_rem_u64) ;  /* 0x0000002400d07944 */ /* 0x000fea0003c00000 */
[----:B------:R0:W-:Y:S02]  /*05f0*/  STL [R1+0x14], R8 ;  /* 0x0000140801007387 */ /* 0x0001e40000100800 */
.L_x_273:
[----:B------:R-:W-:Y:S05]  /*0600*/  BSYNC.RECONVERGENT B0 ;  /* 0x0000000000007941 */ /* 0x000fea0003800200 */
.L_x_271:
        /* <DEDUP_REMOVED lines=28> */
.L_x_275:
[----:B------:R-:W2:Y:S01]  /*07d0*/  LDCU.64 UR4, c[0x0][0x3b8] ;  /* 0x00007700ff0477ac */ /* 0x000ea20008000a00 */
[----:B------:R-:W-:Y:S01]  /*07e0*/  MOV R7, R4 ;  /* 0x0000000400077202 */ /* 0x000fe20000000f00 */
[----:B-----5:R-:W-:Y:S01]  /*07f0*/  IMAD.MOV.U32 R0, RZ, RZ, R10 ;  /* 0x000000ffff007224 */ /* 0x020fe200078e000a */
[----:B------:R-:W-:Y:S02]  /*0800*/  MOV R4, 0x840 ;  /* 0x0000084000047802 */ /* 0x000fe40000000f00 */
[----:B--2---:R-:W-:Y:S01]  /*0810*/  MOV R6, UR4 ;  /* 0x0000000400067c02 */ /* 0x004fe20008000f00 */
[----:B------:R-:W-:-:S07]  /*0820*/  IMAD.U32 R5, RZ, RZ, UR5 ;  /* 0x00000005ff057e24 */ /* 0x000fce000f8e00ff */
[----:B01----:R-:W-:Y:S05]  /*0830*/  CALL.REL.NOINC `($__internal_22_$__cuda_sm20_div_u64) ;  /* 0x00000020001c7944 */ /* 0x003fea0003c00000 */
[----:B------:R-:W-:Y:S01]  /*0840*/  IMAD.MOV.U32 R6, RZ, RZ, R8 ;  /* 0x000000ffff067224 */ /* 0x000fe200078e0008 */
[----:B------:R-:W-:-:S07]  /*0850*/  MOV R7, R9 ;  /* 0x0000000900077202 */ /* 0x000fce0000000f00 */
.L_x_276:
[----:B------:R-:W-:Y:S05]  /*0860*/  BSYNC.RECONVERGENT B0 ;  /* 0x0000000000007941 */ /* 0x000fea0003800200 */
.L_x_274:
        /* <DEDUP_REMOVED lines=26> */
.L_x_278:
[----:B------:R-:W2:Y:S01]  /*0a10*/  LDCU.64 UR4, c[0x0][0x3c0] ;  /* 0x00007800ff0477ac */ /* 0x000ea20008000a00 */
[----:B------:R-:W-:Y:S01]  /*0a20*/  IMAD.MOV.U32 R0, RZ, RZ, R6 ;  /* 0x000000ffff007224 */ /* 0x000fe200078e0006 */
[----:B------:R-:W-:Y:S02]  /*0a30*/  MOV R4, 0xa70 ;  /* 0x00000a7000047802 */ /* 0x000fe40000000f00 */
[----:B--2---:R-:W-:Y:S01]  /*0a40*/  MOV R6, UR4 ;  /* 0x0000000400067c02 */ /* 0x004fe20008000f00 */
[----:B------:R-:W-:-:S07]  /*0a50*/  IMAD.U32 R5, RZ, RZ, UR5 ;  /* 0x00000005ff057e24 */ /* 0x000fce000f8e00ff */
[----:B01----:R-:W-:Y:S05]  /*0a60*/  CALL.REL.NOINC `($__internal_22_$__cuda_sm20_div_u64) ;  /* 0x0000001c00907944 */ /* 0x003fea0003c00000 */
.L_x_279:
[----:B------:R-:W-:Y:S05]  /*0a70*/  BSYNC.RECONVERGENT B0 ;  /* 0x0000000000007941 */ /* 0x000fea0003800200 */
.L_x_277:
        /* <DEDUP_REMOVED lines=24> */
.L_x_281:
[----:B------:R-:W0:Y:S01]  /*0c00*/  LDCU.64 UR4, c[0x0][0x3b0] ;  /* 0x00007600ff0477ac */ /* 0x000e220008000a00 */
[----:B------:R-:W-:Y:S02]  /*0c10*/  MOV R0, R8 ;  /* 0x0000000800007202 */ /* 0x000fe40000000f00 */
[----:B------:R-:W-:Y:S01]  /*0c20*/  MOV R6, 0xc60 ;  /* 0x00000c6000067802 */ /* 0x000fe20000000f00 */
[----:B0-----:R-:W-:Y:S01]  /*0c30*/  IMAD.U32 R5, RZ, RZ, UR4 ;  /* 0x00000004ff057e24 */ /* 0x001fe2000f8e00ff */
[----:B------:R-:W-:-:S07]  /*0c40*/  MOV R7, UR5 ;  /* 0x0000000500077c02 */ /* 0x000fce0008000f00 */
[----:B------:R-:W-:Y:S05]  /*0c50*/  CALL.REL.NOINC `($__internal_23_$__cuda_sm20_rem_u64) ;  /* 0x0000002000347944 */ /* 0x000fea0003c00000 */
.L_x_282:
[----:B------:R-:W-:Y:S05]  /*0c60*/  BSYNC.RECONVERGENT B0 ;  /* 0x0000000000007941 */ /* 0x000fea0003800200 */
.L_x_280:
        /* <DEDUP_REMOVED lines=41> */
.L_x_284:
[----:B------:R-:W0:Y:S01]  /*0f00*/  LDCU.64 UR4, c[0x0][0x3c0] ;  /* 0x00007800ff0477ac */ /* 0x000e220008000a00 */
[----:B-----5:R-:W-:Y:S01]  /*0f10*/  IMAD.MOV.U32 R0, RZ, RZ, R6 ;  /* 0x000000ffff007224 */ /* 0x020fe200078e0006 */
[----:B------:R-:W-:Y:S02]  /*0f20*/  MOV R4, 0xf60 ;  /* 0x00000f6000047802 */ /* 0x000fe40000000f00 */
[----:B0-----:R-:W-:Y:S01]  /*0f30*/  MOV R6, UR4 ;  /* 0x0000000400067c02 */ /* 0x001fe20008000f00 */
[----:B------:R-:W-:-:S07]  /*0f40*/  IMAD.U32 R5, RZ, RZ, UR5 ;  /* 0x00000005ff057e24 */ /* 0x000fce000f8e00ff */
[----:B------:R-:W-:Y:S05]  /*0f50*/  CALL.REL.NOINC `($__internal_22_$__cuda_sm20_div_u64) ;  /* 0x0000001800547944 */ /* 0x000fea0003c00000 */
[----:B------:R-:W2:Y:S01]  /*0f60*/  LDL R0, [R1+0x8] ;  /* 0x0000080001007983 */ /* 0x000ea20000100800 */
[----:B------:R-:W2:Y:S01]  /*0f70*/  LDCU UR4, c[0x0][0x3c0] ;  /* 0x00007800ff0477ac */ /* 0x000ea20008000800 */
[----:B------:R-:W-:-:S05]  /*0f80*/  IADD3 R4, PT, PT, -R8, RZ, RZ ;  /* 0x000000ff08047210 */ /* 0x000fca0007ffe1ff */
[----:B--2---:R-:W-:-:S07]  /*0f90*/  IMAD R4, R4, UR4, R0 ;  /* 0x0000000404047c24 */ /* 0x004fce000f8e0200 */
.L_x_285:
[----:B------:R-:W-:Y:S05]  /*0fa0*/  BSYNC.RECONVERGENT B0 ;  /* 0x0000000000007941 */ /* 0x000fea0003800200 */
.L_x_283:
        /* <DEDUP_REMOVED lines=24> */
.L_x_287:
[----:B------:R-:W0:Y:S01]  /*1130*/  LDCU.64 UR4, c[0x0][0x3b8] ;  /* 0x00007700ff0477ac */ /* 0x000e220008000a00 */
[----:B------:R-:W-:Y:S01]  /*1140*/  IMAD.MOV.U32 R0, RZ, RZ, R8 ;  /* 0x000000ffff007224 */ /* 0x000fe200078e0008 */
[----:B------:R-:W-:Y:S02]  /*1150*/  MOV R6, 0x1190 ;  /* 0x0000119000067802 */ /* 0x000fe40000000f00 */
[----:B0-----:R-:W-:Y:S01]  /*1160*/  MOV R5, UR4 ;  /* 0x0000000400057c02 */ /* 0x001fe20008000f00 */
[----:B------:R-:W-:-:S07]  /*1170*/  IMAD.U32 R7, RZ, RZ, UR5 ;  /* 0x00000005ff077e24 */ /* 0x000fce000f8e00ff */
[----:B------:R-:W-:Y:S05]  /*1180*/  CALL.REL.NOINC `($__internal_23_$__cuda_sm20_rem_u64) ;  /* 0x0000001800e87944 */ /* 0x000fea0003c00000 */
.L_x_288:
[----:B------:R-:W-:Y:S05]  /*1190*/  BSYNC.RECONVERGENT B0 ;  /* 0x0000000000007941 */ /* 0x000fea0003800200 */
.L_x_286:
[----:B------:R-:W0:Y:S01]  /*11a0*/  LDCU.64 UR10, c[0x0][0x388] ;  /* 0x00007100ff0a77ac */ /* 0x000e220008000a00 */
[----:B------:R-:W-:Y:S01]  /*11b0*/  IADD3 R0, PT, PT, R4, 0x1, RZ ;  /* 0x0000000104007810 */ /* 0x000fe20007ffe0ff */
[----:B------:R-:W-:Y:S01]  /*11c0*/  VIADD R2, R8, 0x1 ;  /* 0x0000000108027836 */ /* 0x000fe20000000000 */
[----:B------:R-:W-:Y:S01]  /*11d0*/  I2FP.F32.S32 R4, R4 ;  /* 0x0000000400047245 */ /* 0x000fe20000201400 */
[----:B------:R-:W1:Y:S01]  /*11e0*/  LDCU UR5, c[0x0][0x3d8] ;  /* 0x00007b00ff0577ac */ /* 0x000e620008000800 */
        /* <DEDUP_REMOVED lines=26> */
[----:B------:R-:W-:Y:S02]  /*1390*/  LOP3.LUT R4, R6, 0x7, RZ, 0xc0, !PT ;  /* 0x0000000706047812 */ /* 0x000fe400078ec0ff */
[----:B------:R-:W-:Y:S02]  /*13a0*/  IADD3 R7, PT, PT, R20, -0x1, RZ ;  /* 0xffffffff14077810 */ /* 0x000fe40007ffe0ff */
[----:B------:R-:W-:Y:S01]  /*13b0*/  LOP3.LUT R21, R6, 0xfffffff0, RZ, 0xc0, !PT ;  /* 0xfffffff006157812 */ /* 0x000fe200078ec0ff */
[----:B------:R-:W-:Y:S01]  /*13c0*/  VIADD R9, R4, 0xffffffff ;  /* 0xffffffff04097836 */ /* 0x000fe20000000000 */
[----:B------:R-:W-:-:S02]  /*13d0*/  ISETP.GE.U32.AND P1, PT, R7, 0x7, PT ;  /* 0x000000070700780c */ /* 0x000fc40003f26070 */
[----:B------:R-:W-:Y:S02]  /*13e0*/  ISETP.GT.U32.AND P0, PT, R10, -0x10, PT ;  /* 0xfffffff00a00780c */ /* 0x000fe40003f04070 */
[----:B------:R-:W-:Y:S02]  /*13f0*/  ISETP.GE.U32.AND P2, PT, R9, 0x3, PT ;  /* 0x000000030900780c */ /* 0x000fe40003f46070 */
[----:B------:R-:W-:Y:S02]  /*1400*/  LOP3.LUT R6, R6, 0x3, RZ, 0xc0, !PT ;  /* 0x0000000306067812 */ /* 0x000fe400078ec0ff */
[----:B------:R-:W-:Y:S02]  /*1410*/  IADD3 R21, PT, PT, -R21, RZ, RZ ;  /* 0x000000ff15157210 */ /* 0x000fe40007ffe1ff */
        /* <DEDUP_REMOVED lines=8> */
[----:B0-----:R2:W-:Y:S02]  /*14a0*/  STL [R1+0x4], R7 ;  /* 0x0000040701007387 */ /* 0x0015e40000100800 */
.L_x_304:
[----:B0-2---:R-:W2:Y:S01]  /*14b0*/  LDL R7, [R1+0x10] ;  /* 0x0000100001077983 */ /* 0x005ea20000100800 */
        /* <DEDUP_REMOVED lines=16> */
.L_x_303:
        /* <DEDUP_REMOVED lines=12> */
.L_x_302:
        /* <DEDUP_REMOVED lines=16> */
.L_x_297:
        /* <DEDUP_REMOVED lines=62> */
.L_x_296:
[----:B------:R-:W-:Y:S05]  /*1b60*/  BSYNC.RECONVERGENT B3 ;  /* 0x0000000000037941 */ /* 0x000fea0003800200 */
.L_x_295:
        /* <DEDUP_REMOVED lines=39> */
.L_x_299:
[----:B------:R-:W-:Y:S05]  /*1de0*/  BSYNC.RECONVERGENT B3 ;  /* 0x0000000000037941 */ /* 0x000fea0003800200 */
.L_x_298:
        /* <DEDUP_REMOVED lines=27> */
.L_x_301:
[----:B------:R-:W-:Y:S05]  /*1fa0*/  BSYNC.RECONVERGENT B3 ;  /* 0x0000000000037941 */ /* 0x000fea0003800200 */
.L_x_300:
        /* <DEDUP_REMOVED lines=23> */
.L_x_294:
[----:B------:R-:W-:Y:S05]  /*2120*/  BSYNC.RECONVERGENT B0 ;  /* 0x0000000000007941 */ /* 0x000fea0003800200 */
.L_x_293:
[----:B-----5:R-:W-:-:S05]  /*2130*/  VIADD R8, R8, 0x1 ;  /* 0x0000000108087836 */ /* 0x020fca0000000000 */
[----:B------:R-:W-:-:S13]  /*2140*/  ISETP.NE.AND P3, PT, R8, R5, PT ;  /* 0x000000050800720c */ /* 0x000fda0003f65270 */
[----:B------:R-:W-:Y:S05]  /*2150*/  @P3 BRA `(.L_x_302) ;  /* 0xfffffff400483947 */ /* 0x000fea000383ffff */
.L_x_292:
[----:B------:R-:W-:Y:S05]  /*2160*/  BSYNC.RECONVERGENT B1 ;  /* 0x0000000000017941 */ /* 0x000fea0003800200 */
.L_x_291:
[----:B-----5:R-:W-:-:S04]  /*2170*/  IADD3 R22, PT, PT, R22, 0x1, RZ ;  /* 0x0000000116167810 */ /* 0x020fc80007ffe0ff */
[----:B------:R-:W-:-:S13]  /*2180*/  ISETP.NE.AND P3, PT, R22, R23, PT ;  /* 0x000000171600720c */ /* 0x000fda0003f65270 */
[----:B------:R-:W-:Y:S05]  /*2190*/  @P3 BRA `(.L_x_303) ;  /* 0xfffffff400083947 */ /* 0x000fea000383ffff */
.L_x_290:
[----:B------:R-:W-:Y:S05]  /*21a0*/  BSYNC.RECONVERGENT B2 ;  /* 0x0000000000027941 */ /* 0x000fea0003800200 */
.L_x_289:
        /* <DEDUP_REMOVED lines=23> */
        .weak           $__internal_21_$__cuda_sm20_div_s64
        .type           $__internal_21_$__cuda_sm20_div_s64,@function
        .size           $__internal_21_$__cuda_sm20_div_s64,($__internal_22_$__cuda_sm20_div_u64 - $__internal_21_$__cuda_sm20_div_s64)
$__internal_21_$__cuda_sm20_div_s64:
        /* <DEDUP_REMOVED lines=88> */
[----:B------:R-:W-:Y:S06]  /*28a0*/  RET.REL.NODEC R2 `(_ZN2at6native53_GLOBAL__N__069e5665_20_UpSampleNearest3d_cu_ab8a35b437upsample_nearest3d_backward_out_frameIN3c104HalfEfXadL_ZNS0_40nearest_neighbor_bw_compute_source_indexEfiiEEEEvPKT_mmmmmmmmPS5_fff) ;  /* 0xffffffd402d47950 */ /* 0x000fec0003c3ffff */
        .weak           $__internal_22_$__cuda_sm20_div_u64
        .type           $__internal_22_$__cuda_sm20_div_u64,@function
        .size           $__internal_22_$__cuda_sm20_div_u64,($__internal_23_$__cuda_sm20_rem_u64 - $__internal_22_$__cuda_sm20_div_u64)
$__internal_22_$__cuda_sm20_div_u64:
        /* <DEDUP_REMOVED lines=71> */
[----:B------:R-:W-:Y:S06]  /*2d20*/  RET.REL.NODEC R4 `(_ZN2at6native53_GLOBAL__N__069e5665_20_UpSampleNearest3d_cu_ab8a35b437upsample_nearest3d_backward_out_frameIN3c104HalfEfXadL_ZNS0_40nearest_neighbor_bw_compute_source_indexEfiiEEEEvPKT_mmmmmmmmPS5_fff) ;  /* 0xffffffd004b47950 */ /* 0x000fec0003c3ffff */
        .weak           $__internal_23_$__cuda_sm20_rem_u64
        .type           $__internal_23_$__cuda_sm20_rem_u64,@function
        .size           $__internal_23_$__cuda_sm20_rem_u64,(.L_x_696 - $__internal_23_$__cuda_sm20_rem_u64)
$__internal_23_$__cuda_sm20_rem_u64:
        /* <DEDUP_REMOVED lines=64> */
[----:B------:R-:W-:Y:S06]  /*3130*/  RET.REL.NODEC R6 `(_ZN2at6native53_GLOBAL__N__069e5665_20_UpSampleNearest3d_cu_ab8a35b437upsample_nearest3d_backward_out_frameIN3c104HalfEfXadL_ZNS0_40nearest_neighbor_bw_compute_source_indexEfiiEEEEvPKT_mmmmmmmmPS5_fff) ;  /* 0xffffffcc06b07950 */ /* 0x000fec0003c3ffff */
.L_x_305:
        /* <DEDUP_REMOVED lines=12> */
.L_x_696:


//--------------------- .text._ZN2at6native53_GLOBAL__N__069e5665_20_UpSampleNearest3d_cu_ab8a35b437upsample_nearest3d_backward_out_frameIffXadL_ZNS0_40nearest_neighbor_bw_compute_source_indexEfiiEEEEvPKT_mmmmmmmmPS3_fff --------------------------
	.section	.text._ZN2at6native53_GLOBAL__N__069e5665_20_UpSampleNearest3d_cu_ab8a35b437upsample_nearest3d_backward_out_frameIffXadL_ZNS0_40nearest_neighbor_bw_compute_source_indexEfiiEEEEvPKT_mmmmmmmmPS3_fff,"ax",@progbits
	.align	128
.text._ZN2at6native53_GLOBAL__N__069e5665_20_UpSampleNearest3d_cu_ab8a35b437upsample_nearest3d_backward_out_frameIffXadL_ZNS0_40nearest_neighbor_bw_compute_source_indexEfiiEEEEvPKT_mmmmmmmmPS3_fff:
        .type           _ZN2at6native53_GLOBAL__N__069e5665_20_UpSampleNearest3d_cu_ab8a35b437upsample_nearest3d_backward_out_frameIffXadL_ZNS0_40nearest_neighbor_bw_compute_source_indexEfiiEEEEvPKT_mmmmmmmmPS3_fff,@function
        .size           _ZN2at6native53_GLOBAL__N__069e5665_20_UpSampleNearest3d_cu_ab8a35b437upsample_nearest3d_backward_out_frameIffXadL_ZNS0_40nearest_neighbor_bw_compute_source_indexEfiiEEEEvPKT_mmmmmmmmPS3_fff,(.L_x_700 - _ZN2at6native53_GLOBAL__N__069e5665_20_UpSampleNearest3d_cu_ab8a35b437upsample_nearest3d_backward_out_frameIffXadL_ZNS0_40nearest_neighbor_bw_compute_source_indexEfiiEEEEvPKT_mmmmmmmmPS3_fff)
        .other          _ZN2at6native53_GLOBAL__N__069e5665_20_UpSampleNearest3d_cu_ab8a35b437upsample_nearest3d_backward_out_frameIffXadL_ZNS0_40nearest_neighbor_bw_compute_source_indexEfiiEEEEvPKT_mmmmmmmmPS3_fff,@"STO_CUDA_ENTRY STV_DEFAULT"
_ZN2at6native53_GLOBAL__N__069e5665_20_UpSampleNearest3d_cu_ab8a35b437upsample_nearest3d_backward_out_frameIffXadL_ZNS0_40nearest_neighbor_bw_compute_source_indexEfiiEEEEvPKT_mmmmmmmmPS3_fff:
        /* <DEDUP_REMOVED lines=61> */
.L_x_307:
[----:B------:R-:W-:-:S07]  /*03d0*/  MOV R0, 0x3f0 ;  /* 0x000003f000007802 */ /* 0x000fce0000000f00 */
[----:B------:R-:W-:Y:S05]  /*03e0*/  CALL.REL.NOINC `($__internal_24_$__cuda_sm20_div_s64) ;  /* 0x0000001c004c7944 */ /* 0x000fea0003c00000 */
.L_x_308:
[----:B------:R-:W-:Y:S05]  /*03f0*/  BSYNC.RECONVERGENT B0 ;  /* 0x0000000000007941 */ /* 0x000fea0003800200 */
.L_x_306:
        /* <DEDUP_REMOVED lines=25> */
.L_x_310:
[----:B------:R-:W0:Y:S01]  /*0590*/  LDCU.64 UR4, c[0x0][0x390] ;  /* 0x00007200ff0477ac */ /* 0x000e220008000a00 */
[----:B------:R-:W-:Y:S01]  /*05a0*/  IMAD.MOV.U32 R0, RZ, RZ, R8 ;  /* 0x000000ffff007224 */ /* 0x000fe200078e0008 */
[----:B------:R-:W-:Y:S01]  /*05b0*/  MOV R6, 0x5f0 ;  /* 0x000005f000067802 */ /* 0x000fe20000000f00 */
[----:B0-----:R-:W-:Y:S01]  /*05c0*/  IMAD.U32 R5, RZ, RZ, UR4 ;  /* 0x00000004ff057e24 */ /* 0x001fe2000f8e00ff */
[----:B------:R-:W-:-:S07]  /*05d0*/  MOV R7, UR5 ;  /* 0x0000000500077c02 */ /* 0x000fce0008000f00 */
[----:B------:R-:W-:Y:S05]  /*05e0*/  CALL.REL.NOINC `($__internal_26_$__cuda_sm20_rem_u64) ;  /* 0x0000002400507944 */ /* 0x000fea0003c00000 */
[----:B------:R0:W-:Y:S02]  /*05f0*/  STL [R1+0x14], R8 ;  /* 0x0000140801007387 */ /* 0x0001e40000100800 */
.L_x_311:
[----:B------:R-:W-:Y:S05]  /*0600*/  BSYNC.RECONVERGENT B0 ;  /* 0x0000000000007941 */ /* 0x000fea0003800200 */
.L_x_309:
        /* <DEDUP_REMOVED lines=28> */
.L_x_313:
[----:B------:R-:W2:Y:S01]  /*07d0*/  LDCU.64 UR4, c[0x0][0x3b8] ;  /* 0x00007700ff0477ac */ /* 0x000ea20008000a00 */
[----:B------:R-:W-:Y:S02]  /*07e0*/  MOV R7, R4 ;  /* 0x0000000400077202 */ /* 0x000fe40000000f00 */
[----:B-----5:R-:W-:Y:S02]  /*07f0*/  MOV R0, R10 ;  /* 0x0000000a00007202 */ /* 0x020fe40000000f00 */
[----:B------:R-:W-:Y:S01]  /*0800*/  MOV R4, 0x840 ;  /* 0x0000084000047802 */ /* 0x000fe20000000f00 */
[----:B--2---:R-:W-:Y:S02]  /*0810*/  IMAD.U32 R6, RZ, RZ, UR4 ;  /* 0x00000004ff067e24 */ /* 0x004fe4000f8e00ff */
[----:B------:R-:W-:-:S07]  /*0820*/  IMAD.U32 R5, RZ, RZ, UR5 ;  /* 0x00000005ff057e24 */ /* 0x000fce000f8e00ff */
[----:B01----:R-:W-:Y:S05]  /*0830*/  CALL.REL.NOINC `($__internal_25_$__cuda_sm20_div_u64) ;  /* 0x0000001c009c7944 */ /* 0x003fea0003c00000 */
[----:B------:R-:W-:Y:S02]  /*0840*/  IMAD.MOV.U32 R6, RZ, RZ, R8 ;  /* 0x000000ffff067224 */ /* 0x000fe400078e0008 */
[----:B------:R-:W-:-:S07]  /*0850*/  IMAD.MOV.U32 R7, RZ, RZ, R9 ;  /* 0x000000ffff077224 */ /* 0x000fce00078e0009 */
.L_x_314:
[----:B------:R-:W-:Y:S05]  /*0860*/  BSYNC.RECONVERGENT B0 ;  /* 0x0000000000007941 */ /* 0x000fea0003800200 */
.L_x_312:
        /* <DEDUP_REMOVED lines=26> */
.L_x_316:
[----:B------:R-:W2:Y:S01]  /*0a10*/  LDCU.64 UR4, c[0x0][0x3c0] ;  /* 0x00007800ff0477ac */ /* 0x000ea20008000a00 */
[----:B------:R-:W-:Y:S01]  /*0a20*/  IMAD.MOV.U32 R0, RZ, RZ, R6 ;  /* 0x000000ffff007224 */ /* 0x000fe200078e0006 */
[----:B------:R-:W-:Y:S02]  /*0a30*/  MOV R4, 0xa70 ;  /* 0x00000a7000047802 */ /* 0x000fe40000000f00 */
[----:B--2---:R-:W-:Y:S01]  /*0a40*/  MOV R6, UR4 ;  /* 0x0000000400067c02 */ /* 0x004fe20008000f00 */
[----:B------:R-:W-:-:S07]  /*0a50*/  IMAD.U32 R5, RZ, RZ, UR5 ;  /* 0x00000005ff057e24 */ /* 0x000fce000f8e00ff */
[----:B01----:R-:W-:Y:S05]  /*0a60*/  CALL.REL.NOINC `($__internal_25_$__cuda_sm20_div_u64) ;  /* 0x0000001c00107944 */ /* 0x003fea0003c00000 */
.L_x_317:
[----:B------:R-:W-:Y:S05]  /*0a70*/  BSYNC.RECONVERGENT B0 ;  /* 0x0000000000007941 */ /* 0x000fea0003800200 */
.L_x_315:
        /* <DEDUP_REMOVED lines=24> */
.L_x_319:
[----:B------:R-:W0:Y:S01]  /*0c00*/  LDCU.64 UR4, c[0x0][0x3b0] ;  /* 0x00007600ff0477ac */ /* 0x000e220008000a00 */
[----:B------:R-:W-:Y:S02]  /*0c10*/  MOV R0, R8 ;  /* 0x0000000800007202 */ /* 0x000fe40000000f00 */
[----:B------:R-:W-:Y:S01]  /*0c20*/  MOV R6, 0xc60 ;  /* 0x00000c6000067802 */ /* 0x000fe20000000f00 */
[----:B0-----:R-:W-:Y:S01]  /*0c30*/  IMAD.U32 R5, RZ, RZ, UR4 ;  /* 0x00000004ff057e24 */ /* 0x001fe2000f8e00ff */
[----:B------:R-:W-:-:S07]  /*0c40*/  MOV R7, UR5 ;  /* 0x0000000500077c02 */ /* 0x000fce0008000f00 */
[----:B------:R-:W-:Y:S05]  /*0c50*/  CALL.REL.NOINC `($__internal_26_$__cuda_sm20_rem_u64) ;  /* 0x0000001c00b47944 */ /* 0x000fea0003c00000 */
.L_x_320:
[----:B------:R-:W-:Y:S05]  /*0c60*/  BSYNC.RECONVERGENT B0 ;  /* 0x0000000000007941 */ /* 0x000fea0003800200 */
.L_x_318:
        /* <DEDUP_REMOVED lines=41> */
.L_x_322:
[----:B------:R-:W0:Y:S01]  /*0f00*/  LDCU.64 UR4, c[0x0][0x3c0] ;  /* 0x00007800ff0477ac */ /* 0x000e220008000a00 */
[----:B-----5:R-:W-:Y:S01]  /*0f10*/  IMAD.MOV.U32 R0, RZ, RZ, R6 ;  /* 0x000000ffff007224 */ /* 0x020fe200078e0006 */
[----:B------:R-:W-:Y:S02]  /*0f20*/  MOV R4, 0xf60 ;  /* 0x00000f6000047802 */ /* 0x000fe40000000f00 */
[----:B0-----:R-:W-:Y:S01]  /*0f30*/  MOV R6, UR4 ;  /* 0x0000000400067c02 */ /* 0x001fe20008000f00 */
[----:B------:R-:W-:-:S07]  /*0f40*/  IMAD.U32 R5, RZ, RZ, UR5 ;  /* 0x00000005ff057e24 */ /* 0x000fce000f8e00ff */
[----:B------:R-:W-:Y:S05]  /*0f50*/  CALL.REL.NOINC `($__internal_25_$__cuda_sm20_div_u64) ;  /* 0x0000001400d47944 */ /* 0x000fea0003c00000 */
[----:B------:R-:W2:Y:S01]  /*0f60*/  LDL R0, [R1+0x8] ;  /* 0x0000080001007983 */ /* 0x000ea20000100800 */
[----:B------:R-:W2:Y:S01]  /*0f70*/  LDCU UR4, c[0x0][0x3c0] ;  /* 0x00007800ff0477ac */ /* 0x000ea20008000800 */
[----:B------:R-:W-:-:S05]  /*0f80*/  IADD3 R4, PT, PT, -R8, RZ, RZ ;  /* 0x000000ff08047210 */ /* 0x000fca0007ffe1ff */
[----:B--2---:R-:W-:-:S07]  /*0f90*/  IMAD R4, R4, UR4, R0 ;  /* 0x0000000404047c24 */ /* 0x004fce000f8e0200 */
.L_x_323:
[----:B------:R-:W-:Y:S05]  /*0fa0*/  BSYNC.RECONVERGENT B0 ;  /* 0x0000000000007941 */ /* 0x000fea0003800200 */
.L_x_321:
        /* <DEDUP_REMOVED lines=24> */
.L_x_325:
[----:B------:R-:W0:Y:S01]  /*1130*/  LDCU.64 UR4, c[0x0][0x3b8] ;  /* 0x00007700ff0477ac */ /* 0x000e220008000a00 */
[----:B------:R-:W-:Y:S01]  /*1140*/  IMAD.MOV.U32 R0, RZ, RZ, R8 ;  /* 0x000000ffff007224 */ /* 0x000fe200078e0008 */
[----:B------:R-:W-:Y:S02]  /*1150*/  MOV R6, 0x1190 ;  /* 0x0000119000067802 */ /* 0x000fe40000000f00 */
[----:B0-----:R-:W-:Y:S01]  /*1160*/  MOV R5, UR4 ;  /* 0x0000000400057c02 */ /* 0x001fe20008000f00 */
[----:B------:R-:W-:-:S07]  /*1170*/  IMAD.U32 R7, RZ, RZ, UR5 ;  /* 0x00000005ff077e24 */ /* 0x000fce000f8e00ff */
[----:B------:R-:W-:Y:S05]  /*1180*/  CALL.REL.NOINC `($__internal_26_$__cuda_sm20_rem_u64) ;  /* 0x0000001800687944 */ /* 0x000fea0003c00000 */
.L_x_326:
[----:B------:R-:W-:Y:S05]  /*1190*/  BSYNC.RECONVERGENT B0 ;  /* 0x0000000000007941 */ /* 0x000fea0003800200 */
.L_x_324:
        /* <DEDUP_REMOVED lines=49> */
.L_x_342:
        /* <DEDUP_REMOVED lines=17> */
.L_x_341:
        /* <DEDUP_REMOVED lines=12> */
.L_x_340:
        /* <DEDUP_REMOVED lines=16> */
.L_x_335:
        /* <DEDUP_REMOVED lines=46> */
.L_x_334:
[----:B------:R-:W-:Y:S05]  /*1a60*/  BSYNC.RECONVERGENT B3 ;  /* 0x0000000000037941 */ /* 0x000fea0003800200 */
.L_x_333:
        /* <DEDUP_REMOVED lines=31> */
.L_x_337:
[----:B------:R-:W-:Y:S05]  /*1c60*/  BSYNC.RECONVERGENT B3 ;  /* 0x0000000000037941 */ /* 0x000fea0003800200 */
.L_x_336:
        /* <DEDUP_REMOVED lines=23> */
.L_x_339:
[----:B------:R-:W-:Y:S05]  /*1de0*/  BSYNC.RECONVERGENT B3 ;  /* 0x0000000000037941 */ /* 0x000fea0003800200 */
.L_x_338:
        /* <DEDUP_REMOVED lines=20> */
.L_x_332:
[----:B------:R-:W-:Y:S05]  /*1f30*/  BSYNC.RECONVERGENT B0 ;  /* 0x0000000000007941 */ /* 0x000fea0003800200 */
.L_x_331:
[----:B-----5:R-:W-:-:S05]  /*1f40*/  VIADD R8, R8, 0x1 ;  /* 0x0000000108087836 */ /* 0x020fca0000000000 */
[----:B------:R-:W-:-:S13]  /*1f50*/  ISETP.NE.AND P3, PT, R8, R5, PT ;  /* 0x000000050800720c */ /* 0x000fda0003f65270 */
[----:B------:R-:W-:Y:S05]  /*1f60*/  @P3 BRA `(.L_x_340) ;  /* 0xfffffff400c43947 */ /* 0x000fea000383ffff */
.L_x_330:
[----:B------:R-:W-:Y:S05]  /*1f70*/  BSYNC.RECONVERGENT B1 ;  /* 0x0000000000017941 */ /* 0x000fea0003800200 */
.L_x_329:
[----:B-----5:R-:W-:-:S04]  /*1f80*/  IADD3 R22, PT, PT, R22, 0x1, RZ ;  /* 0x0000000116167810 */ /* 0x020fc80007ffe0ff */
[----:B------:R-:W-:-:S13]  /*1f90*/  ISETP.NE.AND P3, PT, R22, R23, PT ;  /* 0x000000171600720c */ /* 0x000fda0003f65270 */
[----:B------:R-:W-:Y:S05]  /*1fa0*/  @P3 BRA `(.L_x_341) ;  /* 0xfffffff400843947 */ /* 0x000fea000383ffff */
.L_x_328:
[----:B------:R-:W-:Y:S05]  /*1fb0*/  BSYNC.RECONVERGENT B2 ;  /* 0x0000000000027941 */ /* 0x000fea0003800200 */
.L_x_327:
        /* <DEDUP_REMOVED lines=22> */
        .weak           $__internal_24_$__cuda_sm20_div_s64
        .type           $__internal_24_$__cuda_sm20_div_s64,@function
        .size           $__internal_24_$__cuda_sm20_div_s64,($__internal_25_$__cuda_sm20_div_u64 - $__internal_24_$__cuda_sm20_div_s64)
$__internal_24_$__cuda_sm20_div_s64:
        /* <DEDUP_REMOVED lines=88> */
[----:B------:R-:W-:Y:S06]  /*26a0*/  RET.REL.NODEC R2 `(_ZN2at6native53_GLOBAL__N__069e5665_20_UpSampleNearest3d_cu_ab8a35b437upsample_nearest3d_backward_out_frameIffXadL_ZNS0_40nearest_neighbor_bw_compute_source_indexEfiiEEEEvPKT_mmmmmmmmPS3_fff) ;  /* 0xffffffd802547950 */ /* 0x000fec0003c3ffff */
        .weak           $__internal_25_$__cuda_sm20_div_u64
        .type           $__internal_25_$__cuda_sm20_div_u64,@function
        .size           $__internal_25_$__cuda_sm20_div_u64,($__internal_26_$__cuda_sm20_rem_u64 - $__internal_25_$__cuda_sm20_div_u64)
$__internal_25_$__cuda_sm20_div_u64:
        /* <DEDUP_REMOVED lines=71> */
[----:B------:R-:W-:Y:S06]  /*2b20*/  RET.REL.NODEC R4 `(_ZN2at6native53_GLOBAL__N__069e5665_20_UpSampleNearest3d_cu_ab8a35b437upsample_nearest3d_backward_out_frameIffXadL_ZNS0_40nearest_neighbor_bw_compute_source_indexEfiiEEEEvPKT_mmmmmmmmPS3_fff) ;  /* 0xffffffd404347950 */ /* 0x000fec0003c3ffff */
        .weak           $__internal_26_$__cuda_sm20_rem_u64
        .type           $__internal_26_$__cuda_sm20_rem_u64,@function
        .size           $__internal_26_$__cuda_sm20_rem_u64,(.L_x_700 - $__internal_26_$__cuda_sm20_rem_u64)
$__internal_26_$__cuda_sm20_rem_u64:
        /* <DEDUP_REMOVED lines=64> */
[----:B------:R-:W-:Y:S06]  /*2f30*/  RET.REL.NODEC R6 `(_ZN2at6native53_GLOBAL__N__069e5665_20_UpSampleNearest3d_cu_ab8a35b437upsample_nearest3d_backward_out_frameIffXadL_ZNS0_40nearest_neighbor_bw_compute_source_indexEfiiEEEEvPKT_mmmmmmmmPS3_fff) ;  /* 0xffffffd006307950 */ /* 0x000fec0003c3ffff */
.L_x_343:
        /* <DEDUP_REMOVED lines=12> */
.L_x_700:


//--------------------- .text._ZN2at6native53_GLOBAL__N__069e5665_20_UpSampleNearest3d_cu_ab8a35b437upsample_nearest3d_backward_out_frameIddXadL_ZNS0_40nearest_neighbor_bw_compute_source_indexEfiiEEEEvPKT_mmmmmmmmPS3_fff --------------------------
	.section	.text._ZN2at6native53_GLOBAL__N__069e5665_20_UpSampleNearest3d_cu_ab8a35b437upsample_nearest3d_backward_out_frameIddXadL_ZNS0_40nearest_neighbor_bw_compute_source_indexEfiiEEEEvPKT_mmmmmmmmPS3_fff,"ax",@progbits
	.align	128
.text._ZN2at6native53_GLOBAL__N__069e5665_20_UpSampleNearest3d_cu_ab8a35b437upsample_nearest3d_backward_out_frameIddXadL_ZNS0_40nearest_neighbor_bw_compute_source_indexEfiiEEEEvPKT_mmmmmmmmPS3_fff:
        .type           _ZN2at6native53_GLOBAL__N__069e5665_20_UpSampleNearest3d_cu_ab8a35b437upsample_nearest3d_backward_out_frameIddXadL_ZNS0_40nearest_neighbor_bw_compute_source_indexEfiiEEEEvPKT_mmmmmmmmPS3_fff,@function
        .size           _ZN2at6native53_GLOBAL__N__069e5665_20_UpSampleNearest3d_cu_ab8a35b437upsample_nearest3d_backward_out_frameIddXadL_ZNS0_40nearest_neighbor_bw_compute_source_indexEfiiEEEEvPKT_mmmmmmmmPS3_fff,(.L_x_704 - _ZN2at6native53_GLOBAL__N__069e5665_20_UpSampleNearest3d_cu_ab8a35b437upsample_nearest3d_backward_out_frameIddXadL_ZNS0_40nearest_neighbor_bw_compute_source_indexEfiiEEEEvPKT_mmmmmmmmPS3_fff)
        .other          _ZN2at6native53_GLOBAL__N__069e5665_20_UpSampleNearest3d_cu_ab8a35b437upsample_nearest3d_backward_out_frameIddXadL_ZNS0_40nearest_neighbor_bw_compute_source_indexEfiiEEEEvPKT_mmmmmmmmPS3_fff,@"STO_CUDA_ENTRY STV_DEFAULT"
_ZN2at6native53_GLOBAL__N__069e5665_20_UpSampleNearest3d_cu_ab8a35b437upsample_nearest3d_backward_out_frameIddXadL_ZNS0_40nearest_neighbor_bw_compute_source_indexEfiiEEEEvPKT_mmmmmmmmPS3_fff:
        /* <DEDUP_REMOVED lines=56> */
.L_x_345:
[----:B------:R-:W-:-:S07]  /*0380*/  MOV R0, 0x3a0 ;  /* 0x000003a000007802 */ /* 0x000fce0000000f00 */
[----:B------:R-:W-:Y:S05]  /*0390*/  CALL.REL.NOINC `($__internal_27_$__cuda_sm20_div_s64) ;  /* 0x0000002000907944 */ /* 0x000fea0003c00000 */
.L_x_346:
[----:B------:R-:W-:Y:S05]  /*03a0*/  BSYNC.RECONVERGENT B0 ;  /* 0x0000000000007941 */ /* 0x000fea0003800200 */
.L_x_344:
        /* <DEDUP_REMOVED lines=24> */
.L_x_348:
[----:B------:R-:W0:Y:S01]  /*0530*/  LDCU.64 UR4, c[0x0][0x390] ;  /* 0x00007200ff0477ac */ /* 0x000e220008000a00 */
[----:B------:R-:W-:Y:S01]  /*0540*/  IMAD.MOV.U32 R12, RZ, RZ, R8 ;  /* 0x000000ffff0c7224 */ /* 0x000fe200078e0008 */
[----:B------:R-:W-:Y:S01]  /*0550*/  MOV R8, 0x590 ;  /* 0x0000059000087802 */ /* 0x000fe20000000f00 */
[----:B0-----:R-:W-:Y:S01]  /*0560*/  IMAD.U32 R10, RZ, RZ, UR4 ;  /* 0x00000004ff0a7e24 */ /* 0x001fe2000f8e00ff */
[----:B------:R-:W-:-:S07]  /*0570*/  MOV R7, UR5 ;  /* 0x0000000500077c02 */ /* 0x000fce0008000f00 */
[----:B------:R-:W-:Y:S05]  /*0580*/  CALL.REL.NOINC `($__internal_29_$__cuda_sm20_rem_u64) ;  /* 0x0000002800907944 */ /* 0x000fea0003c00000 */
[----:B------:R-:W-:-:S07]  /*0590*/  IMAD.MOV.U32 R0, RZ, RZ, R7 ;  /* 0x000000ffff007224 */ /* 0x000fce00078e0007 */
.L_x_349:
[----:B------:R-:W-:Y:S05]  /*05a0*/  BSYNC.RECONVERGENT B0 ;  /* 0x0000000000007941 */ /* 0x000fea0003800200 */
.L_x_347:
        /* <DEDUP_REMOVED lines=26> */
.L_x_351:
[----:B------:R-:W0:Y:S01]  /*0750*/  LDCU.64 UR4, c[0x0][0x3b8] ;  /* 0x00007700ff0477ac */ /* 0x000e220008000a00 */
[----:B------:R-:W-:Y:S01]  /*0760*/  IMAD.MOV.U32 R10, RZ, RZ, R2 ;  /* 0x000000ffff0a7224 */ /* 0x000fe200078e0002 */
[----:B------:R-:W-:Y:S01]  /*0770*/  MOV R6, 0x7c0 ;  /* 0x000007c000067802 */ /* 0x000fe20000000f00 */
[----:B------:R-:W-:Y:S02]  /*0780*/  IMAD.MOV.U32 R9, RZ, RZ, R3 ;  /* 0x000000ffff097224 */ /* 0x000fe400078e0003 */
[----:B0-----:R-:W-:Y:S01]  /*0790*/  IMAD.U32 R8, RZ, RZ, UR4 ;  /* 0x00000004ff087e24 */ /* 0x001fe2000f8e00ff */
[----:B------:R-:W-:-:S07]  /*07a0*/  MOV R7, UR5 ;  /* 0x0000000500077c02 */ /* 0x000fce0008000f00 */
[----:B------:R-:W-:Y:S05]  /*07b0*/  CALL.REL.NOINC `($__internal_28_$__cuda_sm20_div_u64) ;  /* 0x0000002000e47944 */ /* 0x000fea0003c00000 */
.L_x_352:
[----:B------:R-:W-:Y:S05]  /*07c0*/  BSYNC.RECONVERGENT B0 ;  /* 0x0000000000007941 */ /* 0x000fea0003800200 */
.L_x_350:
        /* <DEDUP_REMOVED lines=27> */
.L_x_354:
[----:B------:R-:W0:Y:S01]  /*0980*/  LDCU.64 UR4, c[0x0][0x3c0] ;  /* 0x00007800ff0477ac */ /* 0x000e220008000a00 */
[----:B------:R-:W-:Y:S01]  /*0990*/  IMAD.MOV.U32 R10, RZ, RZ, R8 ;  /* 0x000000ffff0a7224 */ /* 0x000fe200078e0008 */
[----:B------:R-:W-:Y:S02]  /*09a0*/  MOV R6, 0x9e0 ;  /* 0x000009e000067802 */ /* 0x000fe40000000f00 */
[----:B0-----:R-:W-:Y:S01]  /*09b0*/  MOV R8, UR4 ;  /* 0x0000000400087c02 */ /* 0x001fe20008000f00 */
[----:B------:R-:W-:-:S07]  /*09c0*/  IMAD.U32 R7, RZ, RZ, UR5 ;  /* 0x00000005ff077e24 */ /* 0x000fce000f8e00ff */
[----:B------:R-:W-:Y:S05]  /*09d0*/  CALL.REL.NOINC `($__internal_28_$__cuda_sm20_div_u64) ;  /* 0x00000020005c7944 */ /* 0x000fea0003c00000 */
.L_x_355:
[----:B------:R-:W-:Y:S05]  /*09e0*/  BSYNC.RECONVERGENT B0 ;  /* 0x0000000000007941 */ /* 0x000fea0003800200 */
.L_x_353:
        /* <DEDUP_REMOVED lines=24> */
.L_x_357:
[----:B------:R-:W0:Y:S01]  /*0b70*/  LDCU.64 UR4, c[0x0][0x3b0] ;  /* 0x00007600ff0477ac */ /* 0x000e220008000a00 */
[----:B------:R-:W-:Y:S01]  /*0b80*/  IMAD.MOV.U32 R12, RZ, RZ, R8 ;  /* 0x000000ffff0c7224 */ /* 0x000fe200078e0008 */
[----:B------:R-:W-:Y:S02]  /*0b90*/  MOV R8, 0xbd0 ;  /* 0x00000bd000087802 */ /* 0x000fe40000000f00 */
[----:B0-----:R-:W-:Y:S01]  /*0ba0*/  MOV R10, UR4 ;  /* 0x00000004000a7c02 */ /* 0x001fe20008000f00 */
[----:B------:R-:W-:-:S07]  /*0bb0*/  IMAD.U32 R7, RZ, RZ, UR5 ;  /* 0x00000005ff077e24 */ /* 0x000fce000f8e00ff */
[----:B------:R-:W-:Y:S05]  /*0bc0*/  CALL.REL.NOINC `($__internal_29_$__cuda_sm20_rem_u64) ;  /* 0x0000002400007944 */ /* 0x000fea0003c00000 */
[----:B------:R-:W-:-:S07]  /*0bd0*/  IMAD.MOV.U32 R8, RZ, RZ, R7 ;  /* 0x000000ffff087224 */ /* 0x000fce00078e0007 */
.L_x_358:
[----:B------:R-:W-:Y:S05]  /*0be0*/  BSYNC.RECONVERGENT B0 ;  /* 0x0000000000007941 */ /* 0x000fea0003800200 */
.L_x_356:
[----:B------:R-:W0:Y:S01]  /*0bf0*/  LDCU UR4, c[0x0][0x3d0] ;  /* 0x00007a00ff0477ac */ /* 0x000e220008000800 */
[----:B------:R-:W-:Y:S01]  /*0c00*/  IADD3 R4, PT, PT, R8, 0x1, RZ ;  /* 0x0000000108047810 */ /* 0x000fe20007ffe0ff */
[----:B------:R-:W-:Y:S01]  /*0c10*/  BSSY.RECONVERGENT B0, `(.L_x_359) ;  /* 0x000002e000007945 */ /* 0x000fe20003800200 */
[----:B------:R-:W-:Y:S01]  /*0c20*/  I2FP.F32.S32 R8, R8 ;  /* 0x0000000800087245 */ /* 0x000fe20000201400 */
[----:B------:R-:W1:Y:S01]  /*0c30*/  LDCU UR9, c[0x0][0x3c4] ;  /* 0x00007880ff0977ac */ /* 0x000e620008000800 */
[----:B------:R-:W-:Y:S01]  /*0c40*/  I2FP.F32.S32 R4, R4 ;  /* 0x0000000400047245 */ /* 0x000fe20000201400 */
[----:B------:R-:W2:Y:S04]  /*0c50*/  LDCU UR5, c[0x0][0x398] ;  /* 0x00007300ff0577ac */ /* 0x000ea80008000800 */
[----:B0-----:R-:W-:Y:S01]  /*0c60*/  FMUL.FTZ R6, R4, UR4 ;  /* 0x0000000404067c20 */ /* 0x001fe20008410000 */
[----:B------:R-:W-:Y:S01]  /*0c70*/  FMUL.FTZ R4, R8, UR4 ;  /* 0x0000000408047c20 */ /* 0x000fe20008410000 */
[----:B-1----:R-:W-:-:S02]  /*0c80*/  LOP3.LUT R7, R3, UR9, RZ, 0xfc, !PT ;  /* 0x0000000903077c12 */ /* 0x002fc4000f8efcff */
        /* <DEDUP_REMOVED lines=28> */
.L_x_360:
[----:B------:R-:W1:Y:S01]  /*0e50*/  LDCU.64 UR4, c[0x0][0x3c0] ;  /* 0x00007800ff0477ac */ /* 0x000e620008000a00 */
[----:B------:R-:W-:Y:S01]  /*0e60*/  IMAD.MOV.U32 R10, RZ, RZ, R2 ;  /* 0x000000ffff0a7224 */ /* 0x000fe200078e0002 */
[----:B------:R-:W-:Y:S01]  /*0e70*/  MOV R6, 0xec0 ;  /* 0x00000ec000067802 */ /* 0x000fe20000000f00 */
[----:B------:R-:W-:Y:S02]  /*0e80*/  IMAD.MOV.U32 R9, RZ, RZ, R3 ;  /* 0x000000ffff097224 */ /* 0x000fe400078e0003 */
[----:B-1----:R-:W-:Y:S01]  /*0e90*/  IMAD.U32 R8, RZ, RZ, UR4 ;  /* 0x00000004ff087e24 */ /* 0x002fe2000f8e00ff */
[----:B------:R-:W-:-:S07]  /*0ea0*/  MOV R7, UR5 ;  /* 0x0000000500077c02 */ /* 0x000fce0008000f00 */
[----:B0-----:R-:W-:Y:S05]  /*0eb0*/  CALL.REL.NOINC `($__internal_28_$__cuda_sm20_div_u64) ;  /* 0x0000001c00247944 */ /* 0x001fea0003c00000 */
[----:B------:R-:W0:Y:S01]  /*0ec0*/  LDCU UR4, c[0x0][0x3c0] ;  /* 0x00007800ff0477ac */ /* 0x000e220008000800 */
[----:B------:R-:W-:-:S04]  /*0ed0*/  IMAD.MOV R7, RZ, RZ, -R8 ;  /* 0x000000ffff077224 */ /* 0x000fc800078e0a08 */
[----:B0-----:R-:W-:-:S07]  /*0ee0*/  IMAD R6, R7, UR4, R2 ;  /* 0x0000000407067c24 */ /* 0x001fce000f8e0202 */
.L_x_361:
[----:B------:R-:W-:Y:S05]  /*0ef0*/  BSYNC.RECONVERGENT B0 ;  /* 0x0000000000007941 */ /* 0x000fea0003800200 */
.L_x_359:
        /* <DEDUP_REMOVED lines=24> */
.L_x_363:
[----:B------:R-:W1:Y:S01]  /*1080*/  LDCU.64 UR4, c[0x0][0x3b8] ;  /* 0x00007700ff0477ac */ /* 0x000e620008000a00 */
[----:B------:R-:W-:Y:S02]  /*1090*/  MOV R12, R8 ;  /* 0x00000008000c7202 */ /* 0x000fe40000000f00 */
[----:B------:R-:W-:Y:S01]  /*10a0*/  MOV R8, 0x10e0 ;  /* 0x000010e000087802 */ /* 0x000fe20000000f00 */
[----:B-1----:R-:W-:Y:S02]  /*10b0*/  IMAD.U32 R10, RZ, RZ, UR4 ;  /* 0x00000004ff0a7e24 */ /* 0x002fe4000f8e00ff */
[----:B------:R-:W-:-:S07]  /*10c0*/  IMAD.U32 R7, RZ, RZ, UR5 ;  /* 0x00000005ff077e24 */ /* 0x000fce000f8e00ff */
[----:B0-----:R-:W-:Y:S05]  /*10d0*/  CALL.REL.NOINC `($__internal_29_$__cuda_sm20_rem_u64) ;  /* 0x0000001c00bc7944 */ /* 0x001fea0003c00000 */
[----:B------:R-:W-:-:S07]  /*10e0*/  MOV R8, R7 ;  /* 0x0000000700087202 */ /* 0x000fce0000000f00 */
.L_x_364:
[----:B------:R-:W-:Y:S05]  /*10f0*/  BSYNC.RECONVERGENT B0 ;  /* 0x0000000000007941 */ /* 0x000fea0003800200 */
.L_x_362:
[----:B------:R-:W1:Y:S01]  /*1100*/  LDCU.64 UR10, c[0x0][0x388] ;  /* 0x00007100ff0a77ac */ /* 0x000e620008000a00 */
[----:B------:R-:W-:Y:S01]  /*1110*/  VIADD R7, R6, 0x1 ;  /* 0x0000000106077836 */ /* 0x000fe20000000000 */
[----:B------:R-:W-:Y:S01]  /*1120*/  I2FP.F32.S32 R6, R6 ;  /* 0x0000000600067245 */ /* 0x000fe20000201400 */
[----:B------:R-:W2:Y:S03]  /*1130*/  LDCU UR5, c[0x0][0x3d8] ;  /* 0x00007b00ff0577ac */ /* 0x000ea60008000800 */
[----:B------:R-:W-:Y:S01]  /*1140*/  I2FP.F32.S32 R7, R7 ;  /* 0x0000000700077245 */ /* 0x000fe20000201400 */
[----:B------:R-:W3:Y:S01]  /*1150*/  LDCU UR4, c[0x0][0x3d4] ;  /* 0x00007a80ff0477ac */ /* 0x000ee20008000800 */
[----:B------:R-:W4:Y:S01]  /*1160*/  LDCU UR9, c[0x0][0x3a8] ;  /* 0x00007500ff0977ac */ /* 0x000f220008000800 */
[----:B-1----:R-:W-:Y:S02]  /*1170*/  ISETP.NE.U32.AND P0, PT, RZ, UR10, PT ;  /* 0x0000000aff007c0c */ /* 0x002fe4000bf05070 */
[----:B--2---:R-:W-:-:S02]  /*1180*/  FMUL.FTZ R9, R7, UR5 ;  /* 0x0000000507097c20 */ /* 0x004fc40008410000 */
[----:B------:R-:W-:Y:S01]  /*1190*/  ISETP.NE.AND.EX P0, PT, RZ, UR11, PT, P0 ;  /* 0x0000000bff007c0c */ /* 0x000fe2000bf05300 */
[----:B------:R-:W-:Y:S01]  /*11a0*/  FMUL.FTZ R6, R6, UR5 ;  /* 0x0000000506067c20 */ /* 0x000fe20008410000 */
[----:B------:R-:W-:Y:S01]  /*11b0*/  VIADD R7, R8, 0x1 ;  /* 0x0000000108077836 */ /* 0x000fe20000000000 */
[----:B------:R1:W2:Y:S10]  /*11c0*/  F2I.FTZ.CEIL.NTZ R10, R9 ;  /* 0x00000009000a7305 */ /* 0x0002b4000021b100 */
[----:B-1-34-:R-:W-:Y:S05]  /*11d0*/  @!P0 EXIT ;  /* 0x000000000000894d */ /* 0x01afea0003800000 */
[----:B------:R-:W1:Y:S01]  /*11e0*/  F2I.FTZ.CEIL.NTZ R6, R6 ;  /* 0x0000000600067305 */ /* 0x000e62000021b100 */
[----:B------:R-:W-:Y:S01]  /*11f0*/  I2FP.F32.S32 R7, R7 ;  /* 0x0000000700077245 */ /* 0x000fe20000201400 */
[----:B------:R-:W3:Y:S01]  /*1200*/  LDCU UR5, c[0x0][0x3a0] ;  /* 0x00007400ff0577ac */ /* 0x000ee20008000800 */
[----:B------:R-:W-:-:S03]  /*1210*/  I2FP.F32.S32 R9, R8 ;  /* 0x0000000800097245 */ /* 0x000fc60000201400 */
[----:B------:R-:W-:Y:S01]  /*1220*/  FMUL.FTZ R12, R7, UR4 ;  /* 0x00000004070c7c20 */ /* 0x000fe20008410000 */
[----:B--2---:R-:W-:Y:S01]  /*1230*/  VIMNMX R7, PT, PT, R10, UR9, PT ;  /* 0x000000090a077c48 */ /* 0x004fe2000bfe0100 */
[----:B------:R-:W-:Y:S01]  /*1240*/  FMUL.FTZ R9, R9, UR4 ;  /* 0x0000000409097c20 */ /* 0x000fe20008410000 */
[----:B------:R-:W0:Y:S03]  /*1250*/  LDCU UR4, c[0x0][0x398] ;  /* 0x00007300ff0477ac */ /* 0x000e260008000800 */
[----:B------:R-:W3:Y:S01]  /*1260*/  F2I.FTZ.CEIL.NTZ R12, R12 ;  /* 0x0000000c000c7305 */ /* 0x000ee2000021b100 */
[----:B------:R-:W2:Y:S01]  /*1270*/  LDCU.64 UR10, c[0x0][0x358] ;  /* 0x00006b00ff0a77ac */ /* 0x000ea20008000a00 */
[----:B-1----:R-:W-:-:S04]  /*1280*/  VIMNMX R8, PT, PT, R6, UR9, PT ;  /* 0x0000000906087c48 */ /* 0x002fc8000bfe0100 */
[C---:B------:R-:W-:Y:S02]  /*1290*/  IADD3 R52, PT, PT, -R8.reuse, R7, RZ ;  /* 0x0000000708347210 */ /* 0x040fe40007ffe1ff */
[----:B------:R-:W1:Y:S01]  /*12a0*/  F2I.FTZ.CEIL.NTZ R9, R9 ;  /* 0x0000000900097305 */ /* 0x000e62000021b100 */
        /* <DEDUP_REMOVED lines=10> */
[----:B------:R-:W-:Y:S02]  /*1350*/  SHF.R.S32.HI R13, RZ, 0x1f, R0 ;  /* 0x0000001fff0d7819 */ /* 0x000fe40000011400 */
[----:B------:R-:W-:Y:S02]  /*1360*/  LOP3.LUT R52, R52, 0x3, RZ, 0xc0, !PT ;  /* 0x0000000334347812 */ /* 0x000fe400078ec0ff */
[----:B---3--:R-:W-:-:S02]  /*1370*/  VIMNMX R12, PT, PT, R12, UR5, PT ;  /* 0x000000050c0c7c48 */ /* 0x008fc4000bfe0100 */
[----:B0-----:R-:W-:Y:S01]  /*1380*/  VIMNMX R50, PT, PT, R4, UR4, PT ;  /* 0x0000000404327c48 */ /* 0x001fe2000bfe0100 */
[----:B------:R-:W-:Y:S01]  /*1390*/  UMOV UR4, URZ ;  /* 0x000000ff00047c82 */ /* 0x000fe20008000000 */
[----:B-1----:R-:W-:Y:S01]  /*13a0*/  VIMNMX R51, PT, PT, R9, UR5, PT ;  /* 0x0000000509337c48 */ /* 0x002fe2000bfe0100 */
[----:B--2---:R-:W-:-:S06]  /*13b0*/  UMOV UR5, URZ ;  /* 0x000000ff00057c82 */ /* 0x004fcc0008000000 */
.L_x_380:
        /* <DEDUP_REMOVED lines=13> */
.L_x_379:
        /* <DEDUP_REMOVED lines=10> */
.L_x_378:
        /* <DEDUP_REMOVED lines=16> */
.L_x_373:
        /* <DEDUP_REMOVED lines=105> */
.L_x_372:
[----:B------:R-:W-:Y:S05]  /*1cc0*/  BSYNC.RECONVERGENT B3 ;  /* 0x0000000000037941 */ /* 0x000fea0003800200 */
.L_x_371:
        /* <DEDUP_REMOVED lines=59> */
.L_x_375:
[----:B------:R-:W-:Y:S05]  /*2080*/  BSYNC.RECONVERGENT B3 ;  /* 0x0000000000037941 */ /* 0x000fea0003800200 */
.L_x_374:
        /* <DEDUP_REMOVED lines=35> */
.L_x_377:
[----:B------:R-:W-:Y:S05]  /*22c0*/  BSYNC.RECONVERGENT B3 ;  /* 0x0000000000037941 */ /* 0x000fea0003800200 */
.L_x_376:
        /* <DEDUP_REMOVED lines=24> */
.L_x_370:
[----:B------:R-:W-:Y:S05]  /*2450*/  BSYNC.RECONVERGENT B0 ;  /* 0x0000000000007941 */ /* 0x000fea0003800200 */
.L_x_369:
[----:B------:R-:W-:-:S05]  /*2460*/  VIADD R57, R57, 0x1 ;  /* 0x0000000139397836 */ /* 0x000fca0000000000 */
[----:B------:R-:W-:-:S13]  /*2470*/  ISETP.NE.AND P3, PT, R57, R12, PT ;  /* 0x0000000c3900720c */ /* 0x000fda0003f65270 */
[----:B------:R-:W-:Y:S05]  /*2480*/  @P3 BRA `(.L_x_378) ;  /* 0xfffffff000283947 */ /* 0x000fea000383ffff */
.L_x_368:
[----:B------:R-:W-:Y:S05]  /*2490*/  BSYNC.RECONVERGENT B1 ;  /* 0x0000000000017941 */ /* 0x000fea0003800200 */
.L_x_367:
[----:B------:R-:W-:-:S05]  /*24a0*/  VIADD R56, R56, 0x1 ;  /* 0x0000000138387836 */ /* 0x000fca0000000000 */
[----:B------:R-:W-:-:S13]  /*24b0*/  ISETP.NE.AND P3, PT, R56, R5, PT ;  /* 0x000000053800720c */ /* 0x000fda0003f65270 */
[----:B------:R-:W-:Y:S05]  /*24c0*/  @P3 BRA `(.L_x_379) ;  /* 0xffffffec00f03947 */ /* 0x000fea000383ffff */
.L_x_366:
[----:B------:R-:W-:Y:S05]  /*24d0*/  BSYNC.RECONVERGENT B2 ;  /* 0x0000000000027941 */ /* 0x000fea0003800200 */
.L_x_365:
        /* <DEDUP_REMOVED lines=16> */
        .weak           $__internal_27_$__cuda_sm20_div_s64
        .type           $__internal_27_$__cuda_sm20_div_s64,@function
        .size           $__internal_27_$__cuda_sm20_div_s64,($__internal_28_$__cuda_sm20_div_u64 - $__internal_27_$__cuda_sm20_div_s64)
$__internal_27_$__cuda_sm20_div_s64:
        /* <DEDUP_REMOVED lines=86> */
[----:B------:R-:W-:Y:S06]  /*2b40*/  RET.REL.NODEC R4 `(_ZN2at6native53_GLOBAL__N__069e5665_20_UpSampleNearest3d_cu_ab8a35b437upsample_nearest3d_backward_out_frameIddXadL_ZNS0_40nearest_neighbor_bw_compute_source_indexEfiiEEEEvPKT_mmmmmmmmPS3_fff) ;  /* 0xffffffd4042c7950 */ /* 0x000fec0003c3ffff */
        .weak           $__internal_28_$__cuda_sm20_div_u64
        .type           $__internal_28_$__cuda_sm20_div_u64,@function
        .size           $__internal_28_$__cuda_sm20_div_u64,($__internal_29_$__cuda_sm20_rem_u64 - $__internal_28_$__cuda_sm20_div_u64)
$__internal_28_$__cuda_sm20_div_u64:
        /* <DEDUP_REMOVED lines=71> */
[----:B------:R-:W-:Y:S06]  /*2fc0*/  RET.REL.NODEC R6 `(_ZN2at6native53_GLOBAL__N__069e5665_20_UpSampleNearest3d_cu_ab8a35b437upsample_nearest3d_backward_out_frameIddXadL_ZNS0_40nearest_neighbor_bw_compute_source_indexEfiiEEEEvPKT_mmmmmmmmPS3_fff) ;  /* 0xffffffd0060c7950 */ /* 0x000fec0003c3ffff */
        .weak           $__internal_29_$__cuda_sm20_rem_u64
        .type           $__internal_29_$__cuda_sm20_rem_u64,@function
        .size           $__internal_29_$__cuda_sm20_rem_u64,(.L_x_704 - $__internal_29_$__cuda_sm20_rem_u64)
$__internal_29_$__cuda_sm20_rem_u64:
        /* <DEDUP_REMOVED lines=63> */
[----:B------:R-:W-:Y:S05]  /*33c0*/  RET.REL.NODEC R8 `(_ZN2at6native53_GLOBAL__N__069e5665_20_UpSampleNearest3d_cu_ab8a35b437upsample_nearest3d_backward_out_frameIddXadL_ZNS0_40nearest_neighbor_bw_compute_source_indexEfiiEEEEvPKT_mmmmmmmmPS3_fff) ;  /* 0xffffffcc080c7950 */ /* 0x000fea0003c3ffff */
.L_x_381:
        /* <DEDUP_REMOVED lines=11> */
.L_x_704:


//--------------------- .text._ZN2at6native53_GLOBAL__N__069e5665_20_UpSampleNearest3d_cu_ab8a35b428upsample_nearest3d_out_frameIhXadL_ZNS0_43nearest_neighbor_exact_compute_source_indexEfiiEEEEvPKT_mmmmmmmmPS3_fff --------------------------
	.section	.text._ZN2at6native53_GLOBAL__N__069e5665_20_UpSampleNearest3d_cu_ab8a35b428upsample_nearest3d_out_frameIhXadL_ZNS0_43nearest_neighbor_exact_compute_source_indexEfiiEEEEvPKT_mmmmmmmmPS3_fff,"ax",@progbits
	.align	128
.text._ZN2at6native53_GLOBAL__N__069e5665_20_UpSampleNearest3d_cu_ab8a35b428upsample_nearest3d_out_frameIhXadL_ZNS0_43nearest_neighbor_exact_compute_source_indexEfiiEEEEvPKT_mmmmmmmmPS3_fff:
        .type           _ZN2at6native53_GLOBAL__N__069e5665_20_UpSampleNearest3d_cu_ab8a35b428upsample_nearest3d_out_frameIhXadL_ZNS0_43nearest_neighbor_exact_compute_source_indexEfiiEEEEvPKT_mmmmmmmmPS3_fff,@function
        .size           _ZN2at6native53_GLOBAL__N__069e5665_20_UpSampleNearest3d_cu_ab8a35b428upsample_nearest3d_out_frameIhXadL_ZNS0_43nearest_neighbor_exact_compute_source_indexEfiiEEEEvPKT_mmmmmmmmPS3_fff,(.L_x_708 - _ZN2at6native53_GLOBAL__N__069e5665_20_UpSampleNearest3d_cu_ab8a35b428upsample_nearest3d_out_frameIhXadL_ZNS0_43nearest_neighbor_exact_compute_source_indexEfiiEEEEvPKT_mmmmmmmmPS3_fff)
        .other          _ZN2at6native53_GLOBAL__N__069e5665_20_UpSampleNearest3d_cu_ab8a35b428upsample_nearest3d_out_frameIhXadL_ZNS0_43nearest_neighbor_exact_compute_source_indexEfiiEEEEvPKT_mmmmmmmmPS3_fff,@"STO_CUDA_ENTRY STV_DEFAULT"
_ZN2at6native53_GLOBAL__N__069e5665_20_UpSampleNearest3d_cu_ab8a35b428upsample_nearest3d_out_frameIhXadL_ZNS0_43nearest_neighbor_exact_compute_source_indexEfiiEEEEvPKT_mmmmmmmmPS3_fff:
[----:B------:R-:W-:Y:S01]  /*0000*/  LDC R1, c[0x0][0x37c] ;  /* 0x0000df00ff017b82 */ /* 0x000fe20000000800 */
[----:B------:R-:W0:Y:S01]  /*0010*/  LDCU.64 UR12, c[0x0][0x390] ;  /* 0x00007200ff0c77ac */ /* 0x000e220008000a00 */
[----:B------:R-:W1:Y:S06]  /*0020*/  S2R R2, SR_TID.X ;  /* 0x0000000000027919 */ /* 0x000e6c0000002100 */
[----:B------:R-:W1:Y:S01]  /*0030*/  S2UR UR16, SR_CTAID.X ;  /* 0x00000000001079c3 */ /* 0x000e620000002500 */
[----:B------:R-:W-:Y:S01]  /*0040*/  IMAD.MOV.U32 R3, RZ, RZ, RZ ;  /* 0x000000ffff037224 */ /* 0x000fe200078e00ff */
[----:B------:R-:W0:Y:S01]  /*0050*/  LDCU.128 UR8, c[0x0][0x3b0] ;  /* 0x00007600ff0877ac */ /* 0x000e220008000c00 */
[----:B------:R-:W2:Y:S05]  /*0060*/  LDCU.64 UR14, c[0x0][0x3c0] ;  /* 0x00007800ff0e77ac */ /* 0x000eaa0008000a00 */
[----:B------:R-:W1:Y:S01]  /*0070*/  LDC R13, c[0x0][0x360] ;  /* 0x0000d800ff0d7b82 */ /* 0x000e620000000800 */
[----:B0-----:R-:W-:-:S02]  /*0080*/  UIMAD UR6, UR9, UR12, URZ ;  /* 0x0000000c090672a4 */ /* 0x001fc4000f8e02ff */
[----:B------:R-:W-:Y:S02]  /*0090*/  UIMAD.WIDE.U32 UR4, UR8, UR12, URZ ;  /* 0x0000000c080472a5 */ /* 0x000fe4000f8e00ff */
[----:B------:R-:W-:-:S04]  /*00a0*/  UIMAD UR6, UR8, UR13, UR6 ;  /* 0x0000000d080672a4 */ /* 0x000fc8000f8e0206 */
[----:B------:R-:W-:Y:S02]  /*00b0*/  UIADD3 UR5, UPT, UPT, UR5, UR6, URZ ;  /* 0x0000000605057290 */ /* 0x000fe4000fffe0ff */
[----:B------:R-:W-:Y:S02]  /*00c0*/  UIMAD.WIDE.U32 UR6, UR4, UR10, URZ ;  /* 0x0000000a040672a5 */ /* 0x000fe4000f8e00ff */
[----:B------:R-:W-:Y:S01]  /*00d0*/  UIMAD UR5, UR5, UR10, URZ ;  /* 0x0000000a050572a4 */ /* 0x000fe2000f8e02ff */
[----:B-1----:R-:W-:Y:S01]  /*00e0*/  IMAD.WIDE.U32 R12, R13, UR16, R2 ;  /* 0x000000100d0c7c25 */ /* 0x002fe2000f8e0002 */
[----:B--2---:R-:W-:Y:S02]  /*00f0*/  UIMAD.WIDE.U32 UR12, UR6, UR14, URZ ;  /* 0x0000000e060c72a5 */ /* 0x004fe4000f8e00ff */
[----:B------:R-:W-:-:S04]  /*0100*/  UIMAD UR4, UR4, UR11, UR5 ;  /* 0x0000000b040472a4 */ /* 0x000fc8000f8e0205 */
[----:B------:R-:W-:Y:S01]  /*0110*/  UIADD3 UR4, UPT, UPT, UR7, UR4, URZ ;  /* 0x0000000407047290 */ /* 0x000fe2000fffe0ff */
[----:B------:R-:W-:-:S03]  /*0120*/  ISETP.GE.U32.AND P0, PT, R12, UR12, PT ;  /* 0x0000000c0c007c0c */ /* 0x000fc6000bf06070 */
[----:B------:R-:W-:-:S04]  /*0130*/  UIMAD UR4, UR4, UR14, URZ ;  /* 0x0000000e040472a4 */ /* 0x000fc8000f8e02ff */
[----:B------:R-:W-:-:S04]  /*0140*/  UIMAD UR4, UR6, UR15, UR4 ;  /* 0x0000000f060472a4 */ /* 0x000fc8000f8e0204 */
[----:B------:R-:W-:-:S06]  /*0150*/  UIADD3 UR5, UPT, UPT, UR13, UR4, URZ ;  /* 0x000000040d057290 */ /* 0x000fcc000fffe0ff */
[----:B------:R-:W-:-:S13]  /*0160*/  ISETP.GE.U32.AND.EX P0, PT, R13, UR5, PT, P0 ;  /* 0x000000050d007c0c */ /* 0x000fda000bf06100 */
[----:B------:R-:W-:Y:S05]  /*0170*/  @P0 EXIT ;  /* 0x000000000000094d */ /* 0x000fea0003800000 */
[----:B------:R-:W-:Y:S01]  /*0180*/  UIMAD UR4, UR11, UR8, URZ ;  /* 0x000000080b0472a4 */ /* 0x000fe2000f8e02ff */
[----:B------:R-:W-:Y:S01]  /*0190*/  BSSY.RECONVERGENT B0, `(.L_x_382) ;  /* 0x0000023000007945 */ /* 0x000fe20003800200 */
[----:B------:R-:W-:Y:S01]  /*01a0*/  UIMAD.WIDE.U32 UR6, UR10, UR8, URZ ;  /* 0x000000080a0672a5 */ /* 0x000fe2000f8e00ff */
[----:B------:R-:W-:Y:S01]  /*01b0*/  IMAD.MOV.U32 R15, RZ, RZ, R12 ;  /* 0x000000ffff0f7224 */ /* 0x000fe200078e000c */
[----:B------:R-:W-:Y:S02]  /*01c0*/  UIMAD UR4, UR9, UR10, UR4 ;  /* 0x0000000a090472a4 */ /* 0x000fe4000f8e0204 */
[----:B------:R-:W-:Y:S02]  /*01d0*/  UIMAD.WIDE.U32 UR8, UR6, UR14, URZ ;  /* 0x0000000e060872a5 */ /* 0x000fe4000f8e00ff */
[----:B------:R-:W-:Y:S01]  /*01e0*/  UIADD3 UR4, UPT, UPT, UR7, UR4, URZ ;  /* 0x0000000407047290 */ /* 0x000fe2000fffe0ff */
[----:B------:R-:W0:Y:S03]  /*01f0*/  LDCU.64 UR20, c[0x0][0x358] ;  /* 0x00006b00ff1477ac */ /* 0x000e260008000a00 */
[----:B------:R-:W-:-:S04]  /*0200*/  UIMAD UR4, UR4, UR14, URZ ;  /* 0x0000000e040472a4 */ /* 0x000fc8000f8e02ff */
[----:B------:R-:W-:-:S04]  /*0210*/  UIMAD UR4, UR6, UR15, UR4 ;  /* 0x0000000f060472a4 */ /* 0x000fc8000f8e0204 */
[----:B------:R-:W-:-:S06]  /*0220*/  UIADD3 UR4, UPT, UPT, UR9, UR4, URZ ;  /* 0x0000000409047290 */ /* 0x000fcc000fffe0ff */
[----:B------:R-:W-:-:S04]  /*0230*/  LOP3.LUT R0, R13, UR4, RZ, 0xfc, !PT ;  /* 0x000000040d007c12 */ /* 0x000fc8000f8efcff */
[----:B------:R-:W-:-:S13]  /*0240*/  ISETP.NE.U32.AND P0, PT, R0, RZ, PT ;  /* 0x000000ff0000720c */ /* 0x000fda0003f05070 */
[----:B0-----:R-:W-:Y:S05]  /*0250*/  @P0 BRA `(.L_x_383) ;  /* 0x0000000000500947 */ /* 0x001fea0003800000 */
[----:B------:R-:W0:Y:S01]  /*0260*/  I2F.U32.RP R0, UR8 ;  /* 0x0000000800007d06 */ /* 0x000e220008209000 */
[----:B------:R-:W-:-:S07]  /*0270*/  ISETP.NE.U32.AND P2, PT, RZ, UR8, PT ;  /* 0x00000008ff007c0c */ /* 0x000fce000bf45070 */
[----:B0-----:R-:W0:Y:S02]  /*0280*/  MUFU.RCP R0, R0 ;  /* 0x0000000000007308 */ /* 0x001e240000001000 */
[----:B0-----:R-:W-:-:S06]  /*0290*/  VIADD R2, R0, 0xffffffe ;  /* 0x0ffffffe00027836 */ /* 0x001fcc0000000000 */
[----:B------:R0:W1:Y:S02]  /*02a0*/  F2I.FTZ.U32.TRUNC.NTZ R3, R2 ;  /* 0x0000000200037305 */ /* 0x000064000021f000 */
[----:B0-----:R-:W-:Y:S02]  /*02b0*/  IMAD.MOV.U32 R2, RZ, RZ, RZ ;  /* 0x000000ffff027224 */ /* 0x001fe400078e00ff */
[----:B-1----:R-:W-:-:S04]  /*02c0*/  IMAD.MOV R5, RZ, RZ, -R3 ;  /* 0x000000ffff057224 */ /* 0x002fc800078e0a03 */
[----:B------:R-:W-:-:S04]  /*02d0*/  IMAD R5, R5, UR8, RZ ;  /* 0x0000000805057c24 */ /* 0x000fc8000f8e02ff */
[----:B------:R-:W-:-:S04]  /*02e0*/  IMAD.HI.U32 R4, R3, R5, R2 ;  /* 0x0000000503047227 */ /* 0x000fc800078e0002 */
[----:B------:R-:W-:Y:S02]  /*02f0*/  IMAD.MOV.U32 R5, RZ, RZ, RZ ;  /* 0x000000ffff057224 */ /* 0x000fe400078e00ff */
        /* <DEDUP_REMOVED lines=10> */
.L_x_383:
[----:B------:R-:W-:-:S07]  /*03a0*/  MOV R0, 0x3c0 ;  /* 0x000003c000007802 */ /* 0x000fce0000000f00 */
[----:B------:R-:W-:Y:S05]  /*03b0*/  CALL.REL.NOINC `($__internal_30_$__cuda_sm20_div_s64) ;  /* 0x0000002000787944 */ /* 0x000fea0003c00000 */
.L_x_384:
[----:B------:R-:W-:Y:S05]  /*03c0*/  BSYNC.RECONVERGENT B0 ;  /* 0x0000000000007941 */ /* 0x000fea0003800200 */
.L_x_382:
        /* <DEDUP_REMOVED lines=24> */
.L_x_386:
[----:B------:R-:W0:Y:S01]  /*0550*/  LDCU.64 UR6, c[0x0][0x390] ;  /* 0x00007200ff0677ac */ /* 0x000e220008000a00 */
[----:B------:R-:W-:Y:S01]  /*0560*/  IMAD.MOV.U32 R11, RZ, RZ, R5 ;  /* 0x000000ffff0b7224 */ /* 0x000fe200078e0005 */
[----:B------:R-:W-:Y:S01]  /*0570*/  MOV R8, 0x5b0 ;  /* 0x000005b000087802 */ /* 0x000fe20000000f00 */
[----:B0-----:R-:W-:Y:S02]  /*0580*/  IMAD.U32 R5, RZ, RZ, UR6 ;  /* 0x00000006ff057e24 */ /* 0x001fe4000f8e00ff */
[----:B------:R-:W-:-:S07]  /*0590*/  IMAD.U32 R9, RZ, RZ, UR7 ;  /* 0x00000007ff097e24 */ /* 0x000fce000f8e00ff */
[----:B------:R-:W-:Y:S05]  /*05a0*/  CALL.REL.NOINC `($__internal_32_$__cuda_sm20_rem_u64) ;  /* 0x0000002800747944 */ /* 0x000fea0003c00000 */
[----:B------:R-:W-:-:S07]  /*05b0*/  IMAD.MOV.U32 R0, RZ, RZ, R4 ;  /* 0x000000ffff007224 */ /* 0x000fce00078e0004 */
.L_x_387:
[----:B------:R-:W-:Y:S05]  /*05c0*/  BSYNC.RECONVERGENT B0 ;  /* 0x0000000000007941 */ /* 0x000fea0003800200 */
.L_x_385:
        /* <DEDUP_REMOVED lines=15> */
[----:B------:R-:W-:-:S04]  /*06c0*/  IMAD.HI.U32 R2, R6, R15, RZ ;  /* 0x0000000f06027227 */ /* 0x000fc800078e00ff */
[----:B------:R-:W-:-:S04]  /*06d0*/  IMAD.MOV R6, RZ, RZ, -R2 ;  /* 0x000000ffff067224 */ /* 0x000fc800078e0a02 */
[----:B------:R-:W-:-:S05]  /*06e0*/  IMAD R3, R6, UR4, R15 ;  /* 0x0000000406037c24 */ /* 0x000fca000f8e020f */
[----:B------:R-:W-:-:S13]  /*06f0*/  ISETP.GE.U32.AND P0, PT, R3, UR4, PT ;  /* 0x0000000403007c0c */ /* 0x000fda000bf06070 */
[----:B------:R-:W-:Y:S02]  /*0700*/  @P0 VIADD R3, R3, -UR4 ;  /* 0x8000000403030c36 */ /* 0x000fe40008000000 */
[----:B------:R-:W-:-:S03]  /*0710*/  @P0 VIADD R2, R2, 0x1 ;  /* 0x0000000102020836 */ /* 0x000fc60000000000 */
[----:B------:R-:W-:Y:S01]  /*0720*/  ISETP.GE.U32.AND P1, PT, R3, UR4, PT ;  /* 0x0000000403007c0c */ /* 0x000fe2000bf26070 */
[----:B------:R-:W-:-:S12]  /*0730*/  HFMA2 R3, -RZ, RZ, 0, 0 ;  /* 0x00000000ff037431 */ /* 0x000fd800000001ff */
[----:B------:R-:W-:Y:S01]  /*0740*/  @P1 VIADD R2, R2, 0x1 ;  /* 0x0000000102021836 */ /* 0x000fe20000000000 */
[----:B------:R-:W-:Y:S01]  /*0750*/  @!P2 LOP3.LUT R2, RZ, UR4, RZ, 0x33, !PT ;  /* 0x00000004ff02ac12 */ /* 0x000fe2000f8e33ff */
[----:B------:R-:W-:Y:S06]  /*0760*/  BRA `(.L_x_390) ;  /* 0x0000000000247947 */ /* 0x000fec0003800000 */
.L_x_389:
[----:B------:R-:W0:Y:S01]  /*0770*/  LDCU.64 UR6, c[0x0][0x3b8] ;  /* 0x00007700ff0677ac */ /* 0x000e220008000a00 */
[----:B------:R-:W-:Y:S01]  /*0780*/  IMAD.MOV.U32 R4, RZ, RZ, R15 ;  /* 0x000000ffff047224 */ /* 0x000fe200078e000f */
[----:B------:R-:W-:Y:S01]  /*0790*/  MOV R6, 0x7e0 ;  /* 0x000007e000067802 */ /* 0x000fe20000000f00 */
[----:B------:R-:W-:Y:S02]  /*07a0*/  IMAD.MOV.U32 R3, RZ, RZ, R13 ;  /* 0x000000ffff037224 */ /* 0x000fe400078e000d */
[----:B0-----:R-:W-:Y:S02]  /*07b0*/  IMAD.U32 R8, RZ, RZ, UR6 ;  /* 0x00000006ff087e24 */ /* 0x001fe4000f8e00ff */
[----:B------:R-:W-:-:S07]  /*07c0*/  IMAD.U32 R5, RZ, RZ, UR7 ;  /* 0x00000007ff057e24 */ /* 0x000fce000f8e00ff */
[----:B------:R-:W-:Y:S05]  /*07d0*/  CALL.REL.NOINC `($__internal_31_$__cuda_sm20_div_u64) ;  /* 0x0000002000cc7944 */ /* 0x000fea0003c00000 */
[----:B------:R-:W-:Y:S02]  /*07e0*/  IMAD.MOV.U32 R2, RZ, RZ, R4 ;  /* 0x000000ffff027224 */ /* 0x000fe400078e0004 */
[----:B------:R-:W-:-:S07]  /*07f0*/  IMAD.MOV.U32 R3, RZ, RZ, R5 ;  /* 0x000000ffff037224 */ /* 0x000fce00078e0005 */
.L_x_390:
[----:B------:R-:W-:Y:S05]  /*0800*/  BSYNC.RECONVERGENT B0 ;  /* 0x0000000000007941 */ /* 0x000fea0003800200 */
.L_x_388:
        /* <DEDUP_REMOVED lines=17> */
[----:B------:R-:W-:Y:S01]  /*0920*/  IMAD R2, R5, UR4, R2 ;  /* 0x0000000405027c24 */ /* 0x000fe2000f8e0202 */
[----:B------:R-:W-:-:S04]  /*0930*/  MOV R5, RZ ;  /* 0x000000ff00057202 */ /* 0x000fc80000000f00 */
[----:B------:R-:W-:-:S13]  /*0940*/  ISETP.GE.U32.AND P0, PT, R2, UR4, PT ;  /* 0x0000000402007c0c */ /* 0x000fda000bf06070 */
[----:B------:R-:W-:Y:S02]  /*0950*/  @P0 VIADD R2, R2, -UR4 ;  /* 0x8000000402020c36 */ /* 0x000fe40008000000 */
[----:B------:R-:W-:-:S03]  /*0960*/  @P0 VIADD R4, R4, 0x1 ;  /* 0x0000000104040836 */ /* 0x000fc60000000000 */
[----:B------:R-:W-:-:S13]  /*0970*/  ISETP.GE.U32.AND P1, PT, R2, UR4, PT ;  /* 0x0000000402007c0c */ /* 0x000fda000bf26070 */
[----:B------:R-:W-:Y:S01]  /*0980*/  @P1 VIADD R4, R4, 0x1 ;  /* 0x0000000104041836 */ /* 0x000fe20000000000 */
[----:B------:R-:W-:Y:S01]  /*0990*/  @!P2 LOP3.LUT R4, RZ, UR4, RZ, 0x33, !PT ;  /* 0x00000004ff04ac12 */ /* 0x000fe2000f8e33ff */
[----:B------:R-:W-:Y:S06]  /*09a0*/  BRA `(.L_x_393) ;  /* 0x0000000000187947 */ /* 0x000fec0003800000 */
.L_x_392:
[----:B------:R-:W0:Y:S01]  /*09b0*/  LDCU.64 UR6, c[0x0][0x3c0] ;  /* 0x00007800ff0677ac */ /* 0x000e220008000a00 */
[----:B------:R-:W-:Y:S01]  /*09c0*/  IMAD.MOV.U32 R4, RZ, RZ, R2 ;  /* 0x000000ffff047224 */ /* 0x000fe200078e0002 */
[----:B------:R-:W-:Y:S01]  /*09d0*/  MOV R6, 0xa10 ;  /* 0x00000a1000067802 */ /* 0x000fe20000000f00 */
[----:B0-----:R-:W-:Y:S02]  /*09e0*/  IMAD.U32 R8, RZ, RZ, UR6 ;  /* 0x00000006ff087e24 */ /* 0x001fe4000f8e00ff */
[----:B------:R-:W-:-:S07]  /*09f0*/  IMAD.U32 R5, RZ, RZ, UR7 ;  /* 0x00000007ff057e24 */ /* 0x000fce000f8e00ff */
[----:B------:R-:W-:Y:S05]  /*0a00*/  CALL.REL.NOINC `($__internal_31_$__cuda_sm20_div_u64) ;  /* 0x0000002000407944 */ /* 0x000fea0003c00000 */
.L_x_393:
[----:B------:R-:W-:Y:S05]  /*0a10*/  BSYNC.RECONVERGENT B0 ;  /* 0x0000000000007941 */ /* 0x000fea0003800200 */
.L_x_391:
        /* <DEDUP_REMOVED lines=24> */
.L_x_395:
[----:B------:R-:W0:Y:S01]  /*0ba0*/  LDCU.64 UR6, c[0x0][0x3b0] ;  /* 0x00007600ff0677ac */ /* 0x000e220008000a00 */
[----:B------:R-:W-:Y:S01]  /*0bb0*/  IMAD.MOV.U32 R11, RZ, RZ, R5 ;  /* 0x000000ffff0b7224 */ /* 0x000fe200078e0005 */
[----:B------:R-:W-:Y:S01]  /*0bc0*/  MOV R8, 0xc00 ;  /* 0x00000c0000087802 */ /* 0x000fe20000000f00 */
[----:B0-----:R-:W-:Y:S02]  /*0bd0*/  IMAD.U32 R5, RZ, RZ, UR6 ;  /* 0x00000006ff057e24 */ /* 0x001fe4000f8e00ff */
[----:B------:R-:W-:-:S07]  /*0be0*/  IMAD.U32 R9, RZ, RZ, UR7 ;  /* 0x00000007ff097e24 */ /* 0x000fce000f8e00ff */
[----:B------:R-:W-:Y:S05]  /*0bf0*/  CALL.REL.NOINC `($__internal_32_$__cuda_sm20_rem_u64) ;  /* 0x0000002000e07944 */ /* 0x000fea0003c00000 */
.L_x_396:
[----:B------:R-:W-:Y:S05]  /*0c00*/  BSYNC.RECONVERGENT B0 ;  /* 0x0000000000007941 */ /* 0x000fea0003800200 */
.L_x_394:
[----:B------:R-:W0:Y:S01]  /*0c10*/  LDCU UR4, c[0x0][0x3d0] ;  /* 0x00007a00ff0477ac */ /* 0x000e220008000800 */
[----:B------:R-:W-:Y:S01]  /*0c20*/  I2FP.F32.S32 R4, R4 ;  /* 0x0000000400047245 */ /* 0x000fe20000201400 */
[----:B------:R-:W1:Y:S01]  /*0c30*/  LDC R5, c[0x0][0x398] ;  /* 0x0000e600ff057b82 */ /* 0x000e620000000800 */
[----:B------:R-:W-:Y:S01]  /*0c40*/  BSSY.RECONVERGENT B0, `(.L_x_397) ;  /* 0x000002a000007945 */ /* 0x000fe20003800200 */
[----:B------:R-:W2:Y:S02]  /*0c50*/  LDCU UR6, c[0x0][0x3c4] ;  /* 0x00007880ff0677ac */ /* 0x000ea40008000800 */
[----:B------:R-:W-:-:S04]  /*0c60*/  FADD.FTZ R4, R4, 0.5 ;  /* 0x3f00000004047421 */ /* 0x000fc80000010000 */
[----:B0-----:R-:W-:Y:S01]  /*0c70*/  FMUL.FTZ R4, R4, UR4 ;  /* 0x0000000404047c20 */ /* 0x001fe20008410000 */
[----:B--2---:R-:W-:-:S03]  /*0c80*/  LOP3.LUT R3, R13, UR6, RZ, 0xfc, !PT ;  /* 0x000000060d037c12 */ /* 0x004fc6000f8efcff */
[----:B------:R-:W1:Y:S01]  /*0c90*/  F2I.FTZ.FLOOR.NTZ R2, R4 ;  /* 0x0000000400027305 */ /* 0x000e620000217100 */
[----:B------:R-:W-:Y:S02]  /*0ca0*/  ISETP.NE.U32.AND P0, PT, R3, RZ, PT ;  /* 0x000000ff0300720c */ /* 0x000fe40003f05070 */
[----:B-1----:R-:W-:-:S11]  /*0cb0*/  VIADDMNMX R2, R5, 0xffffffff, R2, PT ;  /* 0xffffffff05027846 */ /* 0x002fd60003800102 */
[----:B------:R-:W-:Y:S05]  /*0cc0*/  @P0 BRA `(.L_x_398) ;  /* 0x00000000005c0947 */ /* 0x000fea0003800000 */
[----:B------:R-:W0:Y:S01]  /*0cd0*/  LDCU UR4, c[0x0][0x3c0] ;  /* 0x00007800ff0477ac */ /* 0x000e220008000800 */
[----:B------:R-:W-:Y:S01]  /*0ce0*/  IMAD.MOV.U32 R4, RZ, RZ, RZ ;  /* 0x000000ffff047224 */ /* 0x000fe200078e00ff */
[----:B0-----:R-:W0:Y:S01]  /*0cf0*/  I2F.U32.RP R7, UR4 ;  /* 0x0000000400077d06 */ /* 0x001e220008209000 */
[----:B------:R-:W-:-:S07]  /*0d00*/  ISETP.NE.U32.AND P2, PT, RZ, UR4, PT ;  /* 0x00000004ff007c0c */ /* 0x000fce000bf45070 */
[----:B0-----:R-:W0:Y:S02]  /*0d10*/  MUFU.RCP R7, R7 ;  /* 0x0000000700077308 */ /* 0x001e240000001000 */
[----:B0-----:R-:W-:-:S06]  /*0d20*/  VIADD R5, R7, 0xffffffe ;  /* 0x0ffffffe07057836 */ /* 0x001fcc0000000000 */
[----:B------:R-:W0:Y:S02]  /*0d30*/  F2I.FTZ.U32.TRUNC.NTZ R5, R5 ;  /* 0x0000000500057305 */ /* 0x000e24000021f000 */
[----:B0-----:R-:W-:-:S05]  /*0d40*/  IADD3 R3, PT, PT, RZ, -R5, RZ ;  /* 0x80000005ff037210 */ /* 0x001fca0007ffe0ff */
[----:B------:R-:W-:-:S04]  /*0d50*/  IMAD R3, R3, UR4, RZ ;  /* 0x0000000403037c24 */ /* 0x000fc8000f8e02ff */
[----:B------:R-:W-:-:S04]  /*0d60*/  IMAD.HI.U32 R4, R5, R3, R4 ;  /* 0x0000000305047227 */ /* 0x000fc800078e0004 */
[----:B------:R-:W-:Y:S02]  /*0d70*/  HFMA2 R5, -RZ, RZ, 0, 0 ;  /* 0x00000000ff057431 */ /* 0x000fe400000001ff */
[----:B------:R-:W-:-:S04]  /*0d80*/  IMAD.HI.U32 R4, R4, R15, RZ ;  /* 0x0000000f04047227 */ /* 0x000fc800078e00ff */
[----:B------:R-:W-:-:S04]  /*0d90*/  IMAD.MOV R6, RZ, RZ, -R4 ;  /* 0x000000ffff067224 */ /* 0x000fc800078e0a04 */
[----:B------:R-:W-:-:S05]  /*0da0*/  IMAD R3, R6, UR4, R15 ;  /* 0x0000000406037c24 */ /* 0x000fca000f8e020f */
[----:B------:R-:W-:-:S13]  /*0db0*/  ISETP.GE.U32.AND P0, PT, R3, UR4, PT ;  /* 0x0000000403007c0c */ /* 0x000fda000bf06070 */
[----:B------:R-:W-:Y:S02]  /*0dc0*/  @P0 VIADD R3, R3, -UR4 ;  /* 0x8000000403030c36 */ /* 0x000fe40008000000 */
[----:B------:R-:W-:-:S03]  /*0dd0*/  @P0 VIADD R4, R4, 0x1 ;  /* 0x0000000104040836 */ /* 0x000fc60000000000 */
[----:B------:R-:W-:-:S13]  /*0de0*/  ISETP.GE.U32.AND P1, PT, R3, UR4, PT ;  /* 0x0000000403007c0c */ /* 0x000fda000bf26070 */
[----:B------:R-:W-:Y:S01]  /*0df0*/  @P1 VIADD R4, R4, 0x1 ;  /* 0x0000000104041836 */ /* 0x000fe20000000000 */
[----:B------:R-:W-:-:S05]  /*0e00*/  @!P2 LOP3.LUT R4, RZ, UR4, RZ, 0x33, !PT ;  /* 0x00000004ff04ac12 */ /* 0x000fca000f8e33ff */
[----:B------:R-:W-:-:S04]  /*0e10*/  IMAD.MOV R6, RZ, RZ, -R4 ;  /* 0x000000ffff067224 */ /* 0x000fc800078e0a04 */
[----:B------:R-:W-:Y:S01]  /*0e20*/  IMAD R3, R6, UR4, R15 ;  /* 0x0000000406037c24 */ /* 0x000fe2000f8e020f */
[----:B------:R-:W-:Y:S06]  /*0e30*/  BRA `(.L_x_399) ;  /* 0x0000000000287947 */ /* 0x000fec0003800000 */
.L_x_398:
[----:B------:R-:W0:Y:S01]  /*0e40*/  LDCU.64 UR6, c[0x0][0x3c0] ;  /* 0x00007800ff0677ac */ /* 0x000e220008000a00 */
[----:B------:R-:W-:Y:S01]  /*0e50*/  IMAD.MOV.U32 R4, RZ, RZ, R15 ;  /* 0x000000ffff047224 */ /* 0x000fe200078e000f */
[----:B------:R-:W-:Y:S01]  /*0e60*/  MOV R6, 0xeb0 ;  /* 0x00000eb000067802 */ /* 0x000fe20000000f00 */
[----:B------:R-:W-:Y:S02]  /*0e70*/  IMAD.MOV.U32 R3, RZ, RZ, R13 ;  /* 0x000000ffff037224 */ /* 0x000fe400078e000d */
[----:B0-----:R-:W-:Y:S02]  /*0e80*/  IMAD.U32 R8, RZ, RZ, UR6 ;  /* 0x00000006ff087e24 */ /* 0x001fe4000f8e00ff */
[----:B------:R-:W-:-:S07]  /*0e90*/  IMAD.U32 R5, RZ, RZ, UR7 ;  /* 0x00000007ff057e24 */ /* 0x000fce000f8e00ff */
[----:B------:R-:W-:Y:S05]  /*0ea0*/  CALL.REL.NOINC `($__internal_31_$__cuda_sm20_div_u64) ;  /* 0x0000001c00187944 */ /* 0x000fea0003c00000 */
[----:B------:R-:W0:Y:S01]  /*0eb0*/  LDCU UR4, c[0x0][0x3c0] ;  /* 0x00007800ff0477ac */ /* 0x000e220008000800 */
[----:B------:R-:W-:-:S04]  /*0ec0*/  IMAD.MOV R6, RZ, RZ, -R4 ;  /* 0x000000ffff067224 */ /* 0x000fc800078e0a04 */
[----:B0-----:R-:W-:-:S07]  /*0ed0*/  IMAD R3, R6, UR4, R15 ;  /* 0x0000000406037c24 */ /* 0x001fce000f8e020f */
.L_x_399:
[----:B------:R-:W-:Y:S05]  /*0ee0*/  BSYNC.RECONVERGENT B0 ;  /* 0x0000000000007941 */ /* 0x000fea0003800200 */
.L_x_397:
[----:B------:R-:W0:Y:S01]  /*0ef0*/  LDCU.64 UR14, c[0x0][0x398] ;  /* 0x00007300ff0e77ac */ /* 0x000e220008000a00 */
[----:B------:R-:W-:Y:S01]  /*0f00*/  BSSY.RECONVERGENT B0, `(.L_x_400) ;  /* 0x0000027000007945 */ /* 0x000fe20003800200 */
[----:B------:R-:W0:Y:S01]  /*0f10*/  LDCU.128 UR8, c[0x0][0x3a0] ;  /* 0x00007400ff0877ac */ /* 0x000e220008000c00 */
[----:B------:R-:W1:Y:S01]  /*0f20*/  LDCU UR16, c[0x0][0x3bc] ;  /* 0x00007780ff1077ac */ /* 0x000e620008000800 */
[----:B0-----:R-:W-:Y:S02]  /*0f30*/  UIMAD UR4, UR9, UR14, URZ ;  /* 0x0000000e090472a4 */ /* 0x001fe4000f8e02ff */
[----:B------:R-:W-:Y:S02]  /*0f40*/  UIMAD.WIDE.U32 UR6, UR8, UR14, URZ ;  /* 0x0000000e080672a5 */ /* 0x000fe4000f8e00ff */
[----:B------:R-:W-:Y:S01]  /*0f50*/  UIMAD UR4, UR8, UR15, UR4 ;  /* 0x0000000f080472a4 */ /* 0x000fe2000f8e0204 */
[----:B-1----:R-:W-:Y:S01]  /*0f60*/  LOP3.LUT R6, R5, UR16, RZ, 0xfc, !PT ;  /* 0x0000001005067c12 */ /* 0x002fe2000f8efcff */
[----:B------:R-:W-:-:S02]  /*0f70*/  UIMAD.WIDE.U32 UR8, UR6, UR10, URZ ;  /* 0x0000000a060872a5 */ /* 0x000fc4000f8e00ff */
[----:B------:R-:W-:Y:S01]  /*0f80*/  UIADD3 UR4, UPT, UPT, UR7, UR4, URZ ;  /* 0x0000000407047290 */ /* 0x000fe2000fffe0ff */
[----:B------:R-:W-:-:S03]  /*0f90*/  ISETP.NE.U32.AND P0, PT, R6, RZ, PT ;  /* 0x000000ff0600720c */ /* 0x000fc60003f05070 */
[----:B------:R-:W-:-:S04]  /*0fa0*/  UIMAD UR4, UR4, UR10, URZ ;  /* 0x0000000a040472a4 */ /* 0x000fc8000f8e02ff */
[----:B------:R-:W-:-:S04]  /*0fb0*/  UIMAD UR4, UR6, UR11, UR4 ;  /* 0x0000000b060472a4 */ /* 0x000fc8000f8e0204 */
[----:B------:R-:W-:Y:S02]  /*0fc0*/  UIADD3 UR4, UPT, UPT, UR9, UR4, URZ ;  /* 0x0000000409047290 */ /* 0x000fe4000fffe0ff */
[----:B------:R-:W-:Y:S10]  /*0fd0*/  @P0 BRA `(.L_x_401) ;  /* 0x00000000004c0947 */ /* 0x000ff40003800000 */
        /* <DEDUP_REMOVED lines=16> */
[----:B------:R-:W-:Y:S01]  /*10e0*/  @P0 VIADD R4, R4, -UR6 ;  /* 0x8000000604040c36 */ /* 0x000fe20008000000 */
[----:B------:R-:W-:Y:S01]  /*10f0*/  @!P1 LOP3.LUT R4, RZ, UR6, RZ, 0x33, !PT ;  /* 0x00000006ff049c12 */ /* 0x000fe2000f8e33ff */
[----:B------:R-:W-:Y:S06]  /*1100*/  BRA `(.L_x_402) ;  /* 0x0000000000187947 */ /* 0x000fec0003800000 */
.L_x_401:
[----:B------:R-:W0:Y:S01]  /*1110*/  LDCU.64 UR6, c[0x0][0x3b8] ;  /* 0x00007700ff0677ac */ /* 0x000e220008000a00 */
[----:B------:R-:W-:Y:S01]  /*1120*/  IMAD.MOV.U32 R11, RZ, RZ, R5 ;  /* 0x000000ffff0b7224 */ /* 0x000fe200078e0005 */
[----:B------:R-:W-:Y:S01]  /*1130*/  MOV R8, 0x1170 ;  /* 0x0000117000087802 */ /* 0x000fe20000000f00 */
[----:B0-----:R-:W-:Y:S01]  /*1140*/  IMAD.U32 R5, RZ, RZ, UR6 ;  /* 0x00000006ff057e24 */ /* 0x001fe2000f8e00ff */
[----:B------:R-:W-:-:S07]  /*1150*/  MOV R9, UR7 ;  /* 0x0000000700097c02 */ /* 0x000fce0008000f00 */
[----:B------:R-:W-:Y:S05]  /*1160*/  CALL.REL.NOINC `($__internal_32_$__cuda_sm20_rem_u64) ;  /* 0x0000001c00847944 */ /* 0x000fea0003c00000 */
.L_x_402:
[----:B------:R-:W-:Y:S05]  /*1170*/  BSYNC.RECONVERGENT B0 ;  /* 0x0000000000007941 */ /* 0x000fea0003800200 */
.L_x_400:
[----:B------:R-:W0:Y:S01]  /*1180*/  LDCU UR6, c[0x0][0x3d4] ;  /* 0x00007a80ff0677ac */ /* 0x000e220008000800 */
[----:B------:R-:W-:Y:S01]  /*1190*/  I2FP.F32.S32 R4, R4 ;  /* 0x0000000400047245 */ /* 0x000fe20000201400 */
[----:B------:R-:W1:Y:S01]  /*11a0*/  LDC.64 R8, c[0x0][0x3a0] ;  /* 0x0000e800ff087b82 */ /* 0x000e620000000a00 */
[----:B------:R-:W-:Y:S01]  /*11b0*/  I2FP.F32.S32 R3, R3 ;  /* 0x0000000300037245 */ /* 0x000fe20000201400 */
[----:B------:R-:W2:Y:S01]  /*11c0*/  LDCU UR7, c[0x0][0x3d8] ;  /* 0x00007b00ff0777ac */ /* 0x000ea20008000800 */
[----:B------:R-:W-:Y:S01]  /*11d0*/  SHF.R.S32.HI R17, RZ, 0x1f, R2 ;  /* 0x0000001fff117819 */ /* 0x000fe20000011402 */
[----:B------:R-:W-:Y:S01]  /*11e0*/  FADD.FTZ R4, R4, 0.5 ;  /* 0x3f00000004047421 */ /* 0x000fe20000010000 */
[----:B------:R-:W-:Y:S01]  /*11f0*/  SHF.R.S32.HI R5, RZ, 0x1f, R0 ;  /* 0x0000001fff057819 */ /* 0x000fe20000011400 */
[----:B------:R-:W3:Y:S01]  /*1200*/  LDCU.64 UR14, c[0x0][0x388] ;  /* 0x00007100ff0e77ac */ /* 0x000ee20008000a00 */
[----:B------:R-:W-:Y:S01]  /*1210*/  FADD.FTZ R3, R3, 0.5 ;  /* 0x3f00000003037421 */ /* 0x000fe20000010000 */
[----:B------:R-:W4:Y:S01]  /*1220*/  LDC.64 R6, c[0x0][0x3a8] ;  /* 0x0000ea00ff067b82 */ /* 0x000f220000000a00 */
[----:B0-----:R-:W-:-:S02]  /*1230*/  FMUL.FTZ R4, R4, UR6 ;  /* 0x0000000604047c20 */ /* 0x001fc40008410000 */
[----:B--2---:R-:W-:Y:S02]  /*1240*/  FMUL.FTZ R3, R3, UR7 ;  /* 0x0000000703037c20 */ /* 0x004fe40008410000 */
[----:B------:R-:W0:Y:S01]  /*1250*/  F2I.FTZ.FLOOR.NTZ R11, R4 ;  /* 0x00000004000b7305 */ /* 0x000e220000217100 */
[----:B---3--:R-:W-:Y:S01]  /*1260*/  ISETP.NE.U32.AND P0, PT, RZ, UR14, PT ;  /* 0x0000000eff007c0c */ /* 0x008fe2000bf05070 */
[----:B-1----:R-:W-:-:S03]  /*1270*/  IMAD R17, R17, R8, RZ ;  /* 0x0000000811117224 */ /* 0x002fc600078e02ff */
[----:B------:R-:W-:-:S03]  /*1280*/  ISETP.NE.AND.EX P0, PT, RZ, UR15, PT, P0 ;  /* 0x0000000fff007c0c */ /* 0x000fc6000bf05300 */
[----:B------:R-:W4:Y:S01]  /*1290*/  F2I.FTZ.FLOOR.NTZ R3, R3 ;  /* 0x0000000300037305 */ /* 0x000f220000217100 */
[----:B------:R-:W-:Y:S02]  /*12a0*/  IMAD R19, R2, R9, R17 ;  /* 0x0000000902137224 */ /* 0x000fe400078e0211 */
[----:B------:R-:W-:Y:S01]  /*12b0*/  IMAD R9, R5, UR8, RZ ;  /* 0x0000000805097c24 */ /* 0x000fe2000f8e02ff */
[----:B0-----:R-:W-:-:S04]  /*12c0*/  VIADDMNMX R10, R8, 0xffffffff, R11, PT ;  /* 0xffffffff080a7846 */ /* 0x001fc8000380010b */
[----:B------:R-:W-:Y:S02]  /*12d0*/  SHF.R.S32.HI R11, RZ, 0x1f, R10 ;  /* 0x0000001fff0b7819 */ /* 0x000fe4000001140a */
[----:B----4-:R-:W-:Y:S01]  /*12e0*/  VIADDMNMX R16, R6, 0xffffffff, R3, PT ;  /* 0xffffffff06107846 */ /* 0x010fe20003800103 */
[----:B------:R-:W-:Y:S06]  /*12f0*/  @!P0 EXIT ;  /* 0x000000000000894d */ /* 0x000fec0003800000 */
[----:B------:R-:W0:Y:S01]  /*1300*/  LDC.64 R4, c[0x0][0x390] ;  /* 0x0000e400ff047b82 */ /* 0x000e220000000a00 */
[----:B------:R-:W-:Y:S01]  /*1310*/  SHF.R.S32.HI R17, RZ, 0x1f, R16 ;  /* 0x0000001fff117819 */ /* 0x000fe20000011410 */
[----:B------:R-:W-:Y:S01]  /*1320*/  IMAD.WIDE.U32 R2, R2, R8, R10 ;  /* 0x0000000802027225 */ /* 0x000fe200078e000a */
[----:B------:R-:W-:Y:S02]  /*1330*/  UISETP.GE.U32.AND UP0, UPT, UR14, 0x4, UPT ;  /* 0x000000040e00788c */ /* 0x000fe4000bf06070 */
[----:B------:R-:W-:Y:S01]  /*1340*/  ULOP3.LUT UR22, UR14, 0x3, URZ, 0xc0, !UPT ;  /* 0x000000030e167892 */ /* 0x000fe2000f8ec0ff */
[C---:B------:R-:W-:Y:S01]  /*1350*/  IMAD R11, R0.reuse, UR4, R9 ;  /* 0x00000004000b7c24 */ /* 0x040fe2000f8e0209 */
[----:B------:R-:W-:Y:S01]  /*1360*/  UISETP.GE.U32.AND.EX UP0, UPT, UR15, URZ, UPT, UP0 ;  /* 0x000000ff0f00728c */ /* 0x000fe2000bf06100 */
[----:B------:R-:W-:-:S04]  /*1370*/  IMAD.WIDE.U32 R8, R0, UR8, R16 ;  /* 0x0000000800087c25 */ /* 0x000fc8000f8e0010 */
[----:B------:R-:W-:Y:S02]  /*1380*/  IMAD.IADD R3, R3, 0x1, R19 ;  /* 0x0000000103037824 */ /* 0x000fe400078e0213 */
[----:B------:R-:W-:Y:S02]  /*1390*/  IMAD.IADD R9, R9, 0x1, R11 ;  /* 0x0000000109097824 */ /* 0x000fe400078e020b */
[-C--:B------:R-:W-:Y:S02]  /*13a0*/  IMAD R3, R3, R6.reuse, RZ ;  /* 0x0000000603037224 */ /* 0x080fe400078e02ff */
[----:B------:R-:W-:-:S04]  /*13b0*/  IMAD.WIDE.U32 R8, R2, R6, R8 ;  /* 0x0000000602087225 */ /* 0x000fc800078e0008 */
[----:B------:R-:W-:Y:S02]  /*13c0*/  IMAD R3, R2, R7, R3 ;  /* 0x0000000702037224 */ /* 0x000fe400078e0203 */
[C---:B0-----:R-:W-:Y:S01]  /*13d0*/  IMAD R0, R4.reuse, UR4, RZ ;  /* 0x0000000404007c24 */ /* 0x041fe2000f8e02ff */
[----:B------:R-:W-:Y:S01]  /*13e0*/  UMOV UR4, URZ ;  /* 0x000000ff00047c82 */ /* 0x000fe20008000000 */
[----:B------:R-:W-:Y:S02]  /*13f0*/  IMAD.IADD R14, R9, 0x1, R3 ;  /* 0x00000001090e7824 */ /* 0x000fe400078e0203 */
[----:B------:R-:W-:-:S04]  /*1400*/  IMAD.WIDE.U32 R2, R4, UR8, RZ ;  /* 0x0000000804027c25 */ /* 0x000fc8000f8e00ff */
[----:B------:R-:W-:Y:S02]  /*1410*/  IMAD R9, R5, UR8, R0 ;  /* 0x0000000805097c24 */ /* 0x000fe4000f8e0200 */
[----:B------:R-:W-:Y:S02]  /*1420*/  IMAD.MOV.U32 R17, RZ, RZ, R8 ;  /* 0x000000ffff117224 */ /* 0x000fe400078e0008 */
[----:B------:R-:W-:Y:S01]  /*1430*/  IMAD.IADD R9, R3, 0x1, R9 ;  /* 0x0000000103097824 */ /* 0x000fe200078e0209 */
[----:B------:R-:W-:Y:S06]  /*1440*/  BRA.U !UP0, `(.L_x_403) ;  /* 0x0000000d08f07547 */ /* 0x000fec000b800000 */
[----:B------:R-:W0:Y:S01]  /*1450*/  LDCU.128 UR8, c[0x0][0x3c0] ;  /* 0x00007800ff0877ac */ /* 0x000e220008000c00 */
[----:B------:R-:W1:Y:S01]  /*1460*/  LDC.64 R10, c[0x0][0x3c8] ;  /* 0x0000f200ff0a7b82 */ /* 0x000e620000000a00 */
[----:B------:R-:W0:Y:S02]  /*1470*/  LDCU.128 UR16, c[0x0][0x3b0] ;  /* 0x00007600ff1077ac */ /* 0x000e240008000c00 */
[----:B0-----:R-:W-:Y:S02]  /*1480*/  UIMAD UR9, UR9, UR18, URZ ;  /* 0x00000012090972a4 */ /* 0x001fe4000f8e02ff */
[----:B------:R-:W-:Y:S02]  /*1490*/  UIMAD.WIDE.U32 UR6, UR8, UR18, URZ ;  /* 0x00000012080672a5 */ /* 0x000fe4000f8e00ff */
[----:B------:R-:W-:-:S04]  /*14a0*/  UIMAD UR9, UR19, UR8, UR9 ;  /* 0x00000008130972a4 */ /* 0x000fc8000f8e0209 */
[----:B------:R-:W-:Y:S02]  /*14b0*/  UIADD3 UR7, UPT, UPT, UR7, UR9, URZ ;  /* 0x0000000907077290 */ /* 0x000fe4000fffe0ff */
[----:B------:R-:W-:Y:S02]  /*14c0*/  UIMAD.WIDE.U32 UR8, UR6, UR16, URZ ;  /* 0x00000010060872a5 */ /* 0x000fe4000f8e00ff */
[----:B------:R-:W-:-:S04]  /*14d0*/  UIMAD UR7, UR7, UR16, URZ ;  /* 0x00000010070772a4 */ /* 0x000fc8000f8e02ff */
[----:B------:R-:W-:Y:S01]  /*14e0*/  UIMAD UR7, UR6, UR17, UR7 ;  /* 0x00000011060772a4 */ /* 0x000fe2000f8e0207 */
[----:B------:R-:W-:Y:S01]  /*14f0*/  IMAD.WIDE.U32 R6, R4, UR8, RZ ;  /* 0x0000000804067c25 */ /* 0x000fe2000f8e00ff */
[----:B------:R-:W-:Y:S02]  /*1500*/  ULOP3.LUT UR6, UR14, 0xfffffffc, URZ, 0xc0, !UPT ;  /* 0xfffffffc0e067892 */ /* 0x000fe4000f8ec0ff */
[----:B------:R-:W-:Y:S02]  /*1510*/  UIADD3 UR7, UPT, UPT, UR9, UR7, URZ ;  /* 0x0000000709077290 */ /* 0x000fe4000fffe0ff */
[----:B------:R-:W-:Y:S01]  /*1520*/  UISETP.GT.U32.AND UP0, UPT, UR6, URZ, UPT ;  /* 0x000000ff0600728c */ /* 0x000fe2000bf04070 */
[----:B------:R-:W-:Y:S01]  /*1530*/  LEA R8, P0, R6, UR10, 0x1 ;  /* 0x0000000a06087c11 */ /* 0x000fe2000f8008ff */
[----:B------:R-:W0:Y:S02]  /*1540*/  LDCU.64 UR16, c[0x0][0x380] ;  /* 0x00007000ff1077ac */ /* 0x000e240008000a00 */
[----:B------:R-:W-:Y:S01]  /*1550*/  IMAD R0, R4, UR7, RZ ;  /* 0x0000000704007c24 */ /* 0x000fe2000f8e02ff */
[----:B------:R-:W-:-:S03]  /*1560*/  UISETP.GT.AND.EX UP0, UPT, UR15, URZ, UPT, UP0 ;  /* 0x000000ff0f00728c */ /* 0x000fc6000bf04300 */
[----:B------:R-:W-:Y:S01]  /*1570*/  IMAD R5, R5, UR8, R0 ;  /* 0x0000000805057c24 */ /* 0x000fe2000f8e0200 */
[----:B------:R-:W-:Y:S01]  /*1580*/  UIADD3 UR8, UP1, UPT, UR12, UR10, URZ ;  /* 0x0000000a0c087290 */ /* 0x000fe2000ff3e0ff */
[----:B------:R-:W2:Y:S02]  /*1590*/  LDCU UR7, c[0x0][0x38c] ;  /* 0x00007180ff0777ac */ /* 0x000ea40008000800 */
[----:B------:R-:W-:Y:S02]  /*15a0*/  IMAD.IADD R7, R7, 0x1, R5 ;  /* 0x0000000107077824 */ /* 0x000fe400078e0205 */
[C---:B-1----:R-:W-:Y:S01]  /*15b0*/  IMAD.WIDE.U32 R4, R6.reuse, 0x3, R10 ;  /* 0x0000000306047825 */ /* 0x042fe200078e000a */
[C---:B------:R-:W-:Y:S01]  /*15c0*/  SHF.L.U32 R10, R6.reuse, 0x2, RZ ;  /* 0x00000002060a7819 */ /* 0x040fe200000006ff */
[----:B------:R-:W-:Y:S01]  /*15d0*/  UIADD3.X UR9, UPT, UPT, UR5, UR11, URZ, UP1, !UPT ;  /* 0x0000000b05097290 */ /* 0x000fe20008ffe4ff */
[C-C-:B------:R-:W-:Y:S01]  /*15e0*/  SHF.L.U64.HI R11, R6.reuse, 0x2, R7.reuse ;  /* 0x00000002060b7819 */ /* 0x140fe20000010207 */
[----:B------:R-:W-:Y:S01]  /*15f0*/  IMAD R19, R7, 0x3, RZ ;  /* 0x0000000307137824 */ /* 0x000fe200078e02ff */
[----:B------:R-:W-:-:S03]  /*1600*/  LEA.HI.X R12, R6, UR11, R7, 0x1, P0 ;  /* 0x0000000b060c7c11 */ /* 0x000fc600080f0c07 */
[----:B------:R-:W-:Y:S01]  /*1610*/  IMAD.IADD R0, R5, 0x1, R19 ;  /* 0x0000000105007824 */ /* 0x000fe200078e0213 */
[----:B0-----:R-:W-:Y:S06]  /*1620*/  BRA.U !UP0, `(.L_x_404) ;  /* 0x0000000908f47547 */ /* 0x001fec000b800000 */
[----:B------:R-:W-:Y:S02]  /*1630*/  UISETP.GT.U32.AND UP1, UPT, UR6, 0xc, UPT ;  /* 0x0000000c0600788c */ /* 0x000fe4000bf24070 */
[----:B------:R-:W-:Y:S02]  /*1640*/  UPLOP3.LUT UP0, UPT, UPT, UPT, UPT, 0x80, 0x8 ;  /* 0x000000000008789c */ /* 0x000fe40003f0f070 */
[----:B--2---:R-:W-:-:S09]  /*1650*/  UISETP.GT.AND.EX UP1, UPT, UR7, URZ, UPT, UP1 ;  /* 0x000000ff0700728c */ /* 0x004fd2000bf24310 */
[----:B------:R-:W-:Y:S05]  /*1660*/  BRA.U !UP1, `(.L_x_405) ;  /* 0x0000000509dc7547 */ /* 0x000fea000b800000 */
[----:B------:R-:W0:Y:S01]  /*1670*/  LDCU.64 UR14, c[0x0][0x380] ;  /* 0x00007000ff0e77ac */ /* 0x000e220008000a00 */
[----:B------:R-:W-:-:S11]  /*1680*/  UPLOP3.LUT UP0, UPT, UPT, UPT, UPT, 0x40, 0x4 ;  /* 0x000000000004789c */ /* 0x000fd60003f0e870 */
.L_x_406:
[----:B0-----:R-:W-:-:S04]  /*1690*/  IADD3 R24, P0, PT, R17, UR14, RZ ;  /* 0x0000000e11187c10 */ /* 0x001fc8000ff1e0ff */
[----:B------:R-:W-:-:S05]  /*16a0*/  IADD3.X R25, PT, PT, R14, UR15, RZ, P0, !PT ;  /* 0x0000000f0e197c10 */ /* 0x000fca00087fe4ff */
[----:B------:R-:W2:Y:S01]  /*16b0*/  LDG.E.U8 R16, desc[UR20][R24.64] ;  /* 0x0000001418107981 */ /* 0x000ea2000c1e1100 */
[----:B------:R-:W-:Y:S02]  /*16c0*/  IADD3 R20, P0, PT, R15, UR10, RZ ;  /* 0x0000000a0f147c10 */ /* 0x000fe4000ff1e0ff */
[----:B-1----:R-:W-:Y:S02]  /*16d0*/  IADD3 R18, P1, PT, R24, R2, RZ ;  /* 0x0000000218127210 */ /* 0x002fe40007f3e0ff */
[----:B------:R-:W-:-:S03]  /*16e0*/  IADD3.X R21, PT, PT, R13, UR11, RZ, P0, !PT ;  /* 0x0000000b0d157c10 */ /* 0x000fc600087fe4ff */
[----:B------:R-:W-:Y:S02]  /*16f0*/  IMAD.X R19, R25, 0x1, R9, P1 ;  /* 0x0000000119137824 */ /* 0x000fe400008e0609 */
[----:B--2---:R0:W-:Y:S04]  /*1700*/  STG.E.U8 desc[UR20][R20.64], R16 ;  /* 0x0000001014007986 */ /* 0x0041e8000c101114 */
[----:B0-----:R-:W2:Y:S01]  /*1710*/  LDG.E.U8 R21, desc[UR20][R18.64] ;  /* 0x0000001412157981 */ /* 0x001ea2000c1e1100 */
[----:B------:R-:W-:Y:S02]  /*1720*/  IADD3 R6, P0, PT, R15, UR8, RZ ;  /* 0x000000080f067c10 */ /* 0x000fe4000ff1e0ff */
[----:B------:R-:W-:Y:S02]  /*1730*/  IADD3 R22, P1, PT, R18, R2, RZ ;  /* 0x0000000212167210 */ /* 0x000fe40007f3e0ff */
[----:B------:R-:W-:-:S03]  /*1740*/  IADD3.X R7, PT, PT, R13, UR9, RZ, P0, !PT ;  /* 0x000000090d077c10 */ /* 0x000fc600087fe4ff */
[----:B------:R-:W-:Y:S01]  /*1750*/  IMAD.X R23, R19, 0x1, R9, P1 ;  /* 0x0000000113177824 */ /* 0x000fe200008e0609 */
[----:B------:R-:W-:Y:S01]  /*1760*/  IADD3 R26, P0, PT, R15, R8, RZ ;  /* 0x000000080f1a7210 */ /* 0x000fe20007f1e0ff */
[----:B--2---:R0:W-:Y:S04]  /*1770*/  STG.E.U8 desc[UR20][R6.64], R21 ;  /* 0x0000001506007986 */ /* 0x0041e8000c101114 */
[----:B------:R-:W2:Y:S01]  /*1780*/  LDG.E.U8 R24, desc[UR20][R22.64] ;  /* 0x0000001416187981 */ /* 0x000ea2000c1e1100 */
[----:B------:R-:W-:Y:S01]  /*1790*/  IADD3 R28, P1, PT, R22, R2, RZ ;  /* 0x00000002161c7210 */ /* 0x000fe20007f3e0ff */
[----:B------:R-:W-:-:S04]  /*17a0*/  IMAD.X R27, R13, 0x1, R12, P0 ;  /* 0x000000010d1b7824 */ /* 0x000fc800000e060c */
[--C-:B------:R-:W-:Y:S01]  /*17b0*/  IMAD.X R29, R23, 0x1, R9.reuse, P1 ;  /* 0x00000001171d7824 */ /* 0x100fe200008e0609 */
[C---:B------:R-:W-:Y:S01]  /*17c0*/  LEA R25, P1, R2.reuse, R17, 0x2 ;  /* 0x0000001102197211 */ /* 0x040fe200078210ff */
[----:B--2---:R1:W-:Y:S04]  /*17d0*/  STG.E.U8 desc[UR20][R26.64], R24 ;  /* 0x000000181a007986 */ /* 0x0043e8000c101114 */
[----:B------:R-:W2:Y:S01]  /*17e0*/  LDG.E.U8 R29, desc[UR20][R28.64] ;  /* 0x000000141c1d7981 */ /* 0x000ea2000c1e1100 */
[----:B------:R-:W-:Y:S02]  /*17f0*/  IADD3 R16, P0, PT, R15, R4, RZ ;  /* 0x000000040f107210 */ /* 0x000fe40007f1e0ff */
[----:B------:R-:W-:Y:S02]  /*1800*/  LEA.HI.X R20, R2, R14, R9, 0x2, P1 ;  /* 0x0000000e02147211 */ /* 0x000fe400008f1409 */
[----:B0-----:R-:W-:-:S02]  /*1810*/  IADD3 R6, P1, PT, R25, UR14, RZ ;  /* 0x0000000e19067c10 */ /* 0x001fc4000ff3e0ff */
[----:B------:R-:W-:Y:S02]  /*1820*/  IADD3.X R17, PT, PT, R13, R0, RZ, P0, !PT ;  /* 0x000000000d117210 */ /* 0x000fe400007fe4ff */
[----:B------:R-:W-:Y:S02]  /*1830*/  IADD3.X R7, PT, PT, R20, UR15, RZ, P1, !PT ;  /* 0x0000000f14077c10 */ /* 0x000fe40008ffe4ff */
[----:B------:R-:W-:Y:S01]  /*1840*/  IADD3 R21, P0, PT, R15, R10, RZ ;  /* 0x0000000a0f157210 */ /* 0x000fe20007f1e0ff */
[----:B--2---:R0:W-:Y:S04]  /*1850*/  STG.E.U8 desc[UR20][R16.64], R29 ;  /* 0x0000001d10007986 */ /* 0x0041e8000c101114 */
[----:B-1----:R-:W2:Y:S01]  /*1860*/  LDG.E.U8 R24, desc[UR20][R6.64] ;  /* 0x0000001406187981 */ /* 0x002ea2000c1e1100 */
[----:B------:R-:W-:Y:S01]  /*1870*/  IMAD.X R13, R13, 0x1, R11, P0 ;  /* 0x000000010d0d7824 */ /* 0x000fe200000e060b */
[----:B------:R-:W-:-:S02]  /*1880*/  IADD3 R14, P0, PT, R21, UR10, RZ ;  /* 0x0000000a150e7c10 */ /* 0x000fc4000ff1e0ff */
[----:B------:R-:W-:Y:S02]  /*1890*/  IADD3 R18, P1, PT, R6, R2, RZ ;  /* 0x0000000206127210 */ /* 0x000fe40007f3e0ff */
[----:B------:R-:W-:-:S03]  /*18a0*/  IADD3.X R15, PT, PT, R13, UR11, RZ, P0, !PT ;  /* 0x0000000b0d0f7c10 */ /* 0x000fc600087fe4ff */
[----:B------:R-:W-:Y:S02]  /*18b0*/  IMAD.X R19, R7, 0x1, R9, P1 ;  /* 0x0000000107137824 */ /* 0x000fe400008e0609 */
[----:B--2---:R1:W-:Y:S04]  /*18c0*/  STG.E.U8 desc[UR20][R14.64], R24 ;  /* 0x000000180e007986 */ /* 0x0043e8000c101114 */
[----:B------:R-:W2:Y:S01]  /*18d0*/  LDG.E.U8 R7, desc[UR20][R18.64] ;  /* 0x0000001412077981 */ /* 0x000ea2000c1e1100 */
[----:B------:R-:W-:Y:S02]  /*18e0*/  IADD3 R22, P0, PT, R21, UR8, RZ ;  /* 0x0000000815167c10 */ /* 0x000fe4000ff1e0ff */
[----:B0-----:R-:W-:Y:S02]  /*18f0*/  IADD3 R16, P1, PT, R18, R2, RZ ;  /* 0x0000000212107210 */ /* 0x001fe40007f3e0ff */
        /* <DEDUP_REMOVED lines=10> */
[----:B------:R-:W3:Y:S01]  /*19a0*/  LDG.E.U8 R29, desc[UR20][R28.64] ;  /* 0x000000141c1d7981 */ /* 0x000ee2000c1e1100 */
[----:B-1----:R-:W-:Y:S02]  /*19b0*/  IADD3 R14, P0, PT, R21, R4, RZ ;  /* 0x00000004150e7210 */ /* 0x002fe40007f1e0ff */
[----:B------:R-:W-:Y:S02]  /*19c0*/  LEA.HI.X R20, R2, R20, R9, 0x2, P1 ;  /* 0x0000001402147211 */ /* 0x000fe400008f1409 */
[----:B------:R-:W-:-:S02]  /*19d0*/  IADD3 R6, P1, PT, R25, UR14, RZ ;  /* 0x0000000e19067c10 */ /* 0x000fc4000ff3e0ff */
[----:B------:R-:W-:Y:S02]  /*19e0*/  IADD3.X R15, PT, PT, R13, R0, RZ, P0, !PT ;  /* 0x000000000d0f7210 */ /* 0x000fe400007fe4ff */
[----:B0-----:R-:W-:Y:S02]  /*19f0*/  IADD3.X R7, PT, PT, R20, UR15, RZ, P1, !PT ;  /* 0x0000000f14077c10 */ /* 0x001fe40008ffe4ff */
[----:B------:R-:W-:Y:S01]  /*1a00*/  IADD3 R21, P0, PT, R21, R10, RZ ;  /* 0x0000000a15157210 */ /* 0x000fe20007f1e0ff */
[----:B---3--:R0:W-:Y:S04]  /*1a10*/  STG.E.U8 desc[UR20][R14.64], R29 ;  /* 0x0000001d0e007986 */ /* 0x0081e8000c101114 */
[----:B------:R-:W3:Y:S01]  /*1a20*/  LDG.E.U8 R24, desc[UR20][R6.64] ;  /* 0x0000001406187981 */ /* 0x000ee2000c1e1100 */
[----:B------:R-:W-:Y:S01]  /*1a30*/  IMAD.X R13, R13, 0x1, R11, P0 ;  /* 0x000000010d0d7824 */ /* 0x000fe200000e060b */
[----:B------:R-:W-:-:S02]  /*1a40*/  IADD3 R16, P0, PT, R21, UR10, RZ ;  /* 0x0000000a15107c10 */ /* 0x000fc4000ff1e0ff */
[----:B------:R-:W-:Y:S02]  /*1a50*/  IADD3 R18, P1, PT, R6, R2, RZ ;  /* 0x0000000206127210 */ /* 0x000fe40007f3e0ff */
[----:B------:R-:W-:-:S03]  /*1a60*/  IADD3.X R17, PT, PT, R13, UR11, RZ, P0, !PT ;  /* 0x0000000b0d117c10 */ /* 0x000fc600087fe4ff */
[----:B--2---:R-:W-:Y:S02]  /*1a70*/  IMAD.X R19, R7, 0x1, R9, P1 ;  /* 0x0000000107137824 */ /* 0x004fe400008e0609 */
[----:B---3--:R1:W-:Y:S04]  /*1a80*/  STG.E.U8 desc[UR20][R16.64], R24 ;  /* 0x0000001810007986 */ /* 0x0083e8000c101114 */
        /* <DEDUP_REMOVED lines=8> */
[----:B-1----:R-:W-:Y:S01]  /*1b10*/  IADD3 R16, P1, PT, R26, R2, RZ ;  /* 0x000000021a107210 */ /* 0x002fe20007f3e0ff */
[----:B------:R-:W-:-:S04]  /*1b20*/  IMAD.X R29, R13, 0x1, R12, P0 ;  /* 0x000000010d1d7824 */ /* 0x000fc800000e060c */
[--C-:B------:R-:W-:Y:S01]  /*1b30*/  IMAD.X R17, R27, 0x1, R9.reuse, P1 ;  /* 0x000000011b117824 */ /* 0x100fe200008e0609 */
[C---:B------:R-:W-:Y:S01]  /*1b40*/  LEA R25, P1, R2.reuse, R25, 0x2 ;  /* 0x0000001902197211 */ /* 0x040fe200078210ff */
[----:B--2---:R-:W-:Y:S04]  /*1b50*/  STG.E.U8 desc[UR20][R28.64], R19 ;  /* 0x000000131c007986 */ /* 0x004fe8000c101114 */
[----:B------:R-:W2:Y:S01]  /*1b60*/  LDG.E.U8 R24, desc[UR20][R16.64] ;  /* 0x0000001410187981 */ /* 0x000ea2000c1e1100 */
[----:B------:R-:W-:Y:S02]  /*1b70*/  IADD3 R6, P0, PT, R21, R4, RZ ;  /* 0x0000000415067210 */ /* 0x000fe40007f1e0ff */
[----:B------:R-:W-:Y:S02]  /*1b80*/  LEA.HI.X R20, R2, R20, R9, 0x2, P1 ;  /* 0x0000001402147211 */ /* 0x000fe400008f1409 */
[----:B------:R-:W-:-:S02]  /*1b90*/  IADD3 R14, P1, PT, R25, UR14, RZ ;  /* 0x0000000e190e7c10 */ /* 0x000fc4000ff3e0ff */
[----:B------:R-:W-:Y:S02]  /*1ba0*/  IADD3.X R7, PT, PT, R13, R0, RZ, P0, !PT ;  /* 0x000000000d077210 */ /* 0x000fe400007fe4ff */
[----:B0-----:R-:W-:Y:S02]  /*1bb0*/  IADD3.X R15, PT, PT, R20, UR15, RZ, P1, !PT ;  /* 0x0000000f140f7c10 */ /* 0x001fe40008ffe4ff */
[----:B------:R-:W-:Y:S01]  /*1bc0*/  IADD3 R21, P0, PT, R21, R10, RZ ;  /* 0x0000000a15157210 */ /* 0x000fe20007f1e0ff */
[----:B--2---:R0:W-:Y:S04]  /*1bd0*/  STG.E.U8 desc[UR20][R6.64], R24 ;  /* 0x0000001806007986 */ /* 0x0041e8000c101114 */
[----:B0-----:R-:W2:Y:S01]  /*1be0*/  LDG.E.U8 R24, desc[UR20][R14.64] ;  /* 0x000000140e187981 */ /* 0x001ea2000c1e1100 */
[----:B------:R-:W-:Y:S01]  /*1bf0*/  IMAD.X R13, R13, 0x1, R11, P0 ;  /* 0x000000010d0d7824 */ /* 0x000fe200000e060b */
[----:B------:R-:W-:-:S02]  /*1c00*/  IADD3 R16, P0, PT, R21, UR10, RZ ;  /* 0x0000000a15107c10 */ /* 0x000fc4000ff1e0ff */
[----:B------:R-:W-:Y:S02]  /*1c10*/  IADD3 R18, P1, PT, R14, R2, RZ ;  /* 0x000000020e127210 */ /* 0x000fe40007f3e0ff */
[----:B------:R-:W-:-:S03]  /*1c20*/  IADD3.X R17, PT, PT, R13, UR11, RZ, P0, !PT ;  /* 0x0000000b0d117c10 */ /* 0x000fc600087fe4ff */
[----:B------:R-:W-:Y:S02]  /*1c30*/  IMAD.X R19, R15, 0x1, R9, P1 ;  /* 0x000000010f137824 */ /* 0x000fe400008e0609 */
[----:B--2---:R-:W-:Y:S04]  /*1c40*/  STG.E.U8 desc[UR20][R16.64], R24 ;  /* 0x0000001810007986 */ /* 0x004fe8000c101114 */
[----:B------:R-:W2:Y:S01]  /*1c50*/  LDG.E.U8 R15, desc[UR20][R18.64] ;  /* 0x00000014120f7981 */ /* 0x000ea2000c1e1100 */
        /* <DEDUP_REMOVED lines=9> */
[----:B------:R-:W-:Y:S01]  /*1cf0*/  IMAD.X R29, R7, 0x1, R9, P1 ;  /* 0x00000001071d7824 */ /* 0x000fe200008e0609 */
[----:B------:R-:W-:Y:S01]  /*1d00*/  IADD3 R18, P0, PT, R21, R4, RZ ;  /* 0x0000000415127210 */ /* 0x000fe20007f1e0ff */
[----:B--2---:R1:W-:Y:S04]  /*1d10*/  STG.E.U8 desc[UR20][R26.64], R14 ;  /* 0x0000000e1a007986 */ /* 0x0043e8000c101114 */
[----:B------:R-:W2:Y:S01]  /*1d20*/  LDG.E.U8 R29, desc[UR20][R28.64] ;  /* 0x000000141c1d7981 */ /* 0x000ea2000c1e1100 */
[----:B------:R-:W-:Y:S01]  /*1d30*/  IADD3.X R19, PT, PT, R13, R0, RZ, P0, !PT ;  /* 0x000000000d137210 */ /* 0x000fe200007fe4ff */
[----:B------:R-:W-:Y:S01]  /*1d40*/  UIADD3 UR6, UP1, UPT, UR6, -0x10, URZ ;  /* 0xfffffff006067890 */ /* 0x000fe2000ff3e0ff */
[----:B0-----:R-:W-:Y:S02]  /*1d50*/  IADD3 R15, P1, PT, R21, R10, RZ ;  /* 0x0000000a150f7210 */ /* 0x001fe40007f3e0ff */
[----:B------:R-:W-:Y:S01]  /*1d60*/  LEA R17, P0, R2, R25, 0x2 ;  /* 0x0000001902117211 */ /* 0x000fe200078010ff */
[----:B------:R-:W-:-:S02]  /*1d70*/  UIADD3.X UR7, UPT, UPT, UR7, -0x1, URZ, UP1, !UPT ;  /* 0xffffffff07077890 */ /* 0x000fc40008ffe4ff */
[----:B------:R-:W-:Y:S01]  /*1d80*/  UISETP.GT.U32.AND UP1, UPT, UR6, 0xc, UPT ;  /* 0x0000000c0600788c */ /* 0x000fe2000bf24070 */
[----:B-1----:R-:W-:Y:S01]  /*1d90*/  LEA.HI.X R14, R2, R20, R9, 0x2, P0 ;  /* 0x00000014020e7211 */ /* 0x002fe200000f1409 */
[----:B------:R-:W-:Y:S02]  /*1da0*/  IMAD.X R13, R13, 0x1, R11, P1 ;  /* 0x000000010d0d7824 */ /* 0x000fe400008e060b */
[----:B------:R-:W-:Y:S01]  /*1db0*/  UISETP.GT.AND.EX UP1, UPT, UR7, URZ, UPT, UP1 ;  /* 0x000000ff0700728c */ /* 0x000fe2000bf24310 */
[----:B--2---:R1:W-:Y:S08]  /*1dc0*/  STG.E.U8 desc[UR20][R18.64], R29 ;  /* 0x0000001d12007986 */ /* 0x0043f0000c101114 */
[----:B------:R-:W-:Y:S05]  /*1dd0*/  BRA.U UP1, `(.L_x_406) ;  /* 0xfffffff9012c7547 */ /* 0x000fea000b83ffff */
.L_x_405:
[----:B------:R-:W-:-:S04]  /*1de0*/  UISETP.GT.U32.AND UP1, UPT, UR6, 0x4, UPT ;  /* 0x000000040600788c */ /* 0x000fc8000bf24070 */
[----:B------:R-:W-:-:S09]  /*1df0*/  UISETP.GT.AND.EX UP1, UPT, UR7, URZ, UPT, UP1 ;  /* 0x000000ff0700728c */ /* 0x000fd2000bf24310 */
[----:B------:R-:W-:Y:S05]  /*1e00*/  BRA.U !UP1, `(.L_x_407) ;  /* 0x0000000109f07547 */ /* 0x000fea000b800000 */
[----:B------:R-:W0:Y:S02]  /*1e10*/  LDCU.64 UR14, c[0x0][0x380] ;  /* 0x00007000ff0e77ac */ /* 0x000e240008000a00 */
[----:B0-----:R-:W-:-:S04]  /*1e20*/  IADD3 R24, P0, PT, R17, UR14, RZ ;  /* 0x0000000e11187c10 */ /* 0x001fc8000ff1e0ff */
[----:B------:R-:W-:-:S05]  /*1e30*/  IADD3.X R25, PT, PT, R14, UR15, RZ, P0, !PT ;  /* 0x0000000f0e197c10 */ /* 0x000fca00087fe4ff */
[----:B-1----:R-:W2:Y:S01]  /*1e40*/  LDG.E.U8 R29, desc[UR20][R24.64] ;  /* 0x00000014181d7981 */ /* 0x002ea2000c1e1100 */
[----:B------:R-:W-:Y:S02]  /*1e50*/  IADD3 R22, P0, PT, R15, UR10, RZ ;  /* 0x0000000a0f167c10 */ /* 0x000fe4000ff1e0ff */
        /* <DEDUP_REMOVED lines=25> */
[----:B------:R-:W2:Y:S01]  /*1ff0*/  LDG.E.U8 R29, desc[UR20][R6.64] ;  /* 0x00000014061d7981 */ /* 0x000ea2000c1e1100 */
[----:B------:R-:W-:Y:S01]  /*2000*/  IMAD.X R13, R11, 0x1, R13, P0 ;  /* 0x000000010b0d7824 */ /* 0x000fe200000e060d */
[----:B------:R-:W-:-:S02]  /*2010*/  IADD3 R20, P0, PT, R15, UR10, RZ ;  /* 0x0000000a0f147c10 */ /* 0x000fc4000ff1e0ff */
[----:B------:R-:W-:Y:S02]  /*2020*/  IADD3 R22, P1, PT, R6, R2, RZ ;  /* 0x0000000206167210 */ /* 0x000fe40007f3e0ff */
[----:B------:R-:W-:-:S03]  /*2030*/  IADD3.X R21, PT, PT, R13, UR11, RZ, P0, !PT ;  /* 0x0000000b0d157c10 */ /* 0x000fc600087fe4ff */
[----:B------:R-:W-:Y:S02]  /*2040*/  IMAD.X R23, R7, 0x1, R9, P1 ;  /* 0x0000000107177824 */ /* 0x000fe400008e0609 */
[----:B--2---:R2:W-:Y:S04]  /*2050*/  STG.E.U8 desc[UR20][R20.64], R29 ;  /* 0x0000001d14007986 */ /* 0x0045e8000c101114 */
[----:B-1----:R-:W3:Y:S01]  /*2060*/  LDG.E.U8 R18, desc[UR20][R22.64] ;  /* 0x0000001416127981 */ /* 0x002ee2000c1e1100 */
[----:B------:R-:W-:Y:S02]  /*2070*/  IADD3 R24, P0, PT, R15, UR8, RZ ;  /* 0x000000080f187c10 */ /* 0x000fe4000ff1e0ff */
[----:B0-----:R-:W-:Y:S02]  /*2080*/  IADD3 R16, P1, PT, R22, R2, RZ ;  /* 0x0000000216107210 */ /* 0x001fe40007f3e0ff */
[----:B------:R-:W-:-:S03]  /*2090*/  IADD3.X R25, PT, PT, R13, UR9, RZ, P0, !PT ;  /* 0x000000090d197c10 */ /* 0x000fc600087fe4ff */
[----:B------:R-:W-:Y:S01]  /*20a0*/  IMAD.X R17, R23, 0x1, R9, P1 ;  /* 0x0000000117117824 */ /* 0x000fe200008e0609 */
[----:B------:R-:W-:Y:S01]  /*20b0*/  IADD3 R6, P0, PT, R15, R8, RZ ;  /* 0x000000080f067210 */ /* 0x000fe20007f1e0ff */
[----:B---3--:R0:W-:Y:S04]  /*20c0*/  STG.E.U8 desc[UR20][R24.64], R18 ;  /* 0x0000001218007986 */ /* 0x0081e8000c101114 */
[----:B------:R-:W3:Y:S01]  /*20d0*/  LDG.E.U8 R28, desc[UR20][R16.64] ;  /* 0x00000014101c7981 */ /* 0x000ee2000c1e1100 */
[----:B------:R-:W-:Y:S01]  /*20e0*/  IADD3 R26, P1, PT, R16, R2, RZ ;  /* 0x00000002101a7210 */ /* 0x000fe20007f3e0ff */
[----:B------:R-:W-:-:S04]  /*20f0*/  IMAD.X R7, R13, 0x1, R12, P0 ;  /* 0x000000010d077824 */ /* 0x000fc800000e060c */
[----:B------:R-:W-:Y:S01]  /*2100*/  IMAD.X R27, R17, 0x1, R9, P1 ;  /* 0x00000001111b7824 */ /* 0x000fe200008e0609 */
[----:B--2---:R-:W-:Y:S01]  /*2110*/  IADD3 R20, P0, PT, R15, R4, RZ ;  /* 0x000000040f147210 */ /* 0x004fe20007f1e0ff */
[----:B---3--:R0:W-:Y:S04]  /*2120*/  STG.E.U8 desc[UR20][R6.64], R28 ;  /* 0x0000001c06007986 */ /* 0x0081e8000c101114 */
[----:B------:R-:W2:Y:S01]  /*2130*/  LDG.E.U8 R27, desc[UR20][R26.64] ;  /* 0x000000141a1b7981 */ /* 0x000ea2000c1e1100 */
[----:B------:R-:W-:Y:S01]  /*2140*/  IADD3.X R21, PT, PT, R13, R0, RZ, P0, !PT ;  /* 0x000000000d157210 */ /* 0x000fe200007fe4ff */
[----:B------:R-:W-:Y:S01]  /*2150*/  UIADD3 UR6, UP0, UPT, UR6, -0x8, URZ ;  /* 0xfffffff806067890 */ /* 0x000fe2000ff1e0ff */
[----:B------:R-:W-:Y:S02]  /*2160*/  IADD3 R15, P1, PT, R15, R10, RZ ;  /* 0x0000000a0f0f7210 */ /* 0x000fe40007f3e0ff */
[----:B------:R-:W-:Y:S01]  /*2170*/  LEA R17, P0, R2, R19, 0x2 ;  /* 0x0000001302117211 */ /* 0x000fe200078010ff */
[----:B------:R-:W-:-:S02]  /*2180*/  UIADD3.X UR7, UPT, UPT, UR7, -0x1, URZ, UP0, !UPT ;  /* 0xffffffff07077890 */ /* 0x000fc400087fe4ff */
[----:B------:R-:W-:Y:S01]  /*2190*/  IMAD.X R13, R13, 0x1, R11, P1 ;  /* 0x000000010d0d7824 */ /* 0x000fe200008e060b */
[----:B------:R-:W-:Y:S01]  /*21a0*/  LEA.HI.X R14, R2, R14, R9, 0x2, P0 ;  /* 0x0000000e020e7211 */ /* 0x000fe200000f1409 */
[----:B------:R-:W-:Y:S01]  /*21b0*/  UPLOP3.LUT UP0, UPT, UPT, UPT, UPT, 0x40, 0x4 ;  /* 0x000000000004789c */ /* 0x000fe20003f0e870 */
[----:B--2---:R0:W-:Y:S10]  /*21c0*/  STG.E.U8 desc[UR20][R20.64], R27 ;  /* 0x0000001b14007986 */ /* 0x0041f4000c101114 */
.L_x_407:
[----:B------:R-:W-:-:S04]  /*21d0*/  UISETP.NE.U32.AND UP1, UPT, UR6, URZ, UPT ;  /* 0x000000ff0600728c */ /* 0x000fc8000bf25070 */
[----:B------:R-:W-:-:S09]  /*21e0*/  UISETP.NE.OR.EX UP0, UPT, UR7, URZ, UP0, UP1 ;  /* 0x000000ff0700728c */ /* 0x000fd20008705710 */
[----:B------:R-:W-:Y:S05]  /*21f0*/  BRA.U !UP0, `(.L_x_403) ;  /* 0x0000000108847547 */ /* 0x000fea000b800000 */
.L_x_404:
[----:B0--3--:R-:W-:-:S04]  /*2200*/  IADD3 R24, P0, PT, R17, UR16, RZ ;  /* 0x0000001011187c10 */ /* 0x009fc8000ff1e0ff */
[----:B------:R-:W-:-:S05]  /*2210*/  IADD3.X R25, PT, PT, R14, UR17, RZ, P0, !PT ;  /* 0x000000110e197c10 */ /* 0x000fca00087fe4ff */
[----:B-1----:R-:W3:Y:S01]  /*2220*/  LDG.E.U8 R29, desc[UR20][R24.64] ;  /* 0x00000014181d7981 */ /* 0x002ee2000c1e1100 */
[----:B------:R-:W-:Y:S02]  /*2230*/  IADD3 R22, P0, PT, R15, UR10, RZ ;  /* 0x0000000a0f167c10 */ /* 0x000fe4000ff1e0ff */
[----:B------:R-:W-:Y:S02]  /*2240*/  IADD3 R18, P1, PT, R24, R2, RZ ;  /* 0x0000000218127210 */ /* 0x000fe40007f3e0ff */
[----:B------:R-:W-:-:S03]  /*2250*/  IADD3.X R23, PT, PT, R13, UR11, RZ, P0, !PT ;  /* 0x0000000b0d177c10 */ /* 0x000fc600087fe4ff */
[----:B------:R-:W-:Y:S02]  /*2260*/  IMAD.X R19, R25, 0x1, R9, P1 ;  /* 0x0000000119137824 */ /* 0x000fe400008e0609 */
[----:B---3--:R3:W-:Y:S04]  /*2270*/  STG.E.U8 desc[UR20][R22.64], R29 ;  /* 0x0000001d16007986 */ /* 0x0087e8000c101114 */
[----:B------:R-:W4:Y:S01]  /*2280*/  LDG.E.U8 R16, desc[UR20][R18.64] ;  /* 0x0000001412107981 */ /* 0x000f22000c1e1100 */
[----:B------:R-:W-:Y:S02]  /*2290*/  IADD3 R6, P0, PT, R15, UR8, RZ ;  /* 0x000000080f067c10 */ /* 0x000fe4000ff1e0ff */
[----:B------:R-:W-:Y:S02]  /*22a0*/  IADD3 R20, P1, PT, R18, R2, RZ ;  /* 0x0000000212147210 */ /* 0x000fe40007f3e0ff */
[----:B------:R-:W-:-:S03]  /*22b0*/  IADD3.X R7, PT, PT, R13, UR9, RZ, P0, !PT ;  /* 0x000000090d077c10 */ /* 0x000fc600087fe4ff */
[----:B------:R-:W-:Y:S01]  /*22c0*/  IMAD.X R21, R19, 0x1, R9, P1 ;  /* 0x0000000113157824 */ /* 0x000fe200008e0609 */
[----:B------:R-:W-:Y:S01]  /*22d0*/  IADD3 R24, P0, PT, R15, R8, RZ ;  /* 0x000000080f187210 */ /* 0x000fe20007f1e0ff */
[----:B----4-:R3:W-:Y:S04]  /*22e0*/  STG.E.U8 desc[UR20][R6.64], R16 ;  /* 0x0000001006007986 */ /* 0x0107e8000c101114 */
[----:B------:R-:W4:Y:S01]  /*22f0*/  LDG.E.U8 R28, desc[UR20][R20.64] ;  /* 0x00000014141c7981 */ /* 0x000f22000c1e1100 */
[----:B------:R-:W-:Y:S01]  /*2300*/  IADD3 R26, P1, PT, R20, R2, RZ ;  /* 0x00000002141a7210 */ /* 0x000fe20007f3e0ff */
[----:B------:R-:W-:-:S04]  /*2310*/  IMAD.X R25, R13, 0x1, R12, P0 ;  /* 0x000000010d197824 */ /* 0x000fc800000e060c */
[----:B------:R-:W-:Y:S01]  /*2320*/  IMAD.X R27, R21, 0x1, R9, P1 ;  /* 0x00000001151b7824 */ /* 0x000fe200008e0609 */
[----:B------:R-:W-:Y:S01]  /*2330*/  IADD3 R18, P0, PT, R15, R4, RZ ;  /* 0x000000040f127210 */ /* 0x000fe20007f1e0ff */
[----:B----4-:R3:W-:Y:S04]  /*2340*/  STG.E.U8 desc[UR20][R24.64], R28 ;  /* 0x0000001c18007986 */ /* 0x0107e8000c101114 */
[----:B------:R-:W4:Y:S01]  /*2350*/  LDG.E.U8 R27, desc[UR20][R26.64] ;  /* 0x000000141a1b7981 */ /* 0x000f22000c1e1100 */
[----:B------:R-:W-:Y:S01]  /*2360*/  IADD3.X R19, PT, PT, R13, R0, RZ, P0, !PT ;  /* 0x000000000d137210 */ /* 0x000fe200007fe4ff */
[----:B------:R-:W-:Y:S01]  /*2370*/  UIADD3 UR6, UP0, UPT, UR6, -0x4, URZ ;  /* 0xfffffffc06067890 */ /* 0x000fe2000ff1e0ff */
[----:B------:R-:W-:Y:S02]  /*2380*/  IADD3 R15, P1, PT, R15, R10, RZ ;  /* 0x0000000a0f0f7210 */ /* 0x000fe40007f3e0ff */
[----:B------:R-:W-:Y:S01]  /*2390*/  LEA R17, P0, R2, R17, 0x2 ;  /* 0x0000001102117211 */ /* 0x000fe200078010ff */
[----:B--2---:R-:W-:-:S02]  /*23a0*/  UIADD3.X UR7, UPT, UPT, UR7, -0x1, URZ, UP0, !UPT ;  /* 0xffffffff07077890 */ /* 0x004fc400087fe4ff */
[----:B------:R-:W-:Y:S01]  /*23b0*/  UISETP.NE.U32.AND UP0, UPT, UR6, URZ, UPT ;  /* 0x000000ff0600728c */ /* 0x000fe2000bf05070 */
[----:B------:R-:W-:Y:S01]  /*23c0*/  LEA.HI.X R14, R2, R14, R9, 0x2, P0 ;  /* 0x0000000e020e7211 */ /* 0x000fe200000f1409 */
[----:B------:R-:W-:Y:S02]  /*23d0*/  IMAD.X R13, R13, 0x1, R11, P1 ;  /* 0x000000010d0d7824 */ /* 0x000fe400008e060b */
[----:B------:R-:W-:Y:S01]  /*23e0*/  UISETP.NE.AND.EX UP0, UPT, UR7, URZ, UPT, UP0 ;  /* 0x000000ff0700728c */ /* 0x000fe2000bf05300 */
[----:B----4-:R3:W-:Y:S08]  /*23f0*/  STG.E.U8 desc[UR20][R18.64], R27 ;  /* 0x0000001b12007986 */ /* 0x0107f0000c101114 */
[----:B------:R-:W-:Y:S05]  /*2400*/  BRA.U UP0, `(.L_x_404) ;  /* 0xfffffffd007c7547 */ /* 0x000fea000b83ffff */
.L_x_403:
[----:B------:R-:W-:-:S04]  /*2410*/  ISETP.NE.U32.AND P0, PT, RZ, UR22, PT ;  /* 0x00000016ff007c0c */ /* 0x000fc8000bf05070 */
[----:B------:R-:W-:-:S13]  /*2420*/  ISETP.NE.AND.EX P0, PT, RZ, UR4, PT, P0 ;  /* 0x00000004ff007c0c */ /* 0x000fda000bf05300 */
[----:B------:R-:W-:Y:S05]  /*2430*/  @!P0 EXIT ;  /* 0x000000000000894d */ /* 0x000fea0003800000 */
[----:B------:R-:W2:Y:S01]  /*2440*/  LDCU.64 UR6, c[0x0][0x380] ;  /* 0x00007000ff0677ac */ /* 0x000ea20008000a00 */
[----:B------:R-:W4:Y:S01]  /*2450*/  LDCU.64 UR8, c[0x0][0x3c8] ;  /* 0x00007900ff0877ac */ /* 0x000f220008000a00 */
[----:B--2---:R-:W-:Y:S02]  /*2460*/  IADD3 R17, P0, PT, R17, UR6, RZ ;  /* 0x0000000611117c10 */ /* 0x004fe4000ff1e0ff */
[----:B----4-:R-:W-:Y:S02]  /*2470*/  IADD3 R15, P1, PT, R15, UR8, RZ ;  /* 0x000000080f0f7c10 */ /* 0x010fe4000ff3e0ff */
[----:B------:R-:W-:Y:S02]  /*2480*/  IADD3.X R14, PT, PT, R14, UR7, RZ, P0, !PT ;  /* 0x000000070e0e7c10 */ /* 0x000fe400087fe4ff */
[----:B------:R-:W-:-:S09]  /*2490*/  IADD3.X R0, PT, PT, R13, UR9, RZ, P1, !PT ;  /* 0x000000090d007c10 */ /* 0x000fd20008ffe4ff */
.L_x_408:
[----:B--2---:R-:W-:Y:S02]  /*24a0*/  IMAD.MOV.U32 R4, RZ, RZ, R17 ;  /* 0x000000ffff047224 */ /* 0x004fe400078e0011 */
[----:B------:R-:W-:-:S05]  /*24b0*/  IMAD.MOV.U32 R5, RZ, RZ, R14 ;  /* 0x000000ffff057224 */ /* 0x000fca00078e000e */
[----:B0--3--:R0:W2:Y:S01]  /*24c0*/  LDG.E.U8 R7, desc[UR20][R4.64] ;  /* 0x0000001404077981 */ /* 0x0090a2000c1e1100 */
[----:B------:R-:W-:Y:S01]  /*24d0*/  UIADD3 UR22, UP0, UPT, UR22, -0x1, URZ ;  /* 0xffffffff16167890 */ /* 0x000fe2000ff1e0ff */
[----:B------:R-:W-:-:S03]  /*24e0*/  IADD3 R17, P0, PT, R17, R2, RZ ;  /* 0x0000000211117210 */ /* 0x000fc60007f1e0ff */
[----:B------:R-:W-:Y:S01]  /*24f0*/  UIADD3.X UR4, UPT, UPT, UR4, -0x1, URZ, UP0, !UPT ;  /* 0xffffffff04047890 */ /* 0x000fe200087fe4ff */
[----:B------:R-:W-:Y:S01]  /*2500*/  IADD3.X R14, PT, PT, R14, R9, RZ, P0, !PT ;  /* 0x000000090e0e7210 */ /* 0x000fe200007fe4ff */
[----:B------:R-:W-:Y:S01]  /*2510*/  UISETP.NE.U32.AND UP0, UPT, UR22, URZ, UPT ;  /* 0x000000ff1600728c */ /* 0x000fe2000bf05070 */
[----:B0-----:R-:W-:-:S03]  /*2520*/  IMAD.MOV.U32 R4, RZ, RZ, R15 ;  /* 0x000000ffff047224 */ /* 0x001fc600078e000f */
[----:B------:R-:W-:Y:S01]  /*2530*/  UISETP.NE.AND.EX UP0, UPT, UR4, URZ, UPT, UP0 ;  /* 0x000000ff0400728c */ /* 0x000fe2000bf05300 */
[----:B------:R-:W-:Y:S01]  /*2540*/  IMAD.MOV.U32 R5, RZ, RZ, R0 ;  /* 0x000000ffff057224 */ /* 0x000fe200078e0000 */
[----:B------:R-:W-:-:S04]  /*2550*/  IADD3 R15, P1, PT, R15, UR12, RZ ;  /* 0x0000000c0f0f7c10 */ /* 0x000fc8000ff3e0ff */
[----:B------:R-:W-:Y:S01]  /*2560*/  IADD3.X R0, PT, PT, R0, UR5, RZ, P1, !PT ;  /* 0x0000000500007c10 */ /* 0x000fe20008ffe4ff */
[----:B--2---:R2:W-:Y:S02]  /*2570*/  STG.E.U8 desc[UR20][R4.64], R7 ;  /* 0x0000000704007986 */ /* 0x0045e4000c101114 */
[----:B------:R-:W-:Y:S06]  /*2580*/  BRA.U UP0, `(.L_x_408) ;  /* 0xfffffffd00c47547 */ /* 0x000fec000b83ffff */
[----:B------:R-:W-:Y:S05]  /*2590*/  EXIT ;  /* 0x000000000000794d */ /* 0x000fea0003800000 */
        .weak           $__internal_30_$__cuda_sm20_div_s64
        .type           $__internal_30_$__cuda_sm20_div_s64,@function
        .size           $__internal_30_$__cuda_sm20_div_s64,($__internal_31_$__cuda_sm20_div_u64 - $__internal_30_$__cuda_sm20_div_s64)
$__internal_30_$__cuda_sm20_div_s64:
        /* <DEDUP_REMOVED lines=8> */
[----:B0-----:R-:W-:Y:S01]  /*2620*/  VIADD R2, R6, 0x1ffffffe ;  /* 0x1ffffffe06027836 */ /* 0x001fe20000000000 */
[----:B------:R-:W-:-:S04]  /*2630*/  IADD3 R6, P4, PT, RZ, -R15, RZ ;  /* 0x8000000fff067210 */ /* 0x000fc80007f9e0ff */
[----:B------:R-:W-:-:S15]  /*2640*/  SEL R6, R6, R15, !P3 ;  /* 0x0000000f06067207 */ /* 0x000fde0005800000 */
[----:B------:R-:W-:-:S15]  /*2650*/  NOP ;  /* 0x0000000000007918 */ /* 0x000fde0000000000 */
[----:B------:R-:W-:-:S15]  /*2660*/  NOP ;  /* 0x0000000000007918 */ /* 0x000fde0000000000 */
[----:B------:R-:W-:-:S10]  /*2670*/  NOP ;  /* 0x0000000000007918 */ /* 0x000fd40000000000 */
[----:B------:R-:W0:Y:S01]  /*2680*/  F2I.U64.TRUNC R2, R2 ;  /* 0x0000000200027311 */ /* 0x000e22000020d800 */
[----:B------:R-:W-:Y:S01]  /*2690*/  IADD3.X R8, PT, PT, RZ, ~R13, RZ, P4, !PT ;  /* 0x8000000dff087210 */ /* 0x000fe200027fe4ff */
[----:B0-----:R-:W-:-:S03]  /*26a0*/  IMAD.WIDE.U32 R4, R2, UR6, RZ ;  /* 0x0000000602047c25 */ /* 0x001fc6000f8e00ff */
[----:B------:R-:W-:Y:S01]  /*26b0*/  SEL R8, R8, R13, !P3 ;  /* 0x0000000d08087207 */ /* 0x000fe20005800000 */
        /* <DEDUP_REMOVED lines=42> */
[----:B------:R-:W-:-:S04]  /*2960*/  IADD3 R6, P1, PT, R7, -UR6, RZ ;  /* 0x8000000607067c10 */ /* 0x000fc8000ff3e0ff */
[C---:B------:R-:W-:Y:S02]  /*2970*/  ISETP.GE.U32.AND.EX P0, PT, R3.reuse, UR7, PT, P0 ;  /* 0x0000000703007c0c */ /* 0x040fe4000bf06100 */
[----:B------:R-:W-:Y:S02]  /*2980*/  IADD3.X R8, PT, PT, R3, ~UR7, RZ, P1, !PT ;  /* 0x8000000703087c10 */ /* 0x000fe40008ffe4ff */
[----:B------:R-:W-:Y:S02]  /*2990*/  SEL R6, R6, R7, P0 ;  /* 0x0000000706067207 */ /* 0x000fe40000000000 */
[----:B------:R-:W-:Y:S02]  /*29a0*/  IADD3.X R7, PT, PT, RZ, R4, RZ, P2, !PT ;  /* 0x00000004ff077210 */ /* 0x000fe400017fe4ff */
[----:B------:R-:W-:Y:S02]  /*29b0*/  SEL R8, R8, R3, P0 ;  /* 0x0000000308087207 */ /* 0x000fe40000000000 */
[----:B------:R-:W-:-:S02]  /*29c0*/  SEL R3, R2, R5, P0 ;  /* 0x0000000502037207 */ /* 0x000fc40000000000 */
        /* <DEDUP_REMOVED lines=15> */
[----:B------:R-:W-:Y:S01]  /*2ac0*/  SEL R5, R2, R5, !P1 ;  /* 0x0000000502057207 */ /* 0x000fe20004800000 */
[----:B------:R-:W-:Y:S01]  /*2ad0*/  IMAD.MOV.U32 R2, RZ, RZ, R0 ;  /* 0x000000ffff027224 */ /* 0x000fe200078e0000 */
[----:B------:R-:W-:Y:S02]  /*2ae0*/  SEL R4, R4, 0xffffffff, P0 ;  /* 0xffffffff04047807 */ /* 0x000fe40000000000 */
[----:B------:R-:W-:Y:S01]  /*2af0*/  SEL R5, R5, 0xffffffff, P0 ;  /* 0xffffffff05057807 */ /* 0x000fe20000000000 */
[----:B------:R-:W-:Y:S06]  /*2b00*/  RET.REL.NODEC R2 `(_ZN2at6native53_GLOBAL__N__069e5665_20_UpSampleNearest3d_cu_ab8a35b428upsample_nearest3d_out_frameIhXadL_ZNS0_43nearest_neighbor_exact_compute_source_indexEfiiEEEEvPKT_mmmmmmmmPS3_fff) ;  /* 0xffffffd4023c7950 */ /* 0x000fec0003c3ffff */
        .weak           $__internal_31_$__cuda_sm20_div_u64
        .type           $__internal_31_$__cuda_sm20_div_u64,@function
        .size           $__internal_31_$__cuda_sm20_div_u64,($__internal_32_$__cuda_sm20_rem_u64 - $__internal_31_$__cuda_sm20_div_u64)
$__internal_31_$__cuda_sm20_div_u64:
        /* <DEDUP_REMOVED lines=48> */
[----:B------:R-:W-:-:S04]  /*2e10*/  IMAD R4, R7, R8, R11 ;  /* 0x0000000807047224 */ /* 0x000fc800078e020b */
[----:B------:R-:W-:Y:S01]  /*2e20*/  IMAD.X R14, R3, 0x1, ~R4, P1 ;  /* 0x00000001030e7824 */ /* 0x000fe200008e0e04 */
[----:B------:R-:W-:Y:S02]  /*2e30*/  IADD3 R3, P1, PT, -R8, R17, RZ ;  /* 0x0000001108037210 */ /* 0x000fe40007f3e1ff */
[----:B------:R-:W-:Y:S02]  /*2e40*/  IADD3 R4, P2, PT, R9, 0x1, RZ ;  /* 0x0000000109047810 */ /* 0x000fe40007f5e0ff */
[C---:B------:R-:W-:Y:S01]  /*2e50*/  ISETP.GE.U32.AND.EX P0, PT, R14.reuse, R5, PT, P0 ;  /* 0x000000050e00720c */ /* 0x040fe20003f06100 */
[----:B------:R-:W-:Y:S01]  /*2e60*/  IMAD.X R12, R14, 0x1, ~R5, P1 ;  /* 0x000000010e0c7824 */ /* 0x000fe200008e0e05 */
[----:B------:R-:W-:Y:S01]  /*2e70*/  ISETP.NE.U32.AND P1, PT, R8, RZ, PT ;  /* 0x000000ff0800720c */ /* 0x000fe20003f25070 */
[----:B------:R-:W-:Y:S01]  /*2e80*/  IMAD.X R10, RZ, RZ, R7, P2 ;  /* 0x000000ffff0a7224 */ /* 0x000fe200010e0607 */
[----:B------:R-:W-:Y:S02]  /*2e90*/  SEL R3, R3, R17, P0 ;  /* 0x0000001103037207 */ /* 0x000fe40000000000 */
[----:B------:R-:W-:-:S02]  /*2ea0*/  SEL R9, R4, R9, P0 ;  /* 0x0000000904097207 */ /* 0x000fc40000000000 */
[----:B------:R-:W-:Y:S02]  /*2eb0*/  SEL R12, R12, R14, P0 ;  /* 0x0000000e0c0c7207 */ /* 0x000fe40000000000 */
[----:B------:R-:W-:Y:S01]  /*2ec0*/  SEL R10, R10, R7, P0 ;  /* 0x000000070a0a7207 */ /* 0x000fe20000000000 */
[----:B------:R-:W-:Y:S01]  /*2ed0*/  IMAD.MOV.U32 R7, RZ, RZ, 0x0 ;  /* 0x00000000ff077424 */ /* 0x000fe200078e00ff */
[----:B------:R-:W-:Y:S02]  /*2ee0*/  ISETP.GE.U32.AND P0, PT, R3, R8, PT ;  /* 0x000000080300720c */ /* 0x000fe40003f06070 */
[----:B------:R-:W-:Y:S02]  /*2ef0*/  IADD3 R4, P2, PT, R9, 0x1, RZ ;  /* 0x0000000109047810 */ /* 0x000fe40007f5e0ff */
[----:B------:R-:W-:Y:S02]  /*2f00*/  ISETP.GE.U32.AND.EX P0, PT, R12, R5, PT, P0 ;  /* 0x000000050c00720c */ /* 0x000fe40003f06100 */
[----:B------:R-:W-:-:S02]  /*2f10*/  IADD3.X R3, PT, PT, RZ, R10, RZ, P2, !PT ;  /* 0x0000000aff037210 */ /* 0x000fc400017fe4ff */
[----:B------:R-:W-:Y:S02]  /*2f20*/  ISETP.NE.AND.EX P1, PT, R5, RZ, PT, P1 ;  /* 0x000000ff0500720c */ /* 0x000fe40003f25310 */
[----:B------:R-:W-:Y:S02]  /*2f30*/  SEL R4, R4, R9, P0 ;  /* 0x0000000904047207 */ /* 0x000fe40000000000 */
[----:B------:R-:W-:Y:S02]  /*2f40*/  SEL R5, R3, R10, P0 ;  /* 0x0000000a03057207 */ /* 0x000fe40000000000 */
[----:B------:R-:W-:Y:S02]  /*2f50*/  SEL R4, R4, 0xffffffff, P1 ;  /* 0xffffffff04047807 */ /* 0x000fe40000800000 */
[----:B------:R-:W-:Y:S01]  /*2f60*/  SEL R5, R5, 0xffffffff, P1 ;  /* 0xffffffff05057807 */ /* 0x000fe20000800000 */
[----:B------:R-:W-:Y:S06]  /*2f70*/  RET.REL.NODEC R6 `(_ZN2at6native53_GLOBAL__N__069e5665_20_UpSampleNearest3d_cu_ab8a35b428upsample_nearest3d_out_frameIhXadL_ZNS0_43nearest_neighbor_exact_compute_source_indexEfiiEEEEvPKT_mmmmmmmmPS3_fff) ;  /* 0xffffffd006207950 */ /* 0x000fec0003c3ffff */
        .weak           $__internal_32_$__cuda_sm20_rem_u64
        .type           $__internal_32_$__cuda_sm20_rem_u64,@function
        .size           $__internal_32_$__cuda_sm20_rem_u64,(.L_x_708 - $__internal_32_$__cuda_sm20_rem_u64)
$__internal_32_$__cuda_sm20_rem_u64:
[----:B------:R-:W-:Y:S02]  /*2f80*/  IMAD.MOV.U32 R18, RZ, RZ, R5 ;  /* 0x000000ffff127224 */ /* 0x000fe400078e0005 */
[----:B------:R-:W-:-:S04]  /*2f90*/  IMAD.MOV.U32 R19, RZ, RZ, R9 ;  /* 0x000000ffff137224 */ /* 0x000fc800078e0009 */
        /* <DEDUP_REMOVED lines=8> */
[C---:B------:R-:W-:Y:S01]  /*3020*/  IMAD R12, R6.reuse, R9, R17 ;  /* 0x00000009060c7224 */ /* 0x040fe200078e0211 */
[----:B------:R-:W-:Y:S02]  /*3030*/  IADD3 R21, P0, PT, RZ, -R16, RZ ;  /* 0x80000010ff157210 */ /* 0x000fe40007f1e0ff */
[----:B------:R-:W-:Y:S01]  /*3040*/  MOV R17, R6 ;  /* 0x0000000600117202 */ /* 0x000fe20000000f00 */
[----:B------:R-:W-:Y:S02]  /*3050*/  IMAD R12, R7, R5, R12 ;  /* 0x00000005070c7224 */ /* 0x000fe400078e020c */
[----:B------:R-:W-:-:S04]  /*3060*/  IMAD.HI.U32 R16, R6, R21, RZ ;  /* 0x0000001506107227 */ /* 0x000fc800078e00ff */
[----:B------:R-:W-:-:S04]  /*3070*/  IMAD.X R23, RZ, RZ, ~R12, P0 ;  /* 0x000000ffff177224 */ /* 0x000fc800000e0e0c */
[----:B------:R-:W-:-:S04]  /*3080*/  IMAD.WIDE.U32 R16, P0, R6, R23, R16 ;  /* 0x0000001706107225 */ /* 0x000fc80007800010 */
[C---:B------:R-:W-:Y:S02]  /*3090*/  IMAD R19, R7.reuse, R23, RZ ;  /* 0x0000001707137224 */ /* 0x040fe400078e02ff */
[----:B------:R-:W-:-:S04]  /*30a0*/  IMAD.HI.U32 R16, P1, R7, R21, R16 ;  /* 0x0000001507107227 */ /* 0x000fc80007820010 */
[----:B------:R-:W-:Y:S01]  /*30b0*/  IMAD.HI.U32 R23, R7, R23, RZ ;  /* 0x0000001707177227 */ /* 0x000fe200078e00ff */
[----:B------:R-:W-:-:S03]  /*30c0*/  IADD3 R17, P2, PT, R19, R16, RZ ;  /* 0x0000001013117210 */ /* 0x000fc60007f5e0ff */
[----:B------:R-:W-:Y:S02]  /*30d0*/  IMAD.X R10, R23, 0x1, R7, P0 ;  /* 0x00000001170a7824 */ /* 0x000fe400000e0607 */
[----:B------:R-:W-:-:S03]  /*30e0*/  IMAD.WIDE.U32 R6, R17, R5, RZ ;  /* 0x0000000511067225 */ /* 0x000fc600078e00ff */
[----:B------:R-:W-:Y:S01]  /*30f0*/  IADD3.X R10, PT, PT, RZ, RZ, R10, P2, P1 ;  /* 0x000000ffff0a7210 */ /* 0x000fe200017e240a */
        /* <DEDUP_REMOVED lines=30> */
[----:B------:R-:W-:Y:S02]  /*32e0*/  ISETP.NE.U32.AND P1, PT, R5, RZ, PT ;  /* 0x000000ff0500720c */ /* 0x000fe40003f25070 */
[----:B------:R-:W-:Y:S02]  /*32f0*/  SEL R6, R6, R4, P0 ;  /* 0x0000000406067207 */ /* 0x000fe40000000000 */
[----:B------:R-:W-:Y:S02]  /*3300*/  SEL R10, R10, R12, P0 ;  /* 0x0000000c0a0a7207 */ /* 0x000fe40000000000 */
[C---:B------:R-:W-:Y:S01]  /*3310*/  ISETP.GE.U32.AND P0, PT, R6.reuse, R5, PT ;  /* 0x000000050600720c */ /* 0x040fe20003f06070 */
[----:B------:R-:W-:Y:S01]  /*3320*/  IMAD.IADD R4, R6, 0x1, -R5 ;  /* 0x0000000106047824 */ /* 0x000fe200078e0a05 */
[----:B------:R-:W-:-:S02]  /*3330*/  ISETP.NE.AND.EX P1, PT, R9, RZ, PT, P1 ;  /* 0x000000ff0900720c */ /* 0x000fc40003f25310 */
[----:B------:R-:W-:Y:S01]  /*3340*/  ISETP.GE.U32.AND.EX P0, PT, R10, R9, PT, P0 ;  /* 0x000000090a00720c */ /* 0x000fe20003f06100 */
[----:B------:R-:W-:-:S03]  /*3350*/  IMAD.MOV.U32 R9, RZ, RZ, 0x0 ;  /* 0x00000000ff097424 */ /* 0x000fc600078e00ff */
[----:B------:R-:W-:-:S04]  /*3360*/  SEL R4, R4, R6, P0 ;  /* 0x0000000604047207 */ /* 0x000fc80000000000 */
[----:B------:R-:W-:Y:S01]  /*3370*/  SEL R4, R4, 0xffffffff, P1 ;  /* 0xffffffff04047807 */ /* 0x000fe20000800000 */
[----:B------:R-:W-:Y:S06]  /*3380*/  RET.REL.NODEC R8 `(_ZN2at6native53_GLOBAL__N__069e5665_20_UpSampleNearest3d_cu_ab8a35b428upsample_nearest3d_out_frameIhXadL_ZNS0_43nearest_neighbor_exact_compute_source_indexEfiiEEEEvPKT_mmmmmmmmPS3_fff) ;  /* 0xffffffcc081c7950 */ /* 0x000fec0003c3ffff */
.L_x_409:
        /* <DEDUP_REMOVED lines=15> */
.L_x_708:


//--------------------- .text._ZN2at6native53_GLOBAL__N__069e5665_20_UpSampleNearest3d_cu_ab8a35b428upsample_nearest3d_out_frameIN3c108BFloat16EXadL_ZNS0_43nearest_neighbor_exact_compute_source_indexEfiiEEEEvPKT_mmmmmmmmPS5_fff --------------------------
	.section	.text._ZN2at6native53_GLOBAL__N__069e5665_20_UpSampleNearest3d_cu_ab8a35b428upsample_nearest3d_out_frameIN3c108BFloat16EXadL_ZNS0_43nearest_neighbor_exact_compute_source_indexEfiiEEEEvPKT_mmmmmmmmPS5_fff,"ax",@progbits
	.align	128
.text._ZN2at6native53_GLOBAL__N__069e5665_20_UpSampleNearest3d_cu_ab8a35b428upsample_nearest3d_out_frameIN3c108BFloat16EXadL_ZNS0_43nearest_neighbor_exact_compute_source_indexEfiiEEEEvPKT_mmmmmmmmPS5_fff:
        .type           _ZN2at6native53_GLOBAL__N__069e5665_20_UpSampleNearest3d_cu_ab8a35b428upsample_nearest3d_out_frameIN3c108BFloat16EXadL_ZNS0_43nearest_neighbor_exact_compute_source_indexEfiiEEEEvPKT_mmmmmmmmPS5_fff,@function
        .size           _ZN2at6native53_GLOBAL__N__069e5665_20_UpSampleNearest3d_cu_ab8a35b428upsample_nearest3d_out_frameIN3c108BFloat16EXadL_ZNS0_43nearest_neighbor_exact_compute_source_indexEfiiEEEEvPKT_mmmmmmmmPS5_fff,(.L_x_712 - _ZN2at6native53_GLOBAL__N__069e5665_20_UpSampleNearest3d_cu_ab8a35b428upsample_nearest3d_out_frameIN3c108BFloat16EXadL_ZNS0_43nearest_neighbor_exact_compute_source_indexEfiiEEEEvPKT_mmmmmmmmPS5_fff)
        .other          _ZN2at6native53_GLOBAL__N__069e5665_20_UpSampleNearest3d_cu_ab8a35b428upsample_nearest3d_out_frameIN3c108BFloat16EXadL_ZNS0_43nearest_neighbor_exact_compute_source_indexEfiiEEEEvPKT_mmmmmmmmPS5_fff,@"STO_CUDA_ENTRY STV_DEFAULT"
_ZN2at6native53_GLOBAL__N__069e5665_20_UpSampleNearest3d_cu_ab8a35b428upsample_nearest3d_out_frameIN3c108BFloat16EXadL_ZNS0_43nearest_neighbor_exact_compute_source_indexEfiiEEEEvPKT_mmmmmmmmPS5_fff:
        /* <DEDUP_REMOVED lines=27> */
[----:B------:R-:W-:Y:S01]  /*01b0*/  UIMAD UR6, UR9, UR10, UR6 ;  /* 0x0000000a090672a4 */ /* 0x000fe2000f8e0206 */
[----:B------:R-:W0:Y:S03]  /*01c0*/  LDCU.64 UR16, c[0x0][0x358] ;  /* 0x00006b00ff1077ac */ /* 0x000e260008000a00 */
[----:B------:R-:W-:Y:S02]  /*01d0*/  UIADD3 UR5, UPT, UPT, UR5, UR6, URZ ;  /* 0x0000000605057290 */ /* 0x000fe4000fffe0ff */
[----:B------:R-:W-:-:S02]  /*01e0*/  UIMAD.WIDE.U32 UR6, UR4, UR12, URZ ;  /* 0x0000000c040672a5 */ /* 0x000fc4000f8e00ff */
[----:B------:R-:W-:-:S04]  /*01f0*/  UIMAD UR5, UR5, UR12, URZ ;  /* 0x0000000c050572a4 */ /* 0x000fc8000f8e02ff */
[----:B------:R-:W-:-:S04]  /*0200*/  UIMAD UR5, UR4, UR13, UR5 ;  /* 0x0000000d040572a4 */ /* 0x000fc8000f8e0205 */
[----:B------:R-:W-:-:S06]  /*0210*/  UIADD3 UR8, UPT, UPT, UR7, UR5, URZ ;  /* 0x0000000507087290 */ /* 0x000fcc000fffe0ff */
[----:B------:R-:W-:-:S04]  /*0220*/  LOP3.LUT R0, R3, UR8, RZ, 0xfc, !PT ;  /* 0x0000000803007c12 */ /* 0x000fc8000f8efcff */
[----:B------:R-:W-:Y:S01]  /*0230*/  ISETP.NE.U32.AND P0, PT, R0, RZ, PT ;  /* 0x000000ff0000720c */ /* 0x000fe20003f05070 */
[----:B------:R-:W-:-:S12]  /*0240*/  IMAD.MOV.U32 R0, RZ, RZ, R2 ;  /* 0x000000ffff007224 */ /* 0x000fd800078e0002 */
        /* <DEDUP_REMOVED lines=21> */
.L_x_411:
[----:B------:R-:W-:-:S07]  /*03a0*/  MOV R2, 0x3c0 ;  /* 0x000003c000027802 */ /* 0x000fce0000000f00 */
[----:B------:R-:W-:Y:S05]  /*03b0*/  CALL.REL.NOINC `($__internal_33_$__cuda_sm20_div_s64) ;  /* 0x0000002400b07944 */ /* 0x000fea0003c00000 */
.L_x_412:
[----:B------:R-:W-:Y:S05]  /*03c0*/  BSYNC.RECONVERGENT B0 ;  /* 0x0000000000007941 */ /* 0x000fea0003800200 */
.L_x_410:
        /* <DEDUP_REMOVED lines=24> */
.L_x_414:
[----:B------:R-:W0:Y:S01]  /*0550*/  LDCU.64 UR4, c[0x0][0x390] ;  /* 0x00007200ff0477ac */ /* 0x000e220008000a00 */
[----:B------:R-:W-:Y:S01]  /*0560*/  IMAD.MOV.U32 R13, RZ, RZ, R7 ;  /* 0x000000ffff0d7224 */ /* 0x000fe200078e0007 */
[----:B------:R-:W-:Y:S02]  /*0570*/  MOV R10, 0x5b0 ;  /* 0x000005b0000a7802 */ /* 0x000fe40000000f00 */
[----:B0-----:R-:W-:Y:S01]  /*0580*/  MOV R7, UR4 ;  /* 0x0000000400077c02 */ /* 0x001fe20008000f00 */
[----:B------:R-:W-:-:S07]  /*0590*/  IMAD.U32 R11, RZ, RZ, UR5 ;  /* 0x00000005ff0b7e24 */ /* 0x000fce000f8e00ff */
[----:B------:R-:W-:Y:S05]  /*05a0*/  CALL.REL.NOINC `($__internal_35_$__cuda_sm20_rem_u64) ;  /* 0x0000002c00ac7944 */ /* 0x000fea0003c00000 */
[----:B------:R-:W-:-:S07]  /*05b0*/  IMAD.MOV.U32 R2, RZ, RZ, R6 ;  /* 0x000000ffff027224 */ /* 0x000fce00078e0006 */
.L_x_415:
[----:B------:R-:W-:Y:S05]  /*05c0*/  BSYNC.RECONVERGENT B0 ;  /* 0x0000000000007941 */ /* 0x000fea0003800200 */
.L_x_413:
        /* <DEDUP_REMOVED lines=22> */
[----:B------:R-:W-:-:S12]  /*0730*/  IMAD.MOV.U32 R5, RZ, RZ, RZ ;  /* 0x000000ffff057224 */ /* 0x000fd800078e00ff */
[----:B------:R-:W-:Y:S02]  /*0740*/  @P1 IADD3 R4, PT, PT, R4, 0x1, RZ ;  /* 0x0000000104041810 */ /* 0x000fe40007ffe0ff */
[----:B------:R-:W-:Y:S01]  /*0750*/  @!P2 LOP3.LUT R4, RZ, UR4, RZ, 0x33, !PT ;  /* 0x00000004ff04ac12 */ /* 0x000fe2000f8e33ff */
[----:B------:R-:W-:Y:S06]  /*0760*/  BRA `(.L_x_418) ;  /* 0x0000000000247947 */ /* 0x000fec0003800000 */
.L_x_417:
[----:B------:R-:W0:Y:S01]  /*0770*/  LDCU.64 UR4, c[0x0][0x3b8] ;  /* 0x00007700ff0477ac */ /* 0x000e220008000a00 */
[----:B------:R-:W-:Y:S01]  /*0780*/  IMAD.MOV.U32 R6, RZ, RZ, R0 ;  /* 0x000000ffff067224 */ /* 0x000fe200078e0000 */
[----:B------:R-:W-:Y:S01]  /*0790*/  MOV R8, 0x7e0 ;  /* 0x000007e000087802 */ /* 0x000fe20000000f00 */
[----:B------:R-:W-:Y:S02]  /*07a0*/  IMAD.MOV.U32 R5, RZ, RZ, R3 ;  /* 0x000000ffff057224 */ /* 0x000fe400078e0003 */
[----:B0-----:R-:W-:Y:S02]  /*07b0*/  IMAD.U32 R10, RZ, RZ, UR4 ;  /* 0x00000004ff0a7e24 */ /* 0x001fe4000f8e00ff */
[----:B------:R-:W-:-:S07]  /*07c0*/  IMAD.U32 R7, RZ, RZ, UR5 ;  /* 0x00000005ff077e24 */ /* 0x000fce000f8e00ff */
[----:B------:R-:W-:Y:S05]  /*07d0*/  CALL.REL.NOINC `($__internal_34_$__cuda_sm20_div_u64) ;  /* 0x0000002800047944 */ /* 0x000fea0003c00000 */
[----:B------:R-:W-:Y:S02]  /*07e0*/  IMAD.MOV.U32 R4, RZ, RZ, R6 ;  /* 0x000000ffff047224 */ /* 0x000fe400078e0006 */
[----:B------:R-:W-:-:S07]  /*07f0*/  IMAD.MOV.U32 R5, RZ, RZ, R7 ;  /* 0x000000ffff057224 */ /* 0x000fce00078e0007 */
.L_x_418:
[----:B------:R-:W-:Y:S05]  /*0800*/  BSYNC.RECONVERGENT B0 ;  /* 0x0000000000007941 */ /* 0x000fea0003800200 */
.L_x_416:
        /* <DEDUP_REMOVED lines=17> */
[----:B------:R-:W-:Y:S02]  /*0920*/  IMAD R4, R7, UR4, R4 ;  /* 0x0000000407047c24 */ /* 0x000fe4000f8e0204 */
[----:B------:R-:W-:-:S03]  /*0930*/  IMAD.MOV.U32 R7, RZ, RZ, RZ ;  /* 0x000000ffff077224 */ /* 0x000fc600078e00ff */
[----:B------:R-:W-:-:S13]  /*0940*/  ISETP.GE.U32.AND P0, PT, R4, UR4, PT ;  /* 0x0000000404007c0c */ /* 0x000fda000bf06070 */
[----:B------:R-:W-:Y:S02]  /*0950*/  @P0 VIADD R4, R4, -UR4 ;  /* 0x8000000404040c36 */ /* 0x000fe40008000000 */
[----:B------:R-:W-:-:S03]  /*0960*/  @P0 VIADD R6, R6, 0x1 ;  /* 0x0000000106060836 */ /* 0x000fc60000000000 */
[----:B------:R-:W-:-:S13]  /*0970*/  ISETP.GE.U32.AND P1, PT, R4, UR4, PT ;  /* 0x0000000404007c0c */ /* 0x000fda000bf26070 */
[----:B------:R-:W-:Y:S01]  /*0980*/  @P1 VIADD R6, R6, 0x1 ;  /* 0x0000000106061836 */ /* 0x000fe20000000000 */
[----:B------:R-:W-:Y:S01]  /*0990*/  @!P2 LOP3.LUT R6, RZ, UR4, RZ, 0x33, !PT ;  /* 0x00000004ff06ac12 */ /* 0x000fe2000f8e33ff */
[----:B------:R-:W-:Y:S06]  /*09a0*/  BRA `(.L_x_421) ;  /* 0x0000000000187947 */ /* 0x000fec0003800000 */
.L_x_420:
[----:B------:R-:W0:Y:S01]  /*09b0*/  LDCU.64 UR4, c[0x0][0x3c0] ;  /* 0x00007800ff0477ac */ /* 0x000e220008000a00 */
[----:B------:R-:W-:Y:S01]  /*09c0*/  IMAD.MOV.U32 R6, RZ, RZ, R4 ;  /* 0x000000ffff067224 */ /* 0x000fe200078e0004 */
[----:B------:R-:W-:Y:S01]  /*09d0*/  MOV R8, 0xa10 ;  /* 0x00000a1000087802 */ /* 0x000fe20000000f00 */
[----:B0-----:R-:W-:Y:S01]  /*09e0*/  IMAD.U32 R10, RZ, RZ, UR4 ;  /* 0x00000004ff0a7e24 */ /* 0x001fe2000f8e00ff */
[----:B------:R-:W-:-:S07]  /*09f0*/  MOV R7, UR5 ;  /* 0x0000000500077c02 */ /* 0x000fce0008000f00 */
[----:B------:R-:W-:Y:S05]  /*0a00*/  CALL.REL.NOINC `($__internal_34_$__cuda_sm20_div_u64) ;  /* 0x0000002400787944 */ /* 0x000fea0003c00000 */
.L_x_421:
[----:B------:R-:W-:Y:S05]  /*0a10*/  BSYNC.RECONVERGENT B0 ;  /* 0x0000000000007941 */ /* 0x000fea0003800200 */
.L_x_419:
        /* <DEDUP_REMOVED lines=24> */
.L_x_423:
[----:B------:R-:W0:Y:S01]  /*0ba0*/  LDCU.64 UR4, c[0x0][0x3b0] ;  /* 0x00007600ff0477ac */ /* 0x000e220008000a00 */
[----:B------:R-:W-:Y:S01]  /*0bb0*/  IMAD.MOV.U32 R13, RZ, RZ, R7 ;  /* 0x000000ffff0d7224 */ /* 0x000fe200078e0007 */
[----:B------:R-:W-:Y:S01]  /*0bc0*/  MOV R10, 0xc00 ;  /* 0x00000c00000a7802 */ /* 0x000fe20000000f00 */
[----:B0-----:R-:W-:Y:S01]  /*0bd0*/  IMAD.U32 R7, RZ, RZ, UR4 ;  /* 0x00000004ff077e24 */ /* 0x001fe2000f8e00ff */
[----:B------:R-:W-:-:S07]  /*0be0*/  MOV R11, UR5 ;  /* 0x00000005000b7c02 */ /* 0x000fce0008000f00 */
[----:B------:R-:W-:Y:S05]  /*0bf0*/  CALL.REL.NOINC `($__internal_35_$__cuda_sm20_rem_u64) ;  /* 0x0000002800187944 */ /* 0x000fea0003c00000 */
.L_x_424:
[----:B------:R-:W-:Y:S05]  /*0c00*/  BSYNC.RECONVERGENT B0 ;  /* 0x0000000000007941 */ /* 0x000fea0003800200 */
.L_x_422:
        /* <DEDUP_REMOVED lines=19> */
[----:B0-----:R-:W-:-:S04]  /*0d40*/  IMAD.MOV R5, RZ, RZ, -R7 ;  /* 0x000000ffff057224 */ /* 0x001fc800078e0a07 */
        /* <DEDUP_REMOVED lines=15> */
.L_x_426:
[----:B------:R-:W0:Y:S01]  /*0e40*/  LDCU.64 UR4, c[0x0][0x3c0] ;  /* 0x00007800ff0477ac */ /* 0x000e220008000a00 */
[----:B------:R-:W-:Y:S01]  /*0e50*/  IMAD.MOV.U32 R6, RZ, RZ, R0 ;  /* 0x000000ffff067224 */ /* 0x000fe200078e0000 */
[----:B------:R-:W-:Y:S01]  /*0e60*/  MOV R8, 0xeb0 ;  /* 0x00000eb000087802 */ /* 0x000fe20000000f00 */
[----:B------:R-:W-:Y:S02]  /*0e70*/  IMAD.MOV.U32 R5, RZ, RZ, R3 ;  /* 0x000000ffff057224 */ /* 0x000fe400078e0003 */
[----:B0-----:R-:W-:Y:S02]  /*0e80*/  IMAD.U32 R10, RZ, RZ, UR4 ;  /* 0x00000004ff0a7e24 */ /* 0x001fe4000f8e00ff */
[----:B------:R-:W-:-:S07]  /*0e90*/  IMAD.U32 R7, RZ, RZ, UR5 ;  /* 0x00000005ff077e24 */ /* 0x000fce000f8e00ff */
[----:B------:R-:W-:Y:S05]  /*0ea0*/  CALL.REL.NOINC `($__internal_34_$__cuda_sm20_div_u64) ;  /* 0x0000002000507944 */ /* 0x000fea0003c00000 */
[----:B------:R-:W0:Y:S01]  /*0eb0*/  LDCU UR4, c[0x0][0x3c0] ;  /* 0x00007800ff0477ac */ /* 0x000e220008000800 */
[----:B------:R-:W-:-:S04]  /*0ec0*/  IMAD.MOV R5, RZ, RZ, -R6 ;  /* 0x000000ffff057224 */ /* 0x000fc800078e0a06 */
[----:B0-----:R-:W-:-:S07]  /*0ed0*/  IMAD R5, R5, UR4, R0 ;  /* 0x0000000405057c24 */ /* 0x001fce000f8e0200 */
.L_x_427:
[----:B------:R-:W-:Y:S05]  /*0ee0*/  BSYNC.RECONVERGENT B0 ;  /* 0x0000000000007941 */ /* 0x000fea0003800200 */
.L_x_425:
[----:B------:R-:W0:Y:S01]  /*0ef0*/  LDCU.64 UR12, c[0x0][0x398] ;  /* 0x00007300ff0c77ac */ /* 0x000e220008000a00 */
[----:B------:R-:W-:Y:S01]  /*0f00*/  BSSY.RECONVERGENT B0, `(.L_x_428) ;  /* 0x0000027000007945 */ /* 0x000fe20003800200 */
[----:B------:R-:W0:Y:S01]  /*0f10*/  LDCU.128 UR8, c[0x0][0x3a0] ;  /* 0x00007400ff0877ac */ /* 0x000e220008000c00 */
[----:B------:R-:W1:Y:S01]  /*0f20*/  LDCU UR14, c[0x0][0x3bc] ;  /* 0x00007780ff0e77ac */ /* 0x000e620008000800 */
[----:B0-----:R-:W-:Y:S02]  /*0f30*/  UIMAD UR6, UR9, UR12, URZ ;  /* 0x0000000c090672a4 */ /* 0x001fe4000f8e02ff */
[----:B------:R-:W-:Y:S02]  /*0f40*/  UIMAD.WIDE.U32 UR4, UR8, UR12, URZ ;  /* 0x0000000c080472a5 */ /* 0x000fe4000f8e00ff */
[----:B------:R-:W-:Y:S01]  /*0f50*/  UIMAD UR6, UR8, UR13, UR6 ;  /* 0x0000000d080672a4 */ /* 0x000fe2000f8e0206 */
[----:B-1----:R-:W-:-:S03]  /*0f60*/  LOP3.LUT R8, R7, UR14, RZ, 0xfc, !PT ;  /* 0x0000000e07087c12 */ /* 0x002fc6000f8efcff */
[----:B------:R-:W-:Y:S01]  /*0f70*/  UIADD3 UR5, UPT, UPT, UR5, UR6, URZ ;  /* 0x0000000605057290 */ /* 0x000fe2000fffe0ff */
[----:B------:R-:W-:Y:S01]  /*0f80*/  ISETP.NE.U32.AND P0, PT, R8, RZ, PT ;  /* 0x000000ff0800720c */ /* 0x000fe20003f05070 */
[----:B------:R-:W-:Y:S02]  /*0f90*/  UIMAD.WIDE.U32 UR6, UR4, UR10, URZ ;  /* 0x0000000a040672a5 */ /* 0x000fe4000f8e00ff */
        /* <DEDUP_REMOVED lines=23> */
.L_x_429:
[----:B------:R-:W0:Y:S01]  /*1110*/  LDCU.64 UR8, c[0x0][0x3b8] ;  /* 0x00007700ff0877ac */ /* 0x000e220008000a00 */
[----:B------:R-:W-:Y:S01]  /*1120*/  IMAD.MOV.U32 R13, RZ, RZ, R7 ;  /* 0x000000ffff0d7224 */ /* 0x000fe200078e0007 */
[----:B------:R-:W-:Y:S01]  /*1130*/  MOV R10, 0x1170 ;  /* 0x00001170000a7802 */ /* 0x000fe20000000f00 */
[----:B0-----:R-:W-:Y:S02]  /*1140*/  IMAD.U32 R7, RZ, RZ, UR8 ;  /* 0x00000008ff077e24 */ /* 0x001fe4000f8e00ff */
[----:B------:R-:W-:-:S07]  /*1150*/  IMAD.U32 R11, RZ, RZ, UR9 ;  /* 0x00000009ff0b7e24 */ /* 0x000fce000f8e00ff */
[----:B------:R-:W-:Y:S05]  /*1160*/  CALL.REL.NOINC `($__internal_35_$__cuda_sm20_rem_u64) ;  /* 0x0000002000bc7944 */ /* 0x000fea0003c00000 */
.L_x_430:
[----:B------:R-:W-:Y:S05]  /*1170*/  BSYNC.RECONVERGENT B0 ;  /* 0x0000000000007941 */ /* 0x000fea0003800200 */
.L_x_428:
        /* <DEDUP_REMOVED lines=10> */
[----:B------:R-:W4:Y:S02]  /*1220*/  LDC.64 R6, c[0x0][0x3a8] ;  /* 0x0000ea00ff067b82 */ /* 0x000f240000000a00 */
[----:B------:R-:W-:-:S04]  /*1230*/  IMAD R15, R15, UR6, RZ ;  /* 0x000000060f0f7c24 */ /* 0x000fc8000f8e02ff */
[----:B------:R-:W-:Y:S02]  /*1240*/  IMAD R15, R2, UR5, R15 ;  /* 0x00000005020f7c24 */ /* 0x000fe4000f8e020f */
[----:B0-----:R-:W-:Y:S01]  /*1250*/  FMUL.FTZ R5, R5, UR4 ;  /* 0x0000000405057c20 */ /* 0x001fe20008410000 */
[----:B--2---:R-:W-:-:S05]  /*1260*/  FMUL.FTZ R14, R10, UR8 ;  /* 0x000000080a0e7c20 */ /* 0x004fca0008410000 */
[----:B------:R-:W0:Y:S01]  /*1270*/  F2I.FTZ.FLOOR.NTZ R5, R5 ;  /* 0x0000000500057305 */ /* 0x000e220000217100 */
[----:B---3--:R-:W-:Y:S01]  /*1280*/  ISETP.NE.U32.AND P0, PT, RZ, UR18, PT ;  /* 0x00000012ff007c0c */ /* 0x008fe2000bf05070 */
[----:B-1----:R-:W-:-:S03]  /*1290*/  IMAD R16, R11, R8, RZ ;  /* 0x000000080b107224 */ /* 0x002fc600078e02ff */
[----:B------:R-:W-:Y:S01]  /*12a0*/  ISETP.NE.AND.EX P0, PT, RZ, UR19, PT, P0 ;  /* 0x00000013ff007c0c */ /* 0x000fe2000bf05300 */
[----:B------:R-:W-:Y:S02]  /*12b0*/  IMAD R17, R4, R9, R16 ;  /* 0x0000000904117224 */ /* 0x000fe400078e0210 */
[----:B------:R-:W4:Y:S01]  /*12c0*/  F2I.FTZ.FLOOR.NTZ R13, R14 ;  /* 0x0000000e000d7305 */ /* 0x000f220000217100 */
[----:B0-----:R-:W-:-:S04]  /*12d0*/  VIADDMNMX R10, R8, 0xffffffff, R5, PT ;  /* 0xffffffff080a7846 */ /* 0x001fc80003800105 */
[--C-:B------:R-:W-:Y:S02]  /*12e0*/  SHF.R.S32.HI R11, RZ, 0x1f, R10.reuse ;  /* 0x0000001fff0b7819 */ /* 0x100fe4000001140a */
[----:B----4-:R-:W-:Y:S01]  /*12f0*/  VIADDMNMX R12, R6, 0xffffffff, R13, PT ;  /* 0xffffffff060c7846 */ /* 0x010fe2000380010d */
[----:B------:R-:W-:-:S03]  /*1300*/  IMAD.WIDE.U32 R4, R4, R8, R10 ;  /* 0x0000000804047225 */ /* 0x000fc600078e000a */
[----:B------:R-:W-:-:S03]  /*1310*/  SHF.R.S32.HI R13, RZ, 0x1f, R12 ;  /* 0x0000001fff0d7819 */ /* 0x000fc6000001140c */
[----:B------:R-:W-:-:S04]  /*1320*/  IMAD.WIDE.U32 R8, R2, UR6, R12 ;  /* 0x0000000602087c25 */ /* 0x000fc8000f8e000c */
[----:B------:R-:W-:Y:S02]  /*1330*/  IMAD.IADD R13, R5, 0x1, R17 ;  /* 0x00000001050d7824 */ /* 0x000fe400078e0211 */
[----:B------:R-:W-:Y:S01]  /*1340*/  IMAD.IADD R11, R9, 0x1, R15 ;  /* 0x00000001090b7824 */ /* 0x000fe200078e020f */
[----:B------:R-:W-:Y:S06]  /*1350*/  @!P0 EXIT ;  /* 0x000000000000894d */ /* 0x000fec0003800000 */
[----:B------:R-:W-:Y:S01]  /*1360*/  UISETP.GE.U32.AND UP0, UPT, UR18, 0x4, UPT ;  /* 0x000000041200788c */ /* 0x000fe2000bf06070 */
[-C--:B------:R-:W-:Y:S01]  /*1370*/  IMAD R13, R13, R6.reuse, RZ ;  /* 0x000000060d0d7224 */ /* 0x080fe200078e02ff */
[----:B------:R-:W-:Y:S01]  /*1380*/  ULOP3.LUT UR28, UR18, 0x3, URZ, 0xc0, !UPT ;  /* 0x00000003121c7892 */ /* 0x000fe2000f8ec0ff */
[----:B------:R-:W-:Y:S01]  /*1390*/  IMAD.MOV.U32 R10, RZ, RZ, R8 ;  /* 0x000000ffff0a7224 */ /* 0x000fe200078e0008 */
[----:B------:R-:W-:Y:S01]  /*13a0*/  UISETP.GE.U32.AND.EX UP0, UPT, UR19, URZ, UPT, UP0 ;  /* 0x000000ff1300728c */ /* 0x000fe2000bf06100 */
[C---:B------:R-:W-:Y:S01]  /*13b0*/  IMAD R7, R4.reuse, R7, R13 ;  /* 0x0000000704077224 */ /* 0x040fe200078e020d */
[----:B------:R-:W-:Y:S01]  /*13c0*/  UMOV UR4, URZ ;  /* 0x000000ff00047c82 */ /* 0x000fe20008000000 */
[----:B------:R-:W-:-:S04]  /*13d0*/  IMAD.WIDE.U32 R8, R4, R6, R10 ;  /* 0x0000000604087225 */ /* 0x000fc800078e000a */
[----:B------:R-:W-:Y:S01]  /*13e0*/  IMAD.MOV.U32 R5, RZ, RZ, R8 ;  /* 0x000000ffff057224 */ /* 0x000fe200078e0008 */
[----:B------:R-:W-:Y:S01]  /*13f0*/  IADD3 R2, PT, PT, R9, R7, RZ ;  /* 0x0000000709027210 */ /* 0x000fe20007ffe0ff */
[----:B------:R-:W-:Y:S06]  /*1400*/  BRA.U !UP0, `(.L_x_431) ;  /* 0x0000001108c07547 */ /* 0x000fec000b800000 */
[----:B------:R-:W0:Y:S01]  /*1410*/  LDCU.128 UR8, c[0x0][0x3c0] ;  /* 0x00007800ff0877ac */ /* 0x000e220008000c00 */
[----:B------:R-:W1:Y:S01]  /*1420*/  LDCU.128 UR24, c[0x0][0x3b0] ;  /* 0x00007600ff1877ac */ /* 0x000e620008000c00 */
[----:B------:R-:W2:Y:S01]  /*1430*/  LDCU.64 UR20, c[0x0][0x390] ;  /* 0x00007200ff1477ac */ /* 0x000ea20008000a00 */
[----:B0-----:R-:W-:Y:S01]  /*1440*/  LEA R6, P0, R0, UR10, 0x1 ;  /* 0x0000000a00067c11 */ /* 0x001fe2000f8008ff */
[----:B-1----:R-:W-:-:S03]  /*1450*/  UIMAD UR9, UR9, UR26, URZ ;  /* 0x0000001a090972a4 */ /* 0x002fc6000f8e02ff */
[----:B------:R-:W-:Y:S01]  /*1460*/  LEA.HI.X R7, R0, UR11, R3, 0x1, P0 ;  /* 0x0000000b00077c11 */ /* 0x000fe200080f0c03 */
[----:B------:R-:W-:Y:S02]  /*1470*/  UIMAD.WIDE.U32 UR12, UR8, UR26, URZ ;  /* 0x0000001a080c72a5 */ /* 0x000fe4000f8e00ff */
[----:B------:R-:W-:Y:S02]  /*1480*/  UIMAD UR8, UR27, UR8, UR9 ;  /* 0x000000081b0872a4 */ /* 0x000fe4000f8e0209 */
[----:B------:R-:W-:Y:S02]  /*1490*/  UIMAD.WIDE.U32 UR14, UR12, UR24, URZ ;  /* 0x000000180c0e72a5 */ /* 0x000fe4000f8e00ff */
[----:B------:R-:W-:Y:S02]  /*14a0*/  UIADD3 UR8, UPT, UPT, UR13, UR8, URZ ;  /* 0x000000080d087290 */ /* 0x000fe4000fffe0ff */
[----:B--2---:R-:W-:Y:S02]  /*14b0*/  UIMAD UR9, UR5, UR20, URZ ;  /* 0x00000014050972a4 */ /* 0x004fe4000f8e02ff */
[----:B------:R-:W-:-:S02]  /*14c0*/  UIMAD UR8, UR8, UR24, URZ ;  /* 0x00000018080872a4 */ /* 0x000fc4000f8e02ff */
[----:B------:R-:W-:Y:S02]  /*14d0*/  UIMAD.WIDE.U32 UR22, UR6, UR20, URZ ;  /* 0x00000014061672a5 */ /* 0x000fe4000f8e00ff */
[----:B------:R-:W-:Y:S02]  /*14e0*/  UIMAD UR8, UR12, UR25, UR8 ;  /* 0x000000190c0872a4 */ /* 0x000fe4000f8e0208 */
[----:B------:R-:W-:Y:S02]  /*14f0*/  UIMAD UR13, UR6, UR21, UR9 ;  /* 0x00000015060d72a4 */ /* 0x000fe4000f8e0209 */
[----:B------:R-:W-:-:S04]  /*1500*/  UIADD3 UR8, UPT, UPT, UR15, UR8, URZ ;  /* 0x000000080f087290 */ /* 0x000fc8000fffe0ff */
[----:B------:R-:W-:Y:S02]  /*1510*/  UIMAD UR12, UR8, UR20, URZ ;  /* 0x00000014080c72a4 */ /* 0x000fe4000f8e02ff */
[----:B------:R-:W-:Y:S02]  /*1520*/  UIMAD.WIDE.U32 UR8, UR14, UR20, URZ ;  /* 0x000000140e0872a5 */ /* 0x000fe4000f8e00ff */
[----:B------:R-:W-:Y:S02]  /*1530*/  UIMAD UR15, UR14, UR21, UR12 ;  /* 0x000000150e0f72a4 */ /* 0x000fe4000f8e020c */
[----:B------:R-:W-:Y:S02]  /*1540*/  ULOP3.LUT UR12, UR18, 0xfffffffc, URZ, 0xc0, !UPT ;  /* 0xfffffffc120c7892 */ /* 0x000fe4000f8ec0ff */
[----:B------:R-:W-:Y:S02]  /*1550*/  UIADD3 UR14, UPT, UPT, UR23, UR13, URZ ;  /* 0x0000000d170e7290 */ /* 0x000fe4000fffe0ff */
[----:B------:R-:W-:Y:S01]  /*1560*/  UISETP.GT.U32.AND UP0, UPT, UR12, URZ, UPT ;  /* 0x000000ff0c00728c */ /* 0x000fe2000bf04070 */
[----:B------:R-:W0:Y:S03]  /*1570*/  LDCU UR18, c[0x0][0x38c] ;  /* 0x00007180ff1277ac */ /* 0x000e260008000800 */
[----:B------:R-:W-:-:S02]  /*1580*/  UISETP.GT.AND.EX UP0, UPT, UR19, URZ, UPT, UP0 ;  /* 0x000000ff1300728c */ /* 0x000fc4000bf04300 */
[----:B------:R-:W-:Y:S02]  /*1590*/  USHF.L.U32 UR20, UR8, 0x3, URZ ;  /* 0x0000000308147899 */ /* 0x000fe400080006ff */
[----:B------:R-:W-:-:S05]  /*15a0*/  UIADD3 UR13, UPT, UPT, UR9, UR15, URZ ;  /* 0x0000000f090d7290 */ /* 0x000fca000fffe0ff */
[----:B------:R-:W-:Y:S07]  /*15b0*/  BRA.U !UP0, `(.L_x_432) ;  /* 0x0000000d08a07547 */ /* 0x000fee000b800000 */
[----:B------:R-:W-:Y:S02]  /*15c0*/  UISETP.GT.U32.AND UP1, UPT, UR12, 0xc, UPT ;  /* 0x0000000c0c00788c */ /* 0x000fe4000bf24070 */
[----:B------:R-:W-:Y:S02]  /*15d0*/  UPLOP3.LUT UP0, UPT, UPT, UPT, UPT, 0x80, 0x8 ;  /* 0x000000000008789c */ /* 0x000fe40003f0f070 */
[----:B0-----:R-:W-:-:S09]  /*15e0*/  UISETP.GT.AND.EX UP1, UPT, UR18, URZ, UPT, UP1 ;  /* 0x000000ff1200728c */ /* 0x001fd2000bf24310 */
[----:B------:R-:W-:Y:S05]  /*15f0*/  BRA.U !UP1, `(.L_x_433) ;  /* 0x0000000909447547 */ /* 0x000fea000b800000 */
[----:B------:R-:W0:Y:S01]  /*1600*/  LDCU.64 UR24, c[0x0][0x380] ;  /* 0x00007000ff1877ac */ /* 0x000e220008000a00 */
[----:B------:R-:W-:-:S11]  /*1610*/  UPLOP3.LUT UP0, UPT, UPT, UPT, UPT, 0x40, 0x4 ;  /* 0x000000000004789c */ /* 0x000fd60003f0e870 */
.L_x_434:
[----:B0-----:R-:W-:-:S04]  /*1620*/  LEA R8, P0, R5, UR24, 0x1 ;  /* 0x0000001805087c11 */ /* 0x001fc8000f8008ff */
[----:B------:R-:W-:-:S05]  /*1630*/  LEA.HI.X R9, R5, UR25, R2, 0x1, P0 ;  /* 0x0000001905097c11 */ /* 0x000fca00080f0c02 */
[----:B------:R-:W2:Y:S01]  /*1640*/  LDG.E.U16 R15, desc[UR16][R8.64] ;  /* 0x00000010080f7981 */ /* 0x000ea2000c1e1500 */
[----:B------:R-:W-:Y:S02]  /*1650*/  USHF.L.U32 UR10, UR22, 0x1, URZ ;  /* 0x00000001160a7899 */ /* 0x000fe400080006ff */
[----:B------:R-:W-:-:S04]  /*1660*/  USHF.L.U64.HI UR11, UR22, 0x1, UR14 ;  /* 0x00000001160b7899 */ /* 0x000fc8000801020e */
[----:B-1----:R-:W-:-:S04]  /*1670*/  IADD3 R10, P0, PT, R8, UR10, RZ ;  /* 0x0000000a080a7c10 */ /* 0x002fc8000ff1e0ff */
[----:B------:R-:W-:Y:S01]  /*1680*/  IADD3.X R11, PT, PT, R9, UR11, RZ, P0, !PT ;  /* 0x0000000b090b7c10 */ /* 0x000fe200087fe4ff */
[----:B------:R-:W-:Y:S01]  /*1690*/  USHF.L.U32 UR27, UR8, 0x1, URZ ;  /* 0x00000001081b7899 */ /* 0x000fe200080006ff */
[----:B--2---:R0:W-:Y:S04]  /*16a0*/  STG.E.U16 desc[UR16][R6.64], R15 ;  /* 0x0000000f06007986 */ /* 0x0041e8000c101510 */
[----:B------:R-:W2:Y:S01]  /*16b0*/  LDG.E.U16 R17, desc[UR16][R10.64] ;  /* 0x000000100a117981 */ /* 0x000ea2000c1e1500 */
[----:B------:R-:W-:Y:S01]  /*16c0*/  USHF.L.U64.HI UR26, UR8, 0x1, UR13 ;  /* 0x00000001081a7899 */ /* 0x000fe2000801020d */
[----:B------:R-:W-:Y:S02]  /*16d0*/  IADD3 R12, P0, PT, R6, UR27, RZ ;  /* 0x0000001b060c7c10 */ /* 0x000fe4000ff1e0ff */
[----:B------:R-:W-:-:S03]  /*16e0*/  IADD3 R8, P1, PT, R10, UR10, RZ ;  /* 0x0000000a0a087c10 */ /* 0x000fc6000ff3e0ff */
[----:B------:R-:W-:Y:S02]  /*16f0*/  IADD3.X R13, PT, PT, R7, UR26, RZ, P0, !PT ;  /* 0x0000001a070d7c10 */ /* 0x000fe400087fe4ff */
[----:B------:R-:W-:Y:S01]  /*1700*/  IADD3.X R9, PT, PT, R11, UR11, RZ, P1, !PT ;  /* 0x0000000b0b097c10 */ /* 0x000fe20008ffe4ff */
[----:B------:R-:W-:Y:S02]  /*1710*/  USHF.L.U32 UR29, UR8, 0x2, URZ ;  /* 0x00000002081d7899 */ /* 0x000fe400080006ff */
[----:B--2---:R1:W-:Y:S04]  /*1720*/  STG.E.U16 desc[UR16][R12.64], R17 ;  /* 0x000000110c007986 */ /* 0x0043e8000c101510 */
[----:B------:R-:W2:Y:S01]  /*1730*/  LDG.E.U16 R19, desc[UR16][R8.64] ;  /* 0x0000001008137981 */ /* 0x000ea2000c1e1500 */
[----:B------:R-:W-:Y:S01]  /*1740*/  USHF.L.U64.HI UR21, UR8, 0x2, UR13 ;  /* 0x0000000208157899 */ /* 0x000fe2000801020d */
[----:B------:R-:W-:-:S02]  /*1750*/  IADD3 R10, P0, PT, R6, UR29, RZ ;  /* 0x0000001d060a7c10 */ /* 0x000fc4000ff1e0ff */
[----:B------:R-:W-:-:S03]  /*1760*/  IADD3 R14, P1, PT, R8, UR10, RZ ;  /* 0x0000000a080e7c10 */ /* 0x000fc6000ff3e0ff */
[----:B------:R-:W-:Y:S02]  /*1770*/  IADD3.X R11, PT, PT, R7, UR21, RZ, P0, !PT ;  /* 0x00000015070b7c10 */ /* 0x000fe400087fe4ff */
[----:B0-----:R-:W-:Y:S01]  /*1780*/  IADD3.X R15, PT, PT, R9, UR11, RZ, P1, !PT ;  /* 0x0000000b090f7c10 */ /* 0x001fe20008ffe4ff */
[----:B------:R-:W-:Y:S02]  /*1790*/  IMAD.U32 R4, RZ, RZ, UR22 ;  /* 0x00000016ff047e24 */ /* 0x000fe4000f8e00ff */
[----:B-1----:R-:W-:Y:S01]  /*17a0*/  IMAD.U32 R17, RZ, RZ, UR22 ;  /* 0x00000016ff117e24 */ /* 0x002fe2000f8e00ff */
[----:B--2---:R0:W-:Y:S04]  /*17b0*/  STG.E.U16 desc[UR16][R10.64], R19 ;  /* 0x000000130a007986 */ /* 0x0041e8000c101510 */
[----:B------:R-:W2:Y:S01]  /*17c0*/  LDG.E.U16 R21, desc[UR16][R14.64] ;  /* 0x000000100e157981 */ /* 0x000ea2000c1e1500 */
[----:B------:R-:W-:Y:S01]  /*17d0*/  LEA R5, P0, R4, R5, 0x2 ;  /* 0x0000000504057211 */ /* 0x000fe200078010ff */
[----:B------:R-:W-:Y:S01]  /*17e0*/  IMAD.U32 R4, RZ, RZ, UR14 ;  /* 0x0000000eff047e24 */ /* 0x000fe2000f8e00ff */
[----:B------:R-:W-:Y:S01]  /*17f0*/  UIMAD UR15, UR13, 0x6, URZ ;  /* 0x000000060d0f78a4 */ /* 0x000fe2000f8e02ff */
[----:B------:R-:W-:-:S03]  /*1800*/  IMAD.U32 R13, RZ, RZ, UR8 ;  /* 0x00000008ff0d7e24 */ /* 0x000fc6000f8e00ff */
[----:B------:R-:W-:Y:S01]  /*1810*/  LEA.HI.X R2, R17, R2, R4, 0x2, P0 ;  /* 0x0000000211027211 */ /* 0x000fe200000f1404 */
[----:B------:R-:W-:Y:S01]  /*1820*/  IMAD.WIDE.U32 R8, R13, 0x6, R6 ;  /* 0x000000060d087825 */ /* 0x000fe200078e0006 */
[----:B------:R-:W-:-:S03]  /*1830*/  LEA R12, P0, R5, UR24, 0x1 ;  /* 0x00000018050c7c11 */ /* 0x000fc6000f8008ff */
[----:B------:R-:W-:Y:S01]  /*1840*/  VIADD R9, R9, UR15 ;  /* 0x0000000f09097c36 */ /* 0x000fe20008000000 */
[----:B------:R-:W-:-:S04]  /*1850*/  LEA.HI.X R13, R5, UR25, R2, 0x1, P0 ;  /* 0x00000019050d7c11 */ /* 0x000fc800080f0c02 */
[----:B--2---:R1:W-:Y:S04]  /*1860*/  STG.E.U16 desc[UR16][R8.64], R21 ;  /* 0x0000001508007986 */ /* 0x0043e8000c101510 */
[----:B------:R-:W2:Y:S01]  /*1870*/  LDG.E.U16 R23, desc[UR16][R12.64] ;  /* 0x000000100c177981 */ /* 0x000ea2000c1e1500 */
[----:B------:R-:W-:Y:S01]  /*1880*/  USHF.L.U64.HI UR19, UR8, 0x3, UR13 ;  /* 0x0000000308137899 */ /* 0x000fe2000801020d */
[----:B------:R-:W-:Y:S02]  /*1890*/  IADD3 R6, P0, PT, R6, UR20, RZ ;  /* 0x0000001406067c10 */ /* 0x000fe4000ff1e0ff */
[----:B0-----:R-:W-:-:S03]  /*18a0*/  IADD3 R10, P1, PT, R12, UR10, RZ ;  /* 0x0000000a0c0a7c10 */ /* 0x001fc6000ff3e0ff */
[----:B------:R-:W-:Y:S02]  /*18b0*/  IADD3.X R7, PT, PT, R7, UR19, RZ, P0, !PT ;  /* 0x0000001307077c10 */ /* 0x000fe400087fe4ff */
[----:B------:R-:W-:-:S03]  /*18c0*/  IADD3.X R11, PT, PT, R13, UR11, RZ, P1, !PT ;  /* 0x0000000b0d0b7c10 */ /* 0x000fc60008ffe4ff */
[----:B--2---:R-:W-:Y:S04]  /*18d0*/  STG.E.U16 desc[UR16][R6.64], R23 ;  /* 0x0000001706007986 */ /* 0x004fe8000c101510 */
[----:B------:R-:W2:Y:S01]  /*18e0*/  LDG.E.U16 R25, desc[UR16][R10.64] ;  /* 0x000000100a197981 */ /* 0x000ea2000c1e1500 */
[----:B------:R-:W-:Y:S02]  /*18f0*/  IADD3 R14, P0, PT, R6, UR27, RZ ;  /* 0x0000001b060e7c10 */ /* 0x000fe4000ff1e0ff */
[----:B------:R-:W-:Y:S02]  /*1900*/  IADD3 R16, P1, PT, R10, UR10, RZ ;  /* 0x0000000a0a107c10 */ /* 0x000fe4000ff3e0ff */
[----:B------:R-:W-:Y:S02]  /*1910*/  IADD3.X R15, PT, PT, R7, UR26, RZ, P0, !PT ;  /* 0x0000001a070f7c10 */ /* 0x000fe400087fe4ff */
[----:B------:R-:W-:-:S03]  /*1920*/  IADD3.X R17, PT, PT, R11, UR11, RZ, P1, !PT ;  /* 0x0000000b0b117c10 */ /* 0x000fc60008ffe4ff */
[----:B--2---:R0:W-:Y:S04]  /*1930*/  STG.E.U16 desc[UR16][R14.64], R25 ;  /* 0x000000190e007986 */ /* 0x0041e8000c101510 */
[----:B-1----:R-:W2:Y:S01]  /*1940*/  LDG.E.U16 R21, desc[UR16][R16.64] ;  /* 0x0000001010157981 */ /* 0x002ea2000c1e1500 */
[----:B------:R-:W-:Y:S02]  /*1950*/  IADD3 R12, P0, PT, R6, UR29, RZ ;  /* 0x0000001d060c7c10 */ /* 0x000fe4000ff1e0ff */
[----:B------:R-:W-:Y:S02]  /*1960*/  IADD3 R18, P1, PT, R16, UR10, RZ ;  /* 0x0000000a10127c10 */ /* 0x000fe4000ff3e0ff */
[----:B------:R-:W-:Y:S02]  /*1970*/  IADD3.X R13, PT, PT, R7, UR21, RZ, P0, !PT ;  /* 0x00000015070d7c10 */ /* 0x000fe400087fe4ff */
[----:B------:R-:W-:Y:S01]  /*1980*/  IADD3.X R19, PT, PT, R17, UR11, RZ, P1, !PT ;  /* 0x0000000b11137c10 */ /* 0x000fe20008ffe4ff */
[----:B------:R-:W-:Y:S01]  /*1990*/  IMAD.U32 R4, RZ, RZ, UR22 ;  /* 0x00000016ff047e24 */ /* 0x000fe2000f8e00ff */
[----:B0-----:R-:W-:Y:S01]  /*19a0*/  MOV R15, UR22 ;  /* 0x00000016000f7c02 */ /* 0x001fe20008000f00 */
[----:B------:R-:W-:-:S02]  /*19b0*/  IMAD.U32 R8, RZ, RZ, UR14 ;  /* 0x0000000eff087e24 */ /* 0x000fc4000f8e00ff */
[----:B------:R-:W-:Y:S01]  /*19c0*/  IMAD.U32 R11, RZ, RZ, UR8 ;  /* 0x00000008ff0b7e24 */ /* 0x000fe2000f8e00ff */
[----:B--2---:R0:W-:Y:S04]  /*19d0*/  STG.E.U16 desc[UR16][R12.64], R21 ;  /* 0x000000150c007986 */ /* 0x0041e8000c101510 */
[----:B------:R-:W2:Y:S01]  /*19e0*/  LDG.E.U16 R19, desc[UR16][R18.64] ;  /* 0x0000001012137981 */ /* 0x000ea2000c1e1500 */
[----:B------:R-:W-:Y:S01]  /*19f0*/  LEA R9, P0, R4, R5, 0x2 ;  /* 0x0000000504097211 */ /* 0x000fe200078010ff */
[----:B------:R-:W-:-:S03]  /*1a00*/  IMAD.WIDE.U32 R4, R11, 0x6, R6 ;  /* 0x000000060b047825 */ /* 0x000fc600078e0006 */
[----:B------:R-:W-:Y:S01]  /*1a10*/  LEA.HI.X R2, R15, R2, R8, 0x2, P0 ;  /* 0x000000020f027211 */ /* 0x000fe200000f1408 */
[----:B------:R-:W-:Y:S01]  /*1a20*/  VIADD R11, R5, UR15 ;  /* 0x0000000f050b7c36 */ /* 0x000fe20008000000 */
[----:B------:R-:W-:Y:S01]  /*1a30*/  LEA R14, P0, R9, UR24, 0x1 ;  /* 0x00000018090e7c11 */ /* 0x000fe2000f8008ff */
[----:B------:R-:W-:-:S03]  /*1a40*/  IMAD.MOV.U32 R10, RZ, RZ, R4 ;  /* 0x000000ffff0a7224 */ /* 0x000fc600078e0004 */
[----:B------:R-:W-:Y:S02]  /*1a50*/  LEA.HI.X R15, R9, UR25, R2, 0x1, P0 ;  /* 0x00000019090f7c11 */ /* 0x000fe400080f0c02 */
[----:B--2---:R1:W-:Y:S04]  /*1a60*/  STG.E.U16 desc[UR16][R10.64], R19 ;  /* 0x000000130a007986 */ /* 0x0043e8000c101510 */
[----:B0-----:R-:W2:Y:S01]  /*1a70*/  LDG.E.U16 R21, desc[UR16][R14.64] ;  /* 0x000000100e157981 */ /* 0x001ea2000c1e1500 */
[----:B------:R-:W-:Y:S02]  /*1a80*/  IADD3 R4, P0, PT, R6, UR20, RZ ;  /* 0x0000001406047c10 */ /* 0x000fe4000ff1e0ff */
[----:B------:R-:W-:Y:S02]  /*1a90*/  IADD3 R6, P1, PT, R14, UR10, RZ ;  /* 0x0000000a0e067c10 */ /* 0x000fe4000ff3e0ff */
[----:B------:R-:W-:-:S02]  /*1aa0*/  IADD3.X R5, PT, PT, R7, UR19, RZ, P0, !PT ;  /* 0x0000001307057c10 */ /* 0x000fc400087fe4ff */
        /* <DEDUP_REMOVED lines=13> */
[----:B------:R-:W-:-:S02]  /*1b80*/  IMAD.U32 R6, RZ, RZ, UR22 ;  /* 0x00000016ff067e24 */ /* 0x000fc4000f8e00ff */
[----:B0-----:R-:W-:Y:S02]  /*1b90*/  IMAD.U32 R13, RZ, RZ, UR22 ;  /* 0x00000016ff0d7e24 */ /* 0x001fe4000f8e00ff */
        /* <DEDUP_REMOVED lines=16> */
[----:B--2---:R0:W-:Y:S04]  /*1ca0*/  STG.E.U16 desc[UR16][R6.64], R19 ;  /* 0x0000001306007986 */ /* 0x0041e8000c101510 */
[----:B------:R-:W2:Y:S01]  /*1cb0*/  LDG.E.U16 R23, desc[UR16][R4.64] ;  /* 0x0000001004177981 */ /* 0x000ea2000c1e1500 */
[----:B------:R-:W-:Y:S02]  /*1cc0*/  IADD3 R10, P0, PT, R6, UR27, RZ ;  /* 0x0000001b060a7c10 */ /* 0x000fe4000ff1e0ff */
[----:B------:R-:W-:Y:S02]  /*1cd0*/  IADD3 R14, P1, PT, R4, UR10, RZ ;  /* 0x0000000a040e7c10 */ /* 0x000fe4000ff3e0ff */
[----:B------:R-:W-:Y:S02]  /*1ce0*/  IADD3.X R11, PT, PT, R7, UR26, RZ, P0, !PT ;  /* 0x0000001a070b7c10 */ /* 0x000fe400087fe4ff */
[----:B------:R-:W-:-:S03]  /*1cf0*/  IADD3.X R15, PT, PT, R5, UR11, RZ, P1, !PT ;  /* 0x0000000b050f7c10 */ /* 0x000fc60008ffe4ff */
[----:B--2---:R2:W-:Y:S04]  /*1d00*/  STG.E.U16 desc[UR16][R10.64], R23 ;  /* 0x000000170a007986 */ /* 0x0045e8000c101510 */
[----:B-1----:R-:W3:Y:S01]  /*1d10*/  LDG.E.U16 R21, desc[UR16][R14.64] ;  /* 0x000000100e157981 */ /* 0x002ee2000c1e1500 */
[----:B------:R-:W-:Y:S02]  /*1d20*/  IADD3 R12, P0, PT, R6, UR29, RZ ;  /* 0x0000001d060c7c10 */ /* 0x000fe4000ff1e0ff */
[----:B------:R-:W-:Y:S02]  /*1d30*/  IADD3 R16, P1, PT, R14, UR10, RZ ;  /* 0x0000000a0e107c10 */ /* 0x000fe4000ff3e0ff */
[----:B------:R-:W-:Y:S02]  /*1d40*/  IADD3.X R13, PT, PT, R7, UR21, RZ, P0, !PT ;  /* 0x00000015070d7c10 */ /* 0x000fe400087fe4ff */
[----:B------:R-:W-:-:S02]  /*1d50*/  IADD3.X R17, PT, PT, R15, UR11, RZ, P1, !PT ;  /* 0x0000000b0f117c10 */ /* 0x000fc40008ffe4ff */
[----:B------:R-:W-:Y:S01]  /*1d60*/  MOV R5, UR8 ;  /* 0x0000000800057c02 */ /* 0x000fe20008000f00 */
[----:B---3--:R1:W-:Y:S04]  /*1d70*/  STG.E.U16 desc[UR16][R12.64], R21 ;  /* 0x000000150c007986 */ /* 0x0083e8000c101510 */
[----:B------:R-:W3:Y:S01]  /*1d80*/  LDG.E.U16 R17, desc[UR16][R16.64] ;  /* 0x0000001010117981 */ /* 0x000ee2000c1e1500 */
[----:B------:R-:W-:Y:S01]  /*1d90*/  IMAD.WIDE.U32 R4, R5, 0x6, R6 ;  /* 0x0000000605047825 */ /* 0x000fe200078e0006 */
[----:B------:R-:W-:Y:S01]  /*1da0*/  UIADD3 UR12, UP1, UPT, UR12, -0x10, URZ ;  /* 0xfffffff00c0c7890 */ /* 0x000fe2000ff3e0ff */
[----:B0-----:R-:W-:Y:S01]  /*1db0*/  IADD3 R6, P3, PT, R6, UR20, RZ ;  /* 0x0000001406067c10 */ /* 0x001fe2000ff7e0ff */
[----:B------:R-:W-:Y:S01]  /*1dc0*/  USHF.L.U64.HI UR10, UR8, 0x3, UR13 ;  /* 0x00000003080a7899 */ /* 0x000fe2000801020d */
[----:B--2---:R-:W-:Y:S01]  /*1dd0*/  VIADD R11, R5, UR15 ;  /* 0x0000000f050b7c36 */ /* 0x004fe20008000000 */
[----:B------:R-:W-:Y:S01]  /*1de0*/  UIADD3.X UR18, UPT, UPT, UR18, -0x1, URZ, UP1, !UPT ;  /* 0xffffffff12127890 */ /* 0x000fe20008ffe4ff */
[----:B------:R-:W-:Y:S01]  /*1df0*/  IMAD.MOV.U32 R10, RZ, RZ, R4 ;  /* 0x000000ffff0a7224 */ /* 0x000fe200078e0004 */
[----:B------:R-:W-:Y:S01]  /*1e00*/  UISETP.GT.U32.AND UP1, UPT, UR12, 0xc, UPT ;  /* 0x0000000c0c00788c */ /* 0x000fe2000bf24070 */
[----:B------:R-:W-:Y:S01]  /*1e10*/  IMAD.U32 R19, RZ, RZ, UR29 ;  /* 0x0000001dff137e24 */ /* 0x000fe2000f8e00ff */
[----:B------:R-:W-:Y:S01]  /*1e20*/  IADD3.X R7, PT, PT, R7, UR10, RZ, P3, !PT ;  /* 0x0000000a07077c10 */ /* 0x000fe20009ffe4ff */
[----:B------:R-:W-:Y:S01]  /*1e30*/  IMAD.U32 R8, RZ, RZ, UR21 ;  /* 0x00000015ff087e24 */ /* 0x000fe2000f8e00ff */
[----:B------:R-:W-:Y:S01]  /*1e40*/  UISETP.GT.AND.EX UP1, UPT, UR18, URZ, UPT, UP1 ;  /* 0x000000ff1200728c */ /* 0x000fe2000bf24310 */
[----:B------:R-:W-:Y:S01]  /*1e50*/  IMAD.U32 R5, RZ, RZ, UR29 ;  /* 0x0000001dff057e24 */ /* 0x000fe2000f8e00ff */
[----:B------:R-:W-:Y:S01]  /*1e60*/  IADD3 R0, P0, P1, R19, UR29, R0 ;  /* 0x0000001d13007c10 */ /* 0x000fe2000f91e000 */
[----:B------:R-:W-:-:S03]  /*1e70*/  IMAD.U32 R4, RZ, RZ, UR22 ;  /* 0x00000016ff047e24 */ /* 0x000fc6000f8e00ff */
[----:B------:R-:W-:Y:S02]  /*1e80*/  IADD3.X R3, PT, PT, R8, UR21, R3, P0, P1 ;  /* 0x0000001508037c10 */ /* 0x000fe400087e2403 */
[----:B------:R-:W-:Y:S02]  /*1e90*/  IADD3 R0, P1, P2, R5, UR29, R0 ;  /* 0x0000001d05007c10 */ /* 0x000fe4000fa3e000 */
[----:B------:R-:W-:Y:S01]  /*1ea0*/  LEA R5, P0, R4, R9, 0x2 ;  /* 0x0000000904057211 */ /* 0x000fe200078010ff */
[----:B------:R-:W-:Y:S01]  /*1eb0*/  IMAD.U32 R9, RZ, RZ, UR22 ;  /* 0x00000016ff097e24 */ /* 0x000fe2000f8e00ff */
[----:B------:R-:W-:Y:S02]  /*1ec0*/  MOV R4, UR14 ;  /* 0x0000000e00047c02 */ /* 0x000fe40008000f00 */
[----:B------:R-:W-:Y:S02]  /*1ed0*/  IADD3.X R3, PT, PT, R8, UR21, R3, P1, P2 ;  /* 0x0000001508037c10 */ /* 0x000fe40008fe4403 */
[----:B------:R-:W-:Y:S01]  /*1ee0*/  LEA.HI.X R2, R9, R2, R4, 0x2, P0 ;  /* 0x0000000209027211 */ /* 0x000fe200000f1404 */
[----:B---3--:R1:W-:Y:S01]  /*1ef0*/  STG.E.U16 desc[UR16][R10.64], R17 ;  /* 0x000000110a007986 */ /* 0x0083e2000c101510 */
[----:B------:R-:W-:Y:S05]  /*1f00*/  BRA.U UP1, `(.L_x_434) ;  /* 0xfffffff501c47547 */ /* 0x000fea000b83ffff */
.L_x_433:
[----:B------:R-:W-:-:S04]  /*1f10*/  UISETP.GT.U32.AND UP1, UPT, UR12, 0x4, UPT ;  /* 0x000000040c00788c */ /* 0x000fc8000bf24070 */
[----:B------:R-:W-:-:S09]  /*1f20*/  UISETP.GT.AND.EX UP1, UPT, UR18, URZ, UPT, UP1 ;  /* 0x000000ff1200728c */ /* 0x000fd2000bf24310 */
[----:B------:R-:W-:Y:S05]  /*1f30*/  BRA.U !UP1, `(.L_x_435) ;  /* 0x0000000509347547 */ /* 0x000fea000b800000 */
[----:B------:R-:W0:Y:S01]  /*1f40*/  LDCU UR10, c[0x0][0x380] ;  /* 0x00007000ff0a77ac */ /* 0x000e220008000800 */
[----:B------:R-:W2:Y:S01]  /*1f50*/  LDCU UR27, c[0x0][0x384] ;  /* 0x00007080ff1b77ac */ /* 0x000ea20008000800 */
[----:B0-----:R-:W-:-:S04]  /*1f60*/  LEA R8, P0, R5, UR10, 0x1 ;  /* 0x0000000a05087c11 */ /* 0x001fc8000f8008ff */
[----:B--2---:R-:W-:-:S05]  /*1f70*/  LEA.HI.X R9, R5, UR27, R2, 0x1, P0 ;  /* 0x0000001b05097c11 */ /* 0x004fca00080f0c02 */
        /* <DEDUP_REMOVED lines=35> */
[----:B0-----:R-:W2:Y:S01]  /*21b0*/  LDG.E.U16 R19, desc[UR16][R12.64] ;  /* 0x000000100c137981 */ /* 0x001ea2000c1e1500 */
[----:B------:R-:W-:Y:S01]  /*21c0*/  USHF.L.U64.HI UR10, UR8, 0x3, UR13 ;  /* 0x00000003080a7899 */ /* 0x000fe2000801020d */
[----:B------:R-:W-:Y:S02]  /*21d0*/  IADD3 R6, P0, PT, R6, UR20, RZ ;  /* 0x0000001406067c10 */ /* 0x000fe4000ff1e0ff */
[----:B------:R-:W-:-:S03]  /*21e0*/  IADD3 R10, P1, PT, R12, UR15, RZ ;  /* 0x0000000f0c0a7c10 */ /* 0x000fc6000ff3e0ff */
        /* <DEDUP_REMOVED lines=15> */
[----:B--2---:R1:W-:Y:S04]  /*22e0*/  STG.E.U16 desc[UR16][R8.64], R21 ;  /* 0x0000001508007986 */ /* 0x0043e8000c101510 */
[----:B------:R-:W2:Y:S01]  /*22f0*/  LDG.E.U16 R13, desc[UR16][R12.64] ;  /* 0x000000100c0d7981 */ /* 0x000ea2000c1e1500 */
[----:B------:R-:W-:Y:S01]  /*2300*/  IMAD.WIDE.U32 R10, R11, 0x6, R6 ;  /* 0x000000060b0a7825 */ /* 0x000fe200078e0006 */
[----:B0-----:R-:W-:Y:S01]  /*2310*/  MOV R15, UR24 ;  /* 0x00000018000f7c02 */ /* 0x001fe20008000f00 */
[----:B------:R-:W-:Y:S01]  /*2320*/  UIADD3 UR12, UP0, UPT, UR12, -0x8, URZ ;  /* 0xfffffff80c0c7890 */ /* 0x000fe2000ff1e0ff */
[----:B------:R-:W-:Y:S01]  /*2330*/  IADD3 R6, P3, PT, R6, UR20, RZ ;  /* 0x0000001406067c10 */ /* 0x000fe2000ff7e0ff */
[----:B------:R-:W-:Y:S01]  /*2340*/  VIADD R11, R11, UR19 ;  /* 0x000000130b0b7c36 */ /* 0x000fe20008000000 */
[----:B------:R-:W-:Y:S01]  /*2350*/  IADD3 R0, P1, P2, R15, UR24, R0 ;  /* 0x000000180f007c10 */ /* 0x000fe2000fa3e000 */
[----:B------:R-:W-:Y:S01]  /*2360*/  IMAD.U32 R4, RZ, RZ, UR22 ;  /* 0x00000016ff047e24 */ /* 0x000fe2000f8e00ff */
[----:B------:R-:W-:Y:S01]  /*2370*/  IADD3.X R7, PT, PT, R7, UR10, RZ, P3, !PT ;  /* 0x0000000a07077c10 */ /* 0x000fe20009ffe4ff */
[----:B-1----:R-:W-:Y:S01]  /*2380*/  IMAD.U32 R9, RZ, RZ, UR22 ;  /* 0x00000016ff097e24 */ /* 0x002fe2000f8e00ff */
[----:B------:R-:W-:Y:S01]  /*2390*/  UIADD3.X UR18, UPT, UPT, UR18, -0x1, URZ, UP0, !UPT ;  /* 0xffffffff12127890 */ /* 0x000fe200087fe4ff */
[----:B------:R-:W-:Y:S01]  /*23a0*/  IMAD.U32 R8, RZ, RZ, UR21 ;  /* 0x00000015ff087e24 */ /* 0x000fe2000f8e00ff */
[----:B------:R-:W-:Y:S01]  /*23b0*/  LEA R5, P0, R4, R5, 0x2 ;  /* 0x0000000504057211 */ /* 0x000fe200078010ff */
[----:B------:R-:W-:Y:S01]  /*23c0*/  IMAD.U32 R4, RZ, RZ, UR14 ;  /* 0x0000000eff047e24 */ /* 0x000fe2000f8e00ff */
[----:B------:R-:W-:-:S02]  /*23d0*/  UPLOP3.LUT UP0, UPT, UPT, UPT, UPT, 0x40, 0x4 ;  /* 0x000000000004789c */ /* 0x000fc40003f0e870 */
[----:B------:R-:W-:Y:S02]  /*23e0*/  IADD3.X R3, PT, PT, R8, UR21, R3, P1, P2 ;  /* 0x0000001508037c10 */ /* 0x000fe40008fe4403 */
[----:B------:R-:W-:Y:S01]  /*23f0*/  LEA.HI.X R2, R9, R2, R4, 0x2, P0 ;  /* 0x0000000209027211 */ /* 0x000fe200000f1404 */
[----:B--2---:R0:W-:Y:S06]  /*2400*/  STG.E.U16 desc[UR16][R10.64], R13 ;  /* 0x0000000d0a007986 */ /* 0x0041ec000c101510 */
.L_x_435:
[----:B------:R-:W-:-:S04]  /*2410*/  UISETP.NE.U32.AND UP1, UPT, UR12, URZ, UPT ;  /* 0x000000ff0c00728c */ /* 0x000fc8000bf25070 */
[----:B------:R-:W-:-:S09]  /*2420*/  UISETP.NE.OR.EX UP0, UPT, UR18, URZ, UP0, UP1 ;  /* 0x000000ff1200728c */ /* 0x000fd20008705710 */
[----:B------:R-:W-:Y:S05]  /*2430*/  BRA.U !UP0, `(.L_x_431) ;  /* 0x0000000108b47547 */ /* 0x000fea000b800000 */
.L_x_432:
[----:B------:R-:W2:Y:S01]  /*2440*/  LDCU.64 UR24, c[0x0][0x380] ;  /* 0x00007000ff1877ac */ /* 0x000ea20008000a00 */
[----:B------:R-:W-:Y:S02]  /*2450*/  USHF.L.U64.HI UR11, UR22, 0x1, UR14 ;  /* 0x00000001160b7899 */ /* 0x000fe4000801020e */
[----:B------:R-:W-:-:S12]  /*2460*/  USHF.L.U64.HI UR10, UR22, 0x2, UR14 ;  /* 0x00000002160a7899 */ /* 0x000fd8000801020e */
.L_x_436:
[----:B--23--:R-:W-:-:S04]  /*2470*/  LEA R8, P0, R5, UR24, 0x1 ;  /* 0x0000001805087c11 */ /* 0x00cfc8000f8008ff */
[----:B------:R-:W-:-:S05]  /*2480*/  LEA.HI.X R9, R5, UR25, R2, 0x1, P0 ;  /* 0x0000001905097c11 */ /* 0x000fca00080f0c02 */
[----:B-1----:R-:W2:Y:S01]  /*2490*/  LDG.E.U16 R17, desc[UR16][R8.64] ;  /* 0x0000001008117981 */ /* 0x002ea2000c1e1500 */
[----:B------:R-:W-:-:S06]  /*24a0*/  USHF.L.U32 UR21, UR22, 0x1, URZ ;  /* 0x0000000116157899 */ /* 0x000fcc00080006ff */
[----:B0-----:R-:W-:-:S04]  /*24b0*/  IADD3 R10, P0, PT, R8, UR21, RZ ;  /* 0x00000015080a7c10 */ /* 0x001fc8000ff1e0ff */
        /* <DEDUP_REMOVED lines=18> */
[----:B--2---:R3:W-:Y:S04]  /*25e0*/  STG.E.U16 desc[UR16][R8.64], R21 ;  /* 0x0000001508007986 */ /* 0x0047e8000c101510 */
[----:B------:R-:W2:Y:S01]  /*25f0*/  LDG.E.U16 R17, desc[UR16][R16.64] ;  /* 0x0000001010117981 */ /* 0x000ea2000c1e1500 */
[----:B------:R-:W-:Y:S01]  /*2600*/  UIMAD UR14, UR13, 0x6, URZ ;  /* 0x000000060d0e78a4 */ /* 0x000fe2000f8e02ff */
[----:B------:R-:W-:Y:S01]  /*2610*/  IMAD.WIDE.U32 R10, R11, 0x6, R6 ;  /* 0x000000060b0a7825 */ /* 0x000fe200078e0006 */
[----:B------:R-:W-:Y:S01]  /*2620*/  UIADD3 UR12, UP0, UPT, UR12, -0x4, URZ ;  /* 0xfffffffc0c0c7890 */ /* 0x000fe2000ff1e0ff */
[----:B------:R-:W-:-:S02]  /*2630*/  IADD3 R0, P1, PT, R0, UR15, RZ ;  /* 0x0000000f00007c10 */ /* 0x000fc4000ff3e0ff */
[----:B------:R-:W-:Y:S01]  /*2640*/  IMAD.U32 R4, RZ, RZ, UR22 ;  /* 0x00000016ff047e24 */ /* 0x000fe2000f8e00ff */
[----:B------:R-:W-:Y:S01]  /*2650*/  UIADD3.X UR18, UPT, UPT, UR18, -0x1, URZ, UP0, !UPT ;  /* 0xffffffff12127890 */ /* 0x000fe200087fe4ff */
[----:B------:R-:W-:Y:S01]  /*2660*/  VIADD R11, R11, UR14 ;  /* 0x0000000e0b0b7c36 */ /* 0x000fe20008000000 */
[----:B------:R-:W-:Y:S01]  /*2670*/  UISETP.NE.U32.AND UP0, UPT, UR12, URZ, UPT ;  /* 0x000000ff0c00728c */ /* 0x000fe2000bf05070 */
[----:B------:R-:W-:Y:S01]  /*2680*/  IADD3 R6, P2, PT, R6, UR20, RZ ;  /* 0x0000001406067c10 */ /* 0x000fe2000ff5e0ff */
[----:B------:R-:W-:Y:S01]  /*2690*/  USHF.L.U64.HI UR14, UR8, 0x3, UR13 ;  /* 0x00000003080e7899 */ /* 0x000fe2000801020d */
[----:B------:R-:W-:Y:S01]  /*26a0*/  LEA R5, P0, R4, R5, 0x2 ;  /* 0x0000000504057211 */ /* 0x000fe200078010ff */
[----:B------:R-:W-:Y:S01]  /*26b0*/  UISETP.NE.AND.EX UP0, UPT, UR18, URZ, UPT, UP0 ;  /* 0x000000ff1200728c */ /* 0x000fe2000bf05300 */
[----:B------:R-:W-:Y:S02]  /*26c0*/  IADD3.X R3, PT, PT, R3, UR19, RZ, P1, !PT ;  /* 0x0000001303037c10 */ /* 0x000fe40008ffe4ff */
[----:B------:R-:W-:-:S02]  /*26d0*/  IADD3.X R2, PT, PT, R2, UR10, RZ, P0, !PT ;  /* 0x0000000a02027c10 */ /* 0x000fc400087fe4ff */
[----:B------:R-:W-:Y:S01]  /*26e0*/  IADD3.X R7, PT, PT, R7, UR14, RZ, P2, !PT ;  /* 0x0000000e07077c10 */ /* 0x000fe200097fe4ff */
[----:B--2---:R3:W-:Y:S03]  /*26f0*/  STG.E.U16 desc[UR16][R10.64], R17 ;  /* 0x000000110a007986 */ /* 0x0047e6000c101510 */
[----:B------:R-:W-:Y:S05]  /*2700*/  BRA.U UP0, `(.L_x_436) ;  /* 0xfffffffd00587547 */ /* 0x000fea000b83ffff */
.L_x_431:
[----:B------:R-:W-:-:S04]  /*2710*/  ISETP.NE.U32.AND P0, PT, RZ, UR28, PT ;  /* 0x0000001cff007c0c */ /* 0x000fc8000bf05070 */
[----:B------:R-:W-:-:S13]  /*2720*/  ISETP.NE.AND.EX P0, PT, RZ, UR4, PT, P0 ;  /* 0x00000004ff007c0c */ /* 0x000fda000bf05300 */
[----:B------:R-:W-:Y:S05]  /*2730*/  @!P0 EXIT ;  /* 0x000000000000894d */ /* 0x000fea0003800000 */
[----:B------:R-:W2:Y:S01]  /*2740*/  LDCU.128 UR12, c[0x0][0x3a0] ;  /* 0x00007400ff0c77ac */ /* 0x000ea20008000c00 */
[----:B01-3--:R-:W0:Y:S01]  /*2750*/  LDC.64 R10, c[0x0][0x398] ;  /* 0x0000e600ff0a7b82 */ /* 0x00be220000000a00 */
[----:B------:R-:W1:Y:S01]  /*2760*/  LDCU.128 UR8, c[0x0][0x3c0] ;  /* 0x00007800ff0877ac */ /* 0x000e620008000c00 */
[----:B------:R-:W1:Y:S06]  /*2770*/  LDCU.128 UR20, c[0x0][0x3b0] ;  /* 0x00007600ff1477ac */ /* 0x000e6c0008000c00 */
[----:B------:R-:W3:Y:S01]  /*2780*/  LDC.64 R8, c[0x0][0x390] ;  /* 0x0000e400ff087b82 */ /* 0x000ee20000000a00 */
[----:B--2---:R-:W-:-:S02]  /*2790*/  UIMAD UR5, UR15, UR12, URZ ;  /* 0x0000000c0f0572a4 */ /* 0x004fc4000f8e02ff */
[----:B------:R-:W-:Y:S02]  /*27a0*/  UIMAD.WIDE.U32 UR6, UR14, UR12, URZ ;  /* 0x0000000c0e0672a5 */ /* 0x000fe4000f8e00ff */
[----:B------:R-:W-:Y:S02]  /*27b0*/  UIMAD UR5, UR13, UR14, UR5 ;  /* 0x0000000e0d0572a4 */ /* 0x000fe4000f8e0205 */
[----:B-1----:R-:W-:Y:S02]  /*27c0*/  UIMAD UR9, UR9, UR22, URZ ;  /* 0x00000016090972a4 */ /* 0x002fe4000f8e02ff */
[----:B0-----:R-:W-:Y:S01]  /*27d0*/  IMAD.WIDE.U32 R6, R10, UR6, RZ ;  /* 0x000000060a067c25 */ /* 0x001fe2000f8e00ff */
[----:B------:R-:W-:Y:S02]  /*27e0*/  UIMAD.WIDE.U32 UR12, UR8, UR22, URZ ;  /* 0x00000016080c72a5 */ /* 0x000fe4000f8e00ff */
[----:B------:R-:W-:Y:S02]  /*27f0*/  UIMAD UR9, UR23, UR8, UR9 ;  /* 0x00000008170972a4 */ /* 0x000fe4000f8e0209 */
[----:B------:R-:W-:-:S02]  /*2800*/  UIADD3 UR5, UPT, UPT, UR7, UR5, URZ ;  /* 0x0000000507057290 */ /* 0x000fc4000fffe0ff */
[----:B------:R-:W-:-:S04]  /*2810*/  UIADD3 UR9, UPT, UPT, UR13, UR9, URZ ;  /* 0x000000090d097290 */ /* 0x000fc8000fffe0ff */
[----:B------:R-:W-:Y:S01]  /*2820*/  IMAD R4, R10, UR5, RZ ;  /* 0x000000050a047c24 */ /* 0x000fe2000f8e02ff */
[----:B------:R-:W-:Y:S02]  /*2830*/  UIMAD UR7, UR9, UR20, URZ ;  /* 0x00000014090772a4 */ /* 0x000fe4000f8e02ff */
[----:B------:R-:W-:Y:S01]  /*2840*/  UIMAD.WIDE.U32 UR8, UR12, UR20, URZ ;  /* 0x000000140c0872a5 */ /* 0x000fe2000f8e00ff */
[----:B------:R-:W-:Y:S01]  /*2850*/  IMAD R11, R11, UR6, R4 ;  /* 0x000000060b0b7c24 */ /* 0x000fe2000f8e0204 */
[----:B------:R-:W-:Y:S01]  /*2860*/  UIMAD UR7, UR12, UR21, UR7 ;  /* 0x000000150c0772a4 */ /* 0x000fe2000f8e0207 */
[----:B------:R-:W0:Y:S03]  /*2870*/  LDCU.64 UR12, c[0x0][0x380] ;  /* 0x00007000ff0c77ac */ /* 0x000e260008000a00 */
[----:B------:R-:W-:Y:S01]  /*2880*/  IADD3 R7, PT, PT, R7, R11, RZ ;  /* 0x0000000b07077210 */ /* 0x000fe20007ffe0ff */
[----:B------:R-:W-:Y:S01]  /*2890*/  UIADD3 UR7, UPT, UPT, UR9, UR7, URZ ;  /* 0x0000000709077290 */ /* 0x000fe2000fffe0ff */
[----:B------:R-:W-:-:S03]  /*28a0*/  LEA R11, P1, R0, UR10, 0x1 ;  /* 0x0000000a000b7c11 */ /* 0x000fc6000f8208ff */
[-C--:B---3--:R-:W-:Y:S01]  /*28b0*/  IMAD R7, R7, R8.reuse, RZ ;  /* 0x0000000807077224 */ /* 0x088fe200078e02ff */
[----:B------:R-:W-:Y:S01]  /*28c0*/  LEA.HI.X R0, R0, UR11, R3, 0x1, P1 ;  /* 0x0000000b00007c11 */ /* 0x000fe200088f0c03 */
[----:B------:R-:W-:Y:S02]  /*28d0*/  IMAD R4, R8, UR7, RZ ;  /* 0x0000000708047c24 */ /* 0x000fe4000f8e02ff */
[C---:B------:R-:W-:Y:S02]  /*28e0*/  IMAD R15, R6.reuse, R9, R7 ;  /* 0x00000009060f7224 */ /* 0x040fe400078e0207 */
[----:B------:R-:W-:Y:S02]  /*28f0*/  IMAD R17, R9, UR8, R4 ;  /* 0x0000000809117c24 */ /* 0x000fe4000f8e0204 */
[----:B------:R-:W-:Y:S01]  /*2900*/  IMAD.WIDE.U32 R6, R6, R8, RZ ;  /* 0x0000000806067225 */ /* 0x000fe200078e00ff */
[----:B0-----:R-:W-:-:S03]  /*2910*/  LEA R13, P0, R5, UR12, 0x1 ;  /* 0x0000000c050d7c11 */ /* 0x001fc6000f8008ff */
[----:B------:R-:W-:Y:S01]  /*2920*/  IMAD.WIDE.U32 R8, R8, UR8, RZ ;  /* 0x0000000808087c25 */ /* 0x000fe2000f8e00ff */
[----:B------:R-:W-:-:S03]  /*2930*/  LEA.HI.X R4, R5, UR13, R2, 0x1, P0 ;  /* 0x0000000d05047c11 */ /* 0x000fc600080f0c02 */
[----:B------:R-:W-:Y:S02]  /*2940*/  IMAD.IADD R15, R7, 0x1, R15 ;  /* 0x00000001070f7824 */ /* 0x000fe400078e020f */
[----:B------:R-:W-:-:S03]  /*2950*/  IMAD.IADD R17, R9, 0x1, R17 ;  /* 0x0000000109117824 */ /* 0x000fc600078e0211 */
[----:B------:R-:W-:Y:S02]  /*2960*/  SHF.L.U64.HI R15, R6, 0x1, R15 ;  /* 0x00000001060f7819 */ /* 0x000fe4000001020f */
[----:B------:R-:W-:-:S07]  /*2970*/  SHF.L.U64.HI R17, R8, 0x1, R17 ;  /* 0x0000000108117819 */ /* 0x000fce0000010211 */
.L_x_437:
[----:B0-----:R-:W-:Y:S02]  /*2980*/  IMAD.MOV.U32 R2, RZ, RZ, R13 ;  /* 0x000000ffff027224 */ /* 0x001fe400078e000d */
[----:B------:R-:W-:-:S05]  /*2990*/  IMAD.MOV.U32 R3, RZ, RZ, R4 ;  /* 0x000000ffff037224 */ /* 0x000fca00078e0004 */
[----:B------:R0:W2:Y:S01]  /*29a0*/  LDG.E.U16 R5, desc[UR16][R2.64] ;  /* 0x0000001002057981 */ /* 0x0000a2000c1e1500 */
[----:B------:R-:W-:Y:S01]  /*29b0*/  UIADD3 UR28, UP0, UPT, UR28, -0x1, URZ ;  /* 0xffffffff1c1c7890 */ /* 0x000fe2000ff1e0ff */
[----:B------:R-:W-:-:S03]  /*29c0*/  LEA R13, P0, R6, R13, 0x1 ;  /* 0x0000000d060d7211 */ /* 0x000fc600078008ff */
[----:B------:R-:W-:Y:S02]  /*29d0*/  UIADD3.X UR4, UPT, UPT, UR4, -0x1, URZ, UP0, !UPT ;  /* 0xffffffff04047890 */ /* 0x000fe400087fe4ff */
[----:B------:R-:W-:Y:S01]  /*29e0*/  UISETP.NE.U32.AND UP0, UPT, UR28, URZ, UPT ;  /* 0x000000ff1c00728c */ /* 0x000fe2000bf05070 */
[----:B------:R-:W-:Y:S02]  /*29f0*/  IMAD.X R4, R4, 0x1, R15, P0 ;  /* 0x0000000104047824 */ /* 0x000fe400000e060f */
[----:B0-----:R-:W-:Y:S01]  /*2a00*/  IMAD.MOV.U32 R2, RZ, RZ, R11 ;  /* 0x000000ffff027224 */ /* 0x001fe200078e000b */
[----:B------:R-:W-:Y:S01]  /*2a10*/  UISETP.NE.AND.EX UP0, UPT, UR4, URZ, UPT, UP0 ;  /* 0x000000ff0400728c */ /* 0x000fe2000bf05300 */
[----:B------:R-:W-:Y:S01]  /*2a20*/  IMAD.MOV.U32 R3, RZ, RZ, R0 ;  /* 0x000000ffff037224 */ /* 0x000fe200078e0000 */
[----:B------:R-:W-:-:S04]  /*2a30*/  LEA R11, P1, R8, R11, 0x1 ;  /* 0x0000000b080b7211 */ /* 0x000fc800078208ff */
[----:B------:R-:W-:Y:S01]  /*2a40*/  IADD3.X R0, PT, PT, R0, R17, RZ, P1, !PT ;  /* 0x0000001100007210 */ /* 0x000fe20000ffe4ff */
[----:B--2---:R0:W-:Y:S02]  /*2a50*/  STG.E.U16 desc[UR16][R2.64], R5 ;  /* 0x0000000502007986 */ /* 0x0041e4000c101510 */
[----:B------:R-:W-:Y:S06]  /*2a60*/  BRA.U UP0, `(.L_x_437) ;  /* 0xfffffffd00c47547 */ /* 0x000fec000b83ffff */
[----:B------:R-:W-:Y:S05]  /*2a70*/  EXIT ;  /* 0x000000000000794d */ /* 0x000fea0003800000 */
        .weak           $__internal_33_$__cuda_sm20_div_s64
        .type           $__internal_33_$__cuda_sm20_div_s64,@function
        .size           $__internal_33_$__cuda_sm20_div_s64,($__internal_34_$__cuda_sm20_div_u64 - $__internal_33_$__cuda_sm20_div_s64)
$__internal_33_$__cuda_sm20_div_s64:
        /* <DEDUP_REMOVED lines=29> */
[----:B------:R-:W-:Y:S02]  /*2c50*/  IADD3 R11, P0, PT, RZ, -R4, RZ ;  /* 0x80000004ff0b7210 */ /* 0x000fe40007f1e0ff */
[-C--:B------:R-:W-:Y:S01]  /*2c60*/  IADD3 R5, P4, PT, RZ, -R0.reuse, RZ ;  /* 0x80000000ff057210 */ /* 0x080fe20007f9e0ff */
[----:B------:R-:W-:Y:S02]  /*2c70*/  IMAD R4, R9, UR4, R6 ;  /* 0x0000000409047c24 */ /* 0x000fe4000f8e0206 */
[----:B------:R-:W-:Y:S01]  /*2c80*/  IMAD.HI.U32 R6, R7, R11, RZ ;  /* 0x0000000b07067227 */ /* 0x000fe200078e00ff */
[----:B------:R-:W-:-:S03]  /*2c90*/  SEL R8, R5, R0, !P3 ;  /* 0x0000000005087207 */ /* 0x000fc60005800000 */
[----:B------:R-:W-:Y:S02]  /*2ca0*/  HFMA2 R5, -RZ, RZ, 0, 0 ;  /* 0x00000000ff057431 */ /* 0x000fe400000001ff */
[----:B------:R-:W-:Y:S02]  /*2cb0*/  IMAD.X R4, RZ, RZ, ~R4, P0 ;  /* 0x000000ffff047224 */ /* 0x000fe400000e0e04 */
[----:B------:R-:W-:Y:S02]  /*2cc0*/  IMAD.X R10, RZ, RZ, ~R3, P4 ;  /* 0x000000ffff0a7224 */ /* 0x000fe400020e0e03 */
[----:B------:R-:W-:-:S03]  /*2cd0*/  IMAD.WIDE.U32 R6, P0, R7, R4, R6 ;  /* 0x0000000407067225 */ /* 0x000fc60007800006 */
[----:B------:R-:W-:Y:S01]  /*2ce0*/  SEL R10, R10, R3, !P3 ;  /* 0x000000030a0a7207 */ /* 0x000fe20005800000 */
[----:B------:R-:W-:-:S04]  /*2cf0*/  IMAD.HI.U32 R7, P1, R9, R11, R6 ;  /* 0x0000000b09077227 */ /* 0x000fc80007820006 */
[CC--:B------:R-:W-:Y:S02]  /*2d00*/  IMAD R6, R9.reuse, R4.reuse, RZ ;  /* 0x0000000409067224 */ /* 0x0c0fe400078e02ff */
[----:B------:R-:W-:-:S03]  /*2d10*/  IMAD.HI.U32 R4, R9, R4, RZ ;  /* 0x0000000409047227 */ /* 0x000fc600078e00ff */
[----:B------:R-:W-:Y:S01]  /*2d20*/  IADD3 R7, P2, PT, R6, R7, RZ ;  /* 0x0000000706077210 */ /* 0x000fe20007f5e0ff */
[----:B------:R-:W-:-:S04]  /*2d30*/  IMAD.X R9, R4, 0x1, R9, P0 ;  /* 0x0000000104097824 */ /* 0x000fc800000e0609 */
        /* <DEDUP_REMOVED lines=19> */
[----:B------:R-:W-:Y:S01]  /*2e70*/  SEL R8, R8, R9, P0 ;  /* 0x0000000908087207 */ /* 0x000fe20000000000 */
[----:B------:R-:W-:Y:S01]  /*2e80*/  IMAD.X R9, RZ, RZ, R6, P2 ;  /* 0x000000ffff097224 */ /* 0x000fe200010e0606 */
[----:B------:R-:W-:Y:S02]  /*2e90*/  SEL R10, R10, R5, P0 ;  /* 0x000000050a0a7207 */ /* 0x000fe40000000000 */
[----:B------:R-:W-:Y:S02]  /*2ea0*/  SEL R5, R4, R7, P0 ;  /* 0x0000000704057207 */ /* 0x000fe40000000000 */
[----:B------:R-:W-:-:S02]  /*2eb0*/  ISETP.GE.U32.AND P1, PT, R8, UR4, PT ;  /* 0x0000000408007c0c */ /* 0x000fc4000bf26070 */
[----:B------:R-:W-:Y:S02]  /*2ec0*/  SEL R4, R9, R6, P0 ;  /* 0x0000000609047207 */ /* 0x000fe40000000000 */
[----:B------:R-:W-:Y:S02]  /*2ed0*/  IADD3 R6, P2, PT, R5, 0x1, RZ ;  /* 0x0000000105067810 */ /* 0x000fe40007f5e0ff */
[----:B------:R-:W-:Y:S02]  /*2ee0*/  ISETP.GE.U32.AND.EX P0, PT, R10, UR5, PT, P1 ;  /* 0x000000050a007c0c */ /* 0x000fe4000bf06110 */
[----:B------:R-:W-:Y:S01]  /*2ef0*/  LOP3.LUT R8, R3, UR8, RZ, 0x3c, !PT ;  /* 0x0000000803087c12 */ /* 0x000fe2000f8e3cff */
[----:B------:R-:W-:Y:S01]  /*2f00*/  IMAD.X R7, RZ, RZ, R4, P2 ;  /* 0x000000ffff077224 */ /* 0x000fe200010e0604 */
[----:B------:R-:W-:Y:S02]  /*2f10*/  SEL R6, R6, R5, P0 ;  /* 0x0000000506067207 */ /* 0x000fe40000000000 */
[----:B------:R-:W-:-:S02]  /*2f20*/  ISETP.GE.AND P1, PT, R8, RZ, PT ;  /* 0x000000ff0800720c */ /* 0x000fc40003f26270 */
[----:B------:R-:W-:Y:S02]  /*2f30*/  SEL R7, R7, R4, P0 ;  /* 0x0000000407077207 */ /* 0x000fe40000000000 */
[-C--:B------:R-:W-:Y:S02]  /*2f40*/  IADD3 R5, P2, PT, RZ, -R6.reuse, RZ ;  /* 0x80000006ff057210 */ /* 0x080fe40007f5e0ff */
[----:B------:R-:W-:Y:S02]  /*2f50*/  ISETP.NE.U32.AND P0, PT, RZ, UR6, PT ;  /* 0x00000006ff007c0c */ /* 0x000fe4000bf05070 */
[----:B------:R-:W-:Y:S01]  /*2f60*/  SEL R6, R5, R6, !P1 ;  /* 0x0000000605067207 */ /* 0x000fe20004800000 */
[----:B------:R-:W-:Y:S01]  /*2f70*/  IMAD.X R4, RZ, RZ, ~R7, P2 ;  /* 0x000000ffff047224 */ /* 0x000fe200010e0e07 */
[----:B------:R-:W-:Y:S02]  /*2f80*/  MOV R5, 0x0 ;  /* 0x0000000000057802 */ /* 0x000fe40000000f00 */
[----:B------:R-:W-:-:S02]  /*2f90*/  ISETP.NE.AND.EX P0, PT, RZ, UR8, PT, P0 ;  /* 0x00000008ff007c0c */ /* 0x000fc4000bf05300 */
[----:B------:R-:W-:Y:S01]  /*2fa0*/  SEL R7, R4, R7, !P1 ;  /* 0x0000000704077207 */ /* 0x000fe20004800000 */
[----:B------:R-:W-:Y:S01]  /*2fb0*/  IMAD.MOV.U32 R4, RZ, RZ, R2 ;  /* 0x000000ffff047224 */ /* 0x000fe200078e0002 */
[----:B------:R-:W-:Y:S02]  /*2fc0*/  SEL R6, R6, 0xffffffff, P0 ;  /* 0xffffffff06067807 */ /* 0x000fe40000000000 */
[----:B------:R-:W-:Y:S01]  /*2fd0*/  SEL R7, R7, 0xffffffff, P0 ;  /* 0xffffffff07077807 */ /* 0x000fe20000000000 */
[----:B------:R-:W-:Y:S06]  /*2fe0*/  RET.REL.NODEC R4 `(_ZN2at6native53_GLOBAL__N__069e5665_20_UpSampleNearest3d_cu_ab8a35b428upsample_nearest3d_out_frameIN3c108BFloat16EXadL_ZNS0_43nearest_neighbor_exact_compute_source_indexEfiiEEEEvPKT_mmmmmmmmPS5_fff) ;  /* 0xffffffd004047950 */ /* 0x000fec0003c3ffff */
        .weak           $__internal_34_$__cuda_sm20_div_u64
        .type           $__internal_34_$__cuda_sm20_div_u64,@function
        .size           $__internal_34_$__cuda_sm20_div_u64,($__internal_35_$__cuda_sm20_rem_u64 - $__internal_34_$__cuda_sm20_div_u64)
$__internal_34_$__cuda_sm20_div_u64:
        /* <DEDUP_REMOVED lines=50> */
[----:B------:R-:W-:Y:S02]  /*3310*/  IADD3 R6, P2, PT, R11, 0x1, RZ ;  /* 0x000000010b067810 */ /* 0x000fe40007f5e0ff */
[----:B------:R-:W-:Y:S02]  /*3320*/  IADD3 R5, P1, PT, -R10, R15, RZ ;  /* 0x0000000f0a057210 */ /* 0x000fe40007f3e1ff */
[C---:B------:R-:W-:Y:S01]  /*3330*/  ISETP.GE.U32.AND.EX P0, PT, R16.reuse, R7, PT, P0 ;  /* 0x000000071000720c */ /* 0x040fe20003f06100 */
[----:B------:R-:W-:Y:S02]  /*3340*/  IMAD.X R12, RZ, RZ, R9, P2 ;  /* 0x000000ffff0c7224 */ /* 0x000fe400010e0609 */
[----:B------:R-:W-:Y:S01]  /*3350*/  IMAD.X R14, R16, 0x1, ~R7, P1 ;  /* 0x00000001100e7824 */ /* 0x000fe200008e0e07 */
[----:B------:R-:W-:Y:S02]  /*3360*/  SEL R11, R6, R11, P0 ;  /* 0x0000000b060b7207 */ /* 0x000fe40000000000 */
[----:B------:R-:W-:-:S02]  /*3370*/  SEL R5, R5, R15, P0 ;  /* 0x0000000f05057207 */ /* 0x000fc40000000000 */
[----:B------:R-:W-:Y:S01]  /*3380*/  SEL R12, R12, R9, P0 ;  /* 0x000000090c0c7207 */ /* 0x000fe20000000000 */
[----:B------:R-:W-:Y:S01]  /*3390*/  IMAD.MOV.U32 R9, RZ, RZ, 0x0 ;  /* 0x00000000ff097424 */ /* 0x000fe200078e00ff */
[----:B------:R-:W-:Y:S02]  /*33a0*/  IADD3 R6, P2, PT, R11, 0x1, RZ ;  /* 0x000000010b067810 */ /* 0x000fe40007f5e0ff */
[----:B------:R-:W-:Y:S02]  /*33b0*/  SEL R14, R14, R16, P0 ;  /* 0x000000100e0e7207 */ /* 0x000fe40000000000 */
[----:B------:R-:W-:Y:S01]  /*33c0*/  ISETP.GE.U32.AND P0, PT, R5, R10, PT ;  /* 0x0000000a0500720c */ /* 0x000fe20003f06070 */
[----:B------:R-:W-:Y:S01]  /*33d0*/  IMAD.X R5, RZ, RZ, R12, P2 ;  /* 0x000000ffff057224 */ /* 0x000fe200010e060c */
[----:B------:R-:W-:Y:S02]  /*33e0*/  ISETP.NE.U32.AND P1, PT, R10, RZ, PT ;  /* 0x000000ff0a00720c */ /* 0x000fe40003f25070 */
[----:B------:R-:W-:-:S02]  /*33f0*/  ISETP.GE.U32.AND.EX P0, PT, R14, R7, PT, P0 ;  /* 0x000000070e00720c */ /* 0x000fc40003f06100 */
[----:B------:R-:W-:Y:S02]  /*3400*/  ISETP.NE.AND.EX P1, PT, R7, RZ, PT, P1 ;  /* 0x000000ff0700720c */ /* 0x000fe40003f25310 */
[----:B------:R-:W-:Y:S02]  /*3410*/  SEL R6, R6, R11, P0 ;  /* 0x0000000b06067207 */ /* 0x000fe40000000000 */
[----:B------:R-:W-:Y:S02]  /*3420*/  SEL R7, R5, R12, P0 ;  /* 0x0000000c05077207 */ /* 0x000fe40000000000 */
[----:B------:R-:W-:Y:S02]  /*3430*/  SEL R6, R6, 0xffffffff, P1 ;  /* 0xffffffff06067807 */ /* 0x000fe40000800000 */
[----:B------:R-:W-:Y:S01]  /*3440*/  SEL R7, R7, 0xffffffff, P1 ;  /* 0xffffffff07077807 */ /* 0x000fe20000800000 */
[----:B------:R-:W-:Y:S06]  /*3450*/  RET.REL.NODEC R8 `(_ZN2at6native53_GLOBAL__N__069e5665_20_UpSampleNearest3d_cu_ab8a35b428upsample_nearest3d_out_frameIN3c108BFloat16EXadL_ZNS0_43nearest_neighbor_exact_compute_source_indexEfiiEEEEvPKT_mmmmmmmmPS5_fff) ;  /* 0xffffffc808e87950 */ /* 0x000fec0003c3ffff */
        .weak           $__internal_35_$__cuda_sm20_rem_u64
        .type           $__internal_35_$__cuda_sm20_rem_u64,@function
        .size           $__internal_35_$__cuda_sm20_rem_u64,(.L_x_712 - $__internal_35_$__cuda_sm20_rem_u64)
$__internal_35_$__cuda_sm20_rem_u64:
[----:B------:R-:W-:Y:S01]  /*3460*/  MOV R16, R7 ;  /* 0x0000000700107202 */ /* 0x000fe20000000f00 */
        /* <DEDUP_REMOVED lines=63> */
[----:B------:R-:W-:Y:S06]  /*3860*/  RET.REL.NODEC R10 `(_ZN2at6native53_GLOBAL__N__069e5665_20_UpSampleNearest3d_cu_ab8a35b428upsample_nearest3d_out_frameIN3c108BFloat16EXadL_ZNS0_43nearest_neighbor_exact_compute_source_indexEfiiEEEEvPKT_mmmmmmmmPS5_fff) ;  /* 0xffffffc40ae47950 */ /* 0x000fec0003c3ffff */
.L_x_438:
        /* <DEDUP_REMOVED lines=9> */
.L_x_712:


//--------------------- .text._ZN2at6native53_GLOBAL__N__069e5665_20_UpSampleNearest3d_cu_ab8a35b428upsample_nearest3d_out_frameIN3c104HalfEXadL_ZNS0_43nearest_neighbor_exact_compute_source_indexEfiiEEEEvPKT_mmmmmmmmPS5_fff --------------------------
	.section	.text._ZN2at6native53_GLOBAL__N__069e5665_20_UpSampleNearest3d_cu_ab8a35b428upsample_nearest3d_out_frameIN3c104HalfEXadL_ZNS0_43nearest_neighbor_exact_compute_source_indexEfiiEEEEvPKT_mmmmmmmmPS5_fff,"ax",@progbits
	.align	128
.text._ZN2at6native53_GLOBAL__N__069e5665_20_UpSampleNearest3d_cu_ab8a35b428upsample_nearest3d_out_frameIN3c104HalfEXadL_ZNS0_43nearest_neighbor_exact_compute_source_indexEfiiEEEEvPKT_mmmmmmmmPS5_fff:
        .type           _ZN2at6native53_GLOBAL__N__069e5665_20_UpSampleNearest3d_cu_ab8a35b428upsample_nearest3d_out_frameIN3c104HalfEXadL_ZNS0_43nearest_neighbor_exact_compute_source_indexEfiiEEEEvPKT_mmmmmmmmPS5_fff,@function
        .size           _ZN2at6native53_GLOBAL__N__069e5665_20_UpSampleNearest3d_cu_ab8a35b428upsample_nearest3d_out_frameIN3c104HalfEXadL_ZNS0_43nearest_neighbor_exact_compute_source_indexEfiiEEEEvPKT_mmmmmmmmPS5_fff,(.L_x_716 - _ZN2at6native53_GLOBAL__N__069e5665_20_UpSampleNearest3d_cu_ab8a35b428upsample_nearest3d_out_frameIN3c104HalfEXadL_ZNS0_43nearest_neighbor_exact_compute_source_indexEfiiEEEEvPKT_mmmmmmmmPS5_fff)
        .other          _ZN2at6native53_GLOBAL__N__069e5665_20_UpSampleNearest3d_cu_ab8a35b428upsample_nearest3d_out_frameIN3c104HalfEXadL_ZNS0_43nearest_neighbor_exact_compute_source_indexEfiiEEEEvPKT_mmmmmmmmPS5_fff,@"STO_CUDA_ENTRY STV_DEFAULT"
_ZN2at6native53_GLOBAL__N__069e5665_20_UpSampleNearest3d_cu_ab8a35b428upsample_nearest3d_out_frameIN3c104HalfEXadL_ZNS0_43nearest_neighbor_exact_compute_source_indexEfiiEEEEvPKT_mmmmmmmmPS5_fff:
        /* <DEDUP_REMOVED lines=58> */
.L_x_440:
[----:B------:R-:W-:-:S07]  /*03a0*/  MOV R2, 0x3c0 ;  /* 0x000003c000027802 */ /* 0x000fce0000000f00 */
[----:B------:R-:W-:Y:S05]  /*03b0*/  CALL.REL.NOINC `($__internal_36_$__cuda_sm20_div_s64) ;  /* 0x0000002400b07944 */ /* 0x000fea0003c00000 */
.L_x_441:
[----:B------:R-:W-:Y:S05]  /*03c0*/  BSYNC.RECONVERGENT B0 ;  /* 0x0000000000007941 */ /* 0x000fea0003800200 */
.L_x_439:
        /* <DEDUP_REMOVED lines=24> */
.L_x_443:
[----:B------:R-:W0:Y:S01]  /*0550*/  LDCU.64 UR4, c[0x0][0x390] ;  /* 0x00007200ff0477ac */ /* 0x000e220008000a00 */
[----:B------:R-:W-:Y:S01]  /*0560*/  IMAD.MOV.U32 R13, RZ, RZ, R7 ;  /* 0x000000ffff0d7224 */ /* 0x000fe200078e0007 */
[----:B------:R-:W-:Y:S02]  /*0570*/  MOV R10, 0x5b0 ;  /* 0x000005b0000a7802 */ /* 0x000fe40000000f00 */
[----:B0-----:R-:W-:Y:S01]  /*0580*/  MOV R7, UR4 ;  /* 0x0000000400077c02 */ /* 0x001fe20008000f00 */
[----:B------:R-:W-:-:S07]  /*0590*/  IMAD.U32 R11, RZ, RZ, UR5 ;  /* 0x00000005ff0b7e24 */ /* 0x000fce000f8e00ff */
[----:B------:R-:W-:Y:S05]  /*05a0*/  CALL.REL.NOINC `($__internal_38_$__cuda_sm20_rem_u64) ;  /* 0x0000002c00ac7944 */ /* 0x000fea0003c00000 */
[----:B------:R-:W-:-:S07]  /*05b0*/  IMAD.MOV.U32 R2, RZ, RZ, R6 ;  /* 0x000000ffff027224 */ /* 0x000fce00078e0006 */
.L_x_444:
[----:B------:R-:W-:Y:S05]  /*05c0*/  BSYNC.RECONVERGENT B0 ;  /* 0x0000000000007941 */ /* 0x000fea0003800200 */
.L_x_442:
        /* <DEDUP_REMOVED lines=26> */
.L_x_446:
[----:B------:R-:W0:Y:S01]  /*0770*/  LDCU.64 UR4, c[0x0][0x3b8] ;  /* 0x00007700ff0477ac */ /* 0x000e220008000a00 */
[----:B------:R-:W-:Y:S01]  /*0780*/  IMAD.MOV.U32 R6, RZ, RZ, R0 ;  /* 0x000000ffff067224 */ /* 0x000fe200078e0000 */
[----:B------:R-:W-:Y:S01]  /*0790*/  MOV R8, 0x7e0 ;  /* 0x000007e000087802 */ /* 0x000fe20000000f00 */
[----:B------:R-:W-:Y:S02]  /*07a0*/  IMAD.MOV.U32 R5, RZ, RZ, R3 ;  /* 0x000000ffff057224 */ /* 0x000fe400078e0003 */
[----:B0-----:R-:W-:Y:S02]  /*07b0*/  IMAD.U32 R10, RZ, RZ, UR4 ;  /* 0x00000004ff0a7e24 */ /* 0x001fe4000f8e00ff */
[----:B------:R-:W-:-:S07]  /*07c0*/  IMAD.U32 R7, RZ, RZ, UR5 ;  /* 0x00000005ff077e24 */ /* 0x000fce000f8e00ff */
[----:B------:R-:W-:Y:S05]  /*07d0*/  CALL.REL.NOINC `($__internal_37_$__cuda_sm20_div_u64) ;  /* 0x0000002800047944 */ /* 0x000fea0003c00000 */
[----:B------:R-:W-:Y:S02]  /*07e0*/  IMAD.MOV.U32 R4, RZ, RZ, R6 ;  /* 0x000000ffff047224 */ /* 0x000fe400078e0006 */
[----:B------:R-:W-:-:S07]  /*07f0*/  IMAD.MOV.U32 R5, RZ, RZ, R7 ;  /* 0x000000ffff057224 */ /* 0x000fce00078e0007 */
.L_x_447:
[----:B------:R-:W-:Y:S05]  /*0800*/  BSYNC.RECONVERGENT B0 ;  /* 0x0000000000007941 */ /* 0x000fea0003800200 */
.L_x_445:
        /* <DEDUP_REMOVED lines=26> */
.L_x_449:
[----:B------:R-:W0:Y:S01]  /*09b0*/  LDCU.64 UR4, c[0x0][0x3c0] ;  /* 0x00007800ff0477ac */ /* 0x000e220008000a00 */
[----:B------:R-:W-:Y:S01]  /*09c0*/  IMAD.MOV.U32 R6, RZ, RZ, R4 ;  /* 0x000000ffff067224 */ /* 0x000fe200078e0004 */
[----:B------:R-:W-:Y:S01]  /*09d0*/  MOV R8, 0xa10 ;  /* 0x00000a1000087802 */ /* 0x000fe20000000f00 */
[----:B0-----:R-:W-:Y:S01]  /*09e0*/  IMAD.U32 R10, RZ, RZ, UR4 ;  /* 0x00000004ff0a7e24 */ /* 0x001fe2000f8e00ff */
[----:B------:R-:W-:-:S07]  /*09f0*/  MOV R7, UR5 ;  /* 0x0000000500077c02 */ /* 0x000fce0008000f00 */
[----:B------:R-:W-:Y:S05]  /*0a00*/  CALL.REL.NOINC `($__internal_37_$__cuda_sm20_div_u64) ;  /* 0x0000002400787944 */ /* 0x000fea0003c00000 */
.L_x_450:
[----:B------:R-:W-:Y:S05]  /*0a10*/  BSYNC.RECONVERGENT B0 ;  /* 0x0000000000007941 */ /* 0x000fea0003800200 */
.L_x_448:
        /* <DEDUP_REMOVED lines=24> */
.L_x_452:
[----:B------:R-:W0:Y:S01]  /*0ba0*/  LDCU.64 UR4, c[0x0][0x3b0] ;  /* 0x00007600ff0477ac */ /* 0x000e220008000a00 */
[----:B------:R-:W-:Y:S01]  /*0bb0*/  IMAD.MOV.U32 R13, RZ, RZ, R7 ;  /* 0x000000ffff0d7224 */ /* 0x000fe200078e0007 */
[----:B------:R-:W-:Y:S01]  /*0bc0*/  MOV R10, 0xc00 ;  /* 0x00000c00000a7802 */ /* 0x000fe20000000f00 */
[----:B0-----:R-:W-:Y:S01]  /*0bd0*/  IMAD.U32 R7, RZ, RZ, UR4 ;  /* 0x00000004ff077e24 */ /* 0x001fe2000f8e00ff */
[----:B------:R-:W-:-:S07]  /*0be0*/  MOV R11, UR5 ;  /* 0x00000005000b7c02 */ /* 0x000fce0008000f00 */
[----:B------:R-:W-:Y:S05]  /*0bf0*/  CALL.REL.NOINC `($__internal_38_$__cuda_sm20_rem_u64) ;  /* 0x0000002800187944 */ /* 0x000fea0003c00000 */
.L_x_453:
[----:B------:R-:W-:Y:S05]  /*0c00*/  BSYNC.RECONVERGENT B0 ;  /* 0x0000000000007941 */ /* 0x000fea0003800200 */
.L_x_451:
        /* <DEDUP_REMOVED lines=35> */
.L_x_455:
[----:B------:R-:W0:Y:S01]  /*0e40*/  LDCU.64 UR4, c[0x0][0x3c0] ;  /* 0x00007800ff0477ac */ /* 0x000e220008000a00 */
[----:B------:R-:W-:Y:S01]  /*0e50*/  IMAD.MOV.U32 R6, RZ, RZ, R0 ;  /* 0x000000ffff067224 */ /* 0x000fe200078e0000 */
[----:B------:R-:W-:Y:S01]  /*0e60*/  MOV R8, 0xeb0 ;  /* 0x00000eb000087802 */ /* 0x000fe20000000f00 */
[----:B------:R-:W-:Y:S02]  /*0e70*/  IMAD.MOV.U32 R5, RZ, RZ, R3 ;  /* 0x000000ffff057224 */ /* 0x000fe400078e0003 */
[----:B0-----:R-:W-:Y:S02]  /*0e80*/  IMAD.U32 R10, RZ, RZ, UR4 ;  /* 0x00000004ff0a7e24 */ /* 0x001fe4000f8e00ff */
[----:B------:R-:W-:-:S07]  /*0e90*/  IMAD.U32 R7, RZ, RZ, UR5 ;  /* 0x00000005ff077e24 */ /* 0x000fce000f8e00ff */
[----:B------:R-:W-:Y:S05]  /*0ea0*/  CALL.REL.NOINC `($__internal_37_$__cuda_sm20_div_u64) ;  /* 0x0000002000507944 */ /* 0x000fea0003c00000 */
[----:B------:R-:W0:Y:S01]  /*0eb0*/  LDCU UR4, c[0x0][0x3c0] ;  /* 0x00007800ff0477ac */ /* 0x000e220008000800 */
[----:B------:R-:W-:-:S04]  /*0ec0*/  IMAD.MOV R5, RZ, RZ, -R6 ;  /* 0x000000ffff057224 */ /* 0x000fc800078e0a06 */
[----:B0-----:R-:W-:-:S07]  /*0ed0*/  IMAD R5, R5, UR4, R0 ;  /* 0x0000000405057c24 */ /* 0x001fce000f8e0200 */
.L_x_456:
[----:B------:R-:W-:Y:S05]  /*0ee0*/  BSYNC.RECONVERGENT B0 ;  /* 0x0000000000007941 */ /* 0x000fea0003800200 */
.L_x_454:
        /* <DEDUP_REMOVED lines=34> */
.L_x_458:
[----:B------:R-:W0:Y:S01]  /*1110*/  LDCU.64 UR8, c[0x0][0x3b8] ;  /* 0x00007700ff0877ac */ /* 0x000e220008000a00 */
[----:B------:R-:W-:Y:S01]  /*1120*/  IMAD.MOV.U32 R13, RZ, RZ, R7 ;  /* 0x000000ffff0d7224 */ /* 0x000fe200078e0007 */
[----:B------:R-:W-:Y:S01]  /*1130*/  MOV R10, 0x1170 ;  /* 0x00001170000a7802 */ /* 0x000fe20000000f00 */
[----:B0-----:R-:W-:Y:S02]  /*1140*/  IMAD.U32 R7, RZ, RZ, UR8 ;  /* 0x00000008ff077e24 */ /* 0x001fe4000f8e00ff */
[----:B------:R-:W-:-:S07]  /*1150*/  IMAD.U32 R11, RZ, RZ, UR9 ;  /* 0x00000009ff0b7e24 */ /* 0x000fce000f8e00ff */
[----:B------:R-:W-:Y:S05]  /*1160*/  CALL.REL.NOINC `($__internal_38_$__cuda_sm20_rem_u64) ;  /* 0x0000002000bc7944 */ /* 0x000fea0003c00000 */
.L_x_459:
[----:B------:R-:W-:Y:S05]  /*1170*/  BSYNC.RECONVERGENT B0 ;  /* 0x0000000000007941 */ /* 0x000fea0003800200 */
.L_x_457:
        /* <DEDUP_REMOVED lines=74> */
.L_x_463:
        /* <DEDUP_REMOVED lines=143> */
.L_x_462:
        /* <DEDUP_REMOVED lines=80> */
.L_x_464:
[----:B------:R-:W-:-:S04]  /*2410*/  UISETP.NE.U32.AND UP1, UPT, UR12, URZ, UPT ;  /* 0x000000ff0c00728c */ /* 0x000fc8000bf25070 */
[----:B------:R-:W-:-:S09]  /*2420*/  UISETP.NE.OR.EX UP0, UPT, UR18, URZ, UP0, UP1 ;  /* 0x000000ff1200728c */ /* 0x000fd20008705710 */
[----:B------:R-:W-:Y:S05]  /*2430*/  BRA.U !UP0, `(.L_x_460) ;  /* 0x0000000108b47547 */ /* 0x000fea000b800000 */
.L_x_461:
[----:B------:R-:W2:Y:S01]  /*2440*/  LDCU.64 UR24, c[0x0][0x380] ;  /* 0x00007000ff1877ac */ /* 0x000ea20008000a00 */
[----:B------:R-:W-:Y:S02]  /*2450*/  USHF.L.U64.HI UR11, UR22, 0x1, UR14 ;  /* 0x00000001160b7899 */ /* 0x000fe4000801020e */
[----:B------:R-:W-:-:S12]  /*2460*/  USHF.L.U64.HI UR10, UR22, 0x2, UR14 ;  /* 0x00000002160a7899 */ /* 0x000fd8000801020e */
.L_x_465:
        /* <DEDUP_REMOVED lines=42> */
.L_x_460:
        /* <DEDUP_REMOVED lines=39> */
.L_x_466:
        /* <DEDUP_REMOVED lines=16> */
        .weak           $__internal_36_$__cuda_sm20_div_s64
        .type           $__internal_36_$__cuda_sm20_div_s64,@function
        .size           $__internal_36_$__cuda_sm20_div_s64,($__internal_37_$__cuda_sm20_div_u64 - $__internal_36_$__cuda_sm20_div_s64)
$__internal_36_$__cuda_sm20_div_s64:
        /* <DEDUP_REMOVED lines=86> */
[----:B------:R-:W-:Y:S06]  /*2fe0*/  RET.REL.NODEC R4 `(_ZN2at6native53_GLOBAL__N__069e5665_20_UpSampleNearest3d_cu_ab8a35b428upsample_nearest3d_out_frameIN3c104HalfEXadL_ZNS0_43nearest_neighbor_exact_compute_source_indexEfiiEEEEvPKT_mmmmmmmmPS5_fff) ;  /* 0xffffffd004047950 */ /* 0x000fec0003c3ffff */
        .weak           $__internal_37_$__cuda_sm20_div_u64
        .type           $__internal_37_$__cuda_sm20_div_u64,@function
        .size           $__internal_37_$__cuda_sm20_div_u64,($__internal_38_$__cuda_sm20_rem_u64 - $__internal_37_$__cuda_sm20_div_u64)
$__internal_37_$__cuda_sm20_div_u64:
        /* <DEDUP_REMOVED lines=70> */
[----:B------:R-:W-:Y:S06]  /*3450*/  RET.REL.NODEC R8 `(_ZN2at6native53_GLOBAL__N__069e5665_20_UpSampleNearest3d_cu_ab8a35b428upsample_nearest3d_out_frameIN3c104HalfEXadL_ZNS0_43nearest_neighbor_exact_compute_source_indexEfiiEEEEvPKT_mmmmmmmmPS5_fff) ;  /* 0xffffffc808e87950 */ /* 0x000fec0003c3ffff */
        .weak           $__internal_38_$__cuda_sm20_rem_u64
        .type           $__internal_38_$__cuda_sm20_rem_u64,@function
        .size           $__internal_38_$__cuda_sm20_rem_u64,(.L_x_716 - $__internal_38_$__cuda_sm20_rem_u64)
$__internal_38_$__cuda_sm20_rem_u64:
        /* <DEDUP_REMOVED lines=64> */
[----:B------:R-:W-:Y:S06]  /*3860*/  RET.REL.NODEC R10 `(_ZN2at6native53_GLOBAL__N__069e5665_20_UpSampleNearest3d_cu_ab8a35b428upsample_nearest3d_out_frameIN3c104HalfEXadL_ZNS0_43nearest_neighbor_exact_compute_source_indexEfiiEEEEvPKT_mmmmmmmmPS5_fff) ;  /* 0xffffffc40ae47950 */ /* 0x000fec0003c3ffff */
.L_x_467:
        /* <DEDUP_REMOVED lines=9> */
.L_x_716:


//--------------------- .text._ZN2at6native53_GLOBAL__N__069e5665_20_UpSampleNearest3d_cu_ab8a35b428upsample_nearest3d_out_frameIfXadL_ZNS0_43nearest_neighbor_exact_compute_source_indexEfiiEEEEvPKT_mmmmmmmmPS3_fff --------------------------
	.section	.text._ZN2at6native53_GLOBAL__N__069e5665_20_UpSampleNearest3d_cu_ab8a35b428upsample_nearest3d_out_frameIfXadL_ZNS0_43nearest_neighbor_exact_compute_source_indexEfiiEEEEvPKT_mmmmmmmmPS3_fff,"ax",@progbits
	.align	128
.text._ZN2at6native53_GLOBAL__N__069e5665_20_UpSampleNearest3d_cu_ab8a35b428upsample_nearest3d_out_frameIfXadL_ZNS0_43nearest_neighbor_exact_compute_source_indexEfiiEEEEvPKT_mmmmmmmmPS3_fff:
        .type           _ZN2at6native53_GLOBAL__N__069e5665_20_UpSampleNearest3d_cu_ab8a35b428upsample_nearest3d_out_frameIfXadL_ZNS0_43nearest_neighbor_exact_compute_source_indexEfiiEEEEvPKT_mmmmmmmmPS3_fff,@function
        .size           _ZN2at6native53_GLOBAL__N__069e5665_20_UpSampleNearest3d_cu_ab8a35b428upsample_nearest3d_out_frameIfXadL_ZNS0_43nearest_neighbor_exact_compute_source_indexEfiiEEEEvPKT_mmmmmmmmPS3_fff,(.L_x_720 - _ZN2at6native53_GLOBAL__N__069e5665_20_UpSampleNearest3d_cu_ab8a35b428upsample_nearest3d_out_frameIfXadL_ZNS0_43nearest_neighbor_exact_compute_source_indexEfiiEEEEvPKT_mmmmmmmmPS3_fff)
        .other          _ZN2at6native53_GLOBAL__N__069e5665_20_UpSampleNearest3d_cu_ab8a35b428upsample_nearest3d_out_frameIfXadL_ZNS0_43nearest_neighbor_exact_compute_source_indexEfiiEEEEvPKT_mmmmmmmmPS3_fff,@"STO_CUDA_ENTRY STV_DEFAULT"
_ZN2at6native53_GLOBAL__N__069e5665_20_UpSampleNearest3d_cu_ab8a35b428upsample_nearest3d_out_frameIfXadL_ZNS0_43nearest_neighbor_exact_compute_source_indexEfiiEEEEvPKT_mmmmmmmmPS3_fff:
        /* <DEDUP_REMOVED lines=26> */
[----:B------:R-:W-:Y:S01]  /*01a0*/  UIMAD.WIDE.U32 UR4, UR10, UR8, URZ ;  /* 0x000000080a0472a5 */ /* 0x000fe2000f8e00ff */
[----:B------:R-:W-:Y:S01]  /*01b0*/  IMAD.MOV.U32 R10, RZ, RZ, R2 ;  /* 0x000000ffff0a7224 */ /* 0x000fe200078e0002 */
        /* <DEDUP_REMOVED lines=24> */
[----:B------:R-:W-:Y:S01]  /*0340*/  @P0 VIADD R2, R2, -UR6 ;  /* 0x8000000602020c36 */ /* 0x000fe20008000000 */
[----:B------:R-:W-:-:S04]  /*0350*/  @P0 IADD3 R4, PT, PT, R4, 0x1, RZ ;  /* 0x0000000104040810 */ /* 0x000fc80007ffe0ff */
[----:B------:R-:W-:-:S13]  /*0360*/  ISETP.GE.U32.AND P1, PT, R2, UR6, PT ;  /* 0x0000000602007c0c */ /* 0x000fda000bf26070 */
[----:B------:R-:W-:Y:S01]  /*0370*/  @P1 VIADD R4, R4, 0x1 ;  /* 0x0000000104041836 */ /* 0x000fe20000000000 */
[----:B------:R-:W-:Y:S01]  /*0380*/  @!P2 LOP3.LUT R4, RZ, UR6, RZ, 0x33, !PT ;  /* 0x00000006ff04ac12 */ /* 0x000fe2000f8e33ff */
[----:B------:R-:W-:Y:S06]  /*0390*/  BRA `(.L_x_470) ;  /* 0x0000000000107947 */ /* 0x000fec0003800000 */
.L_x_469:
[----:B------:R-:W-:-:S07]  /*03a0*/  MOV R0, 0x3c0 ;  /* 0x000003c000007802 */ /* 0x000fce0000000f00 */
[----:B------:R-:W-:Y:S05]  /*03b0*/  CALL.REL.NOINC `($__internal_39_$__cuda_sm20_div_s64) ;  /* 0x00000024000c7944 */ /* 0x000fea0003c00000 */
[----:B------:R-:W-:Y:S01]  /*03c0*/  IMAD.MOV.U32 R4, RZ, RZ, R2 ;  /* 0x000000ffff047224 */ /* 0x000fe200078e0002 */
[----:B------:R-:W-:-:S07]  /*03d0*/  MOV R5, R7 ;  /* 0x0000000700057202 */ /* 0x000fce0000000f00 */
.L_x_470:
[----:B------:R-:W-:Y:S05]  /*03e0*/  BSYNC.RECONVERGENT B0 ;  /* 0x0000000000007941 */ /* 0x000fea0003800200 */
.L_x_468:
        /* <DEDUP_REMOVED lines=24> */
.L_x_472:
[----:B------:R-:W0:Y:S01]  /*0570*/  LDCU.64 UR4, c[0x0][0x390] ;  /* 0x00007200ff0477ac */ /* 0x000e220008000a00 */
[----:B------:R-:W-:Y:S01]  /*0580*/  IMAD.MOV.U32 R13, RZ, RZ, R5 ;  /* 0x000000ffff0d7224 */ /* 0x000fe200078e0005 */
[----:B------:R-:W-:Y:S02]  /*0590*/  MOV R8, 0x5d0 ;  /* 0x000005d000087802 */ /* 0x000fe40000000f00 */
[----:B0-----:R-:W-:Y:S01]  /*05a0*/  MOV R9, UR4 ;  /* 0x0000000400097c02 */ /* 0x001fe20008000f00 */
[----:B------:R-:W-:-:S07]  /*05b0*/  IMAD.U32 R11, RZ, RZ, UR5 ;  /* 0x00000005ff0b7e24 */ /* 0x000fce000f8e00ff */
[----:B------:R-:W-:Y:S05]  /*05c0*/  CALL.REL.NOINC `($__internal_41_$__cuda_sm20_rem_u64) ;  /* 0x0000002c00007944 */ /* 0x000fea0003c00000 */
[----:B------:R-:W-:-:S07]  /*05d0*/  IMAD.MOV.U32 R0, RZ, RZ, R4 ;  /* 0x000000ffff007224 */ /* 0x000fce00078e0004 */
.L_x_473:
[----:B------:R-:W-:Y:S05]  /*05e0*/  BSYNC.RECONVERGENT B0 ;  /* 0x0000000000007941 */ /* 0x000fea0003800200 */
.L_x_471:
        /* <DEDUP_REMOVED lines=21> */
[----:B------:R-:W-:Y:S01]  /*0740*/  ISETP.GE.U32.AND P1, PT, R5, UR4, PT ;  /* 0x0000000405007c0c */ /* 0x000fe2000bf26070 */
[----:B------:R-:W-:-:S12]  /*0750*/  IMAD.MOV.U32 R5, RZ, RZ, RZ ;  /* 0x000000ffff057224 */ /* 0x000fd800078e00ff */
[----:B------:R-:W-:Y:S01]  /*0760*/  @P1 VIADD R4, R4, 0x1 ;  /* 0x0000000104041836 */ /* 0x000fe20000000000 */
[----:B------:R-:W-:Y:S01]  /*0770*/  @!P2 LOP3.LUT R4, RZ, UR4, RZ, 0x33, !PT ;  /* 0x00000004ff04ac12 */ /* 0x000fe2000f8e33ff */
[----:B------:R-:W-:Y:S06]  /*0780*/  BRA `(.L_x_476) ;  /* 0x0000000000207947 */ /* 0x000fec0003800000 */
.L_x_475:
[----:B------:R-:W0:Y:S01]  /*0790*/  LDCU.64 UR4, c[0x0][0x3b8] ;  /* 0x00007700ff0477ac */ /* 0x000e220008000a00 */
[----:B------:R-:W-:Y:S01]  /*07a0*/  IMAD.MOV.U32 R4, RZ, RZ, R10 ;  /* 0x000000ffff047224 */ /* 0x000fe200078e000a */
[----:B------:R-:W-:Y:S01]  /*07b0*/  MOV R6, 0x800 ;  /* 0x0000080000067802 */ /* 0x000fe20000000f00 */
[----:B------:R-:W-:Y:S01]  /*07c0*/  IMAD.MOV.U32 R5, RZ, RZ, R3 ;  /* 0x000000ffff057224 */ /* 0x000fe200078e0003 */
[----:B0-----:R-:W-:Y:S01]  /*07d0*/  MOV R8, UR4 ;  /* 0x0000000400087c02 */ /* 0x001fe20008000f00 */
[----:B------:R-:W-:-:S07]  /*07e0*/  IMAD.U32 R7, RZ, RZ, UR5 ;  /* 0x00000005ff077e24 */ /* 0x000fce000f8e00ff */
[----:B------:R-:W-:Y:S05]  /*07f0*/  CALL.REL.NOINC `($__internal_40_$__cuda_sm20_div_u64) ;  /* 0x0000002400587944 */ /* 0x000fea0003c00000 */
[----:B------:R-:W-:-:S07]  /*0800*/  IMAD.MOV.U32 R5, RZ, RZ, R13 ;  /* 0x000000ffff057224 */ /* 0x000fce00078e000d */
.L_x_476:
[----:B------:R-:W-:Y:S05]  /*0810*/  BSYNC.RECONVERGENT B0 ;  /* 0x0000000000007941 */ /* 0x000fea0003800200 */
.L_x_474:
        /* <DEDUP_REMOVED lines=17> */
[----:B------:R-:W-:Y:S02]  /*0930*/  IMAD R4, R5, UR4, R4 ;  /* 0x0000000405047c24 */ /* 0x000fe4000f8e0204 */
[----:B------:R-:W-:-:S03]  /*0940*/  HFMA2 R5, -RZ, RZ, 0, 0 ;  /* 0x00000000ff057431 */ /* 0x000fc600000001ff */
[----:B------:R-:W-:-:S13]  /*0950*/  ISETP.GE.U32.AND P0, PT, R4, UR4, PT ;  /* 0x0000000404007c0c */ /* 0x000fda000bf06070 */
[----:B------:R-:W-:Y:S01]  /*0960*/  @P0 IADD3 R4, PT, PT, R4, -UR4, RZ ;  /* 0x8000000404040c10 */ /* 0x000fe2000fffe0ff */
[----:B------:R-:W-:-:S03]  /*0970*/  @P0 VIADD R7, R7, 0x1 ;  /* 0x0000000107070836 */ /* 0x000fc60000000000 */
[----:B------:R-:W-:-:S13]  /*0980*/  ISETP.GE.U32.AND P1, PT, R4, UR4, PT ;  /* 0x0000000404007c0c */ /* 0x000fda000bf26070 */
[----:B------:R-:W-:Y:S01]  /*0990*/  @P1 VIADD R7, R7, 0x1 ;  /* 0x0000000107071836 */ /* 0x000fe20000000000 */
[----:B------:R-:W-:-:S05]  /*09a0*/  @!P2 LOP3.LUT R7, RZ, UR4, RZ, 0x33, !PT ;  /* 0x00000004ff07ac12 */ /* 0x000fca000f8e33ff */
[----:B------:R-:W-:Y:S01]  /*09b0*/  IMAD.MOV.U32 R4, RZ, RZ, R7 ;  /* 0x000000ffff047224 */ /* 0x000fe200078e0007 */
[----:B------:R-:W-:Y:S06]  /*09c0*/  BRA `(.L_x_479) ;  /* 0x0000000000187947 */ /* 0x000fec0003800000 */
.L_x_478:
[----:B------:R-:W0:Y:S01]  /*09d0*/  LDCU.64 UR4, c[0x0][0x3c0] ;  /* 0x00007800ff0477ac */ /* 0x000e220008000a00 */
[----:B------:R-:W-:Y:S01]  /*09e0*/  MOV R6, 0xa20 ;  /* 0x00000a2000067802 */ /* 0x000fe20000000f00 */
[----:B0-----:R-:W-:Y:S02]  /*09f0*/  IMAD.U32 R8, RZ, RZ, UR4 ;  /* 0x00000004ff087e24 */ /* 0x001fe4000f8e00ff */
[----:B------:R-:W-:-:S07]  /*0a00*/  IMAD.U32 R7, RZ, RZ, UR5 ;  /* 0x00000005ff077e24 */ /* 0x000fce000f8e00ff */
[----:B------:R-:W-:Y:S05]  /*0a10*/  CALL.REL.NOINC `($__internal_40_$__cuda_sm20_div_u64) ;  /* 0x0000002000d07944 */ /* 0x000fea0003c00000 */
[----:B------:R-:W-:-:S07]  /*0a20*/  IMAD.MOV.U32 R5, RZ, RZ, R13 ;  /* 0x000000ffff057224 */ /* 0x000fce00078e000d */
.L_x_479:
[----:B------:R-:W-:Y:S05]  /*0a30*/  BSYNC.RECONVERGENT B0 ;  /* 0x0000000000007941 */ /* 0x000fea0003800200 */
.L_x_477:
        /* <DEDUP_REMOVED lines=24> */
.L_x_481:
[----:B------:R-:W0:Y:S01]  /*0bc0*/  LDCU.64 UR4, c[0x0][0x3b0] ;  /* 0x00007600ff0477ac */ /* 0x000e220008000a00 */
[----:B------:R-:W-:Y:S01]  /*0bd0*/  IMAD.MOV.U32 R13, RZ, RZ, R5 ;  /* 0x000000ffff0d7224 */ /* 0x000fe200078e0005 */
[----:B------:R-:W-:Y:S01]  /*0be0*/  MOV R8, 0xc20 ;  /* 0x00000c2000087802 */ /* 0x000fe20000000f00 */
[----:B0-----:R-:W-:Y:S01]  /*0bf0*/  IMAD.U32 R9, RZ, RZ, UR4 ;  /* 0x00000004ff097e24 */ /* 0x001fe2000f8e00ff */
[----:B------:R-:W-:-:S07]  /*0c00*/  MOV R11, UR5 ;  /* 0x00000005000b7c02 */ /* 0x000fce0008000f00 */
[----:B------:R-:W-:Y:S05]  /*0c10*/  CALL.REL.NOINC `($__internal_41_$__cuda_sm20_rem_u64) ;  /* 0x00000024006c7944 */ /* 0x000fea0003c00000 */
.L_x_482:
[----:B------:R-:W-:Y:S05]  /*0c20*/  BSYNC.RECONVERGENT B0 ;  /* 0x0000000000007941 */ /* 0x000fea0003800200 */
.L_x_480:
        /* <DEDUP_REMOVED lines=13> */
[----:B------:R-:W-:Y:S02]  /*0d00*/  IMAD.MOV.U32 R4, RZ, RZ, RZ ;  /* 0x000000ffff047224 */ /* 0x000fe400078e00ff */
        /* <DEDUP_REMOVED lines=17> */
[----:B------:R-:W-:-:S04]  /*0e20*/  @!P2 LOP3.LUT R12, RZ, UR4, RZ, 0x33, !PT ;  /* 0x00000004ff0cac12 */ /* 0x000fc8000f8e33ff */
[----:B------:R-:W-:-:S05]  /*0e30*/  IADD3 R5, PT, PT, -R12, RZ, RZ ;  /* 0x000000ff0c057210 */ /* 0x000fca0007ffe1ff */
[----:B------:R-:W-:Y:S01]  /*0e40*/  IMAD R5, R5, UR4, R10 ;  /* 0x0000000405057c24 */ /* 0x000fe2000f8e020a */
[----:B------:R-:W-:Y:S06]  /*0e50*/  BRA `(.L_x_485) ;  /* 0x00000000002c7947 */ /* 0x000fec0003800000 */
.L_x_484:
[----:B------:R-:W0:Y:S01]  /*0e60*/  LDCU.64 UR4, c[0x0][0x3c0] ;  /* 0x00007800ff0477ac */ /* 0x000e220008000a00 */
[----:B------:R-:W-:Y:S01]  /*0e70*/  IMAD.MOV.U32 R4, RZ, RZ, R10 ;  /* 0x000000ffff047224 */ /* 0x000fe200078e000a */
[----:B------:R-:W-:Y:S01]  /*0e80*/  MOV R6, 0xed0 ;  /* 0x00000ed000067802 */ /* 0x000fe20000000f00 */
[----:B------:R-:W-:Y:S02]  /*0e90*/  IMAD.MOV.U32 R5, RZ, RZ, R3 ;  /* 0x000000ffff057224 */ /* 0x000fe400078e0003 */
[----:B0-----:R-:W-:Y:S01]  /*0ea0*/  IMAD.U32 R8, RZ, RZ, UR4 ;  /* 0x00000004ff087e24 */ /* 0x001fe2000f8e00ff */
[----:B------:R-:W-:-:S07]  /*0eb0*/  MOV R7, UR5 ;  /* 0x0000000500077c02 */ /* 0x000fce0008000f00 */
[----:B------:R-:W-:Y:S05]  /*0ec0*/  CALL.REL.NOINC `($__internal_40_$__cuda_sm20_div_u64) ;  /* 0x0000001c00a47944 */ /* 0x000fea0003c00000 */
[----:B------:R-:W0:Y:S01]  /*0ed0*/  LDCU UR4, c[0x0][0x3c0] ;  /* 0x00007800ff0477ac */ /* 0x000e220008000800 */
[--C-:B------:R-:W-:Y:S02]  /*0ee0*/  IMAD.MOV R5, RZ, RZ, -R4.reuse ;  /* 0x000000ffff057224 */ /* 0x100fe400078e0a04 */
[----:B------:R-:W-:Y:S02]  /*0ef0*/  IMAD.MOV.U32 R12, RZ, RZ, R4 ;  /* 0x000000ffff0c7224 */ /* 0x000fe400078e0004 */
[----:B0-----:R-:W-:-:S07]  /*0f00*/  IMAD R5, R5, UR4, R10 ;  /* 0x0000000405057c24 */ /* 0x001fce000f8e020a */
.L_x_485:
[----:B------:R-:W-:Y:S05]  /*0f10*/  BSYNC.RECONVERGENT B0 ;  /* 0x0000000000007941 */ /* 0x000fea0003800200 */
.L_x_483:
        /* <DEDUP_REMOVED lines=34> */
.L_x_487:
[----:B------:R-:W0:Y:S01]  /*1140*/  LDCU.64 UR8, c[0x0][0x3b8] ;  /* 0x00007700ff0877ac */ /* 0x000e220008000a00 */
[----:B------:R-:W-:Y:S01]  /*1150*/  IMAD.MOV.U32 R4, RZ, RZ, R12 ;  /* 0x000000ffff047224 */ /* 0x000fe200078e000c */
[----:B------:R-:W-:Y:S01]  /*1160*/  MOV R8, 0x11a0 ;  /* 0x000011a000087802 */ /* 0x000fe20000000f00 */
[----:B0-----:R-:W-:Y:S01]  /*1170*/  IMAD.U32 R9, RZ, RZ, UR8 ;  /* 0x00000008ff097e24 */ /* 0x001fe2000f8e00ff */
[----:B------:R-:W-:-:S07]  /*1180*/  MOV R11, UR9 ;  /* 0x00000009000b7c02 */ /* 0x000fce0008000f00 */
[----:B------:R-:W-:Y:S05]  /*1190*/  CALL.REL.NOINC `($__internal_41_$__cuda_sm20_rem_u64) ;  /* 0x00000020000c7944 */ /* 0x000fea0003c00000 */
[----:B------:R-:W-:-:S07]  /*11a0*/  IMAD.MOV.U32 R12, RZ, RZ, R4 ;  /* 0x000000ffff0c7224 */ /* 0x000fce00078e0004 */
.L_x_488:
[----:B------:R-:W-:Y:S05]  /*11b0*/  BSYNC.RECONVERGENT B0 ;  /* 0x0000000000007941 */ /* 0x000fea0003800200 */
.L_x_486:
        /* <DEDUP_REMOVED lines=25> */
[--C-:B------:R-:W-:Y:S01]  /*1350*/  SHF.R.S32.HI R13, RZ, 0x1f, R12.reuse ;  /* 0x0000001fff0d7819 */ /* 0x100fe2000001140c */
[----:B------:R-:W-:Y:S02]  /*1360*/  IMAD.IADD R11, R7, 0x1, R17 ;  /* 0x00000001070b7824 */ /* 0x000fe400078e0211 */
[----:B------:R-:W-:-:S04]  /*1370*/  IMAD.WIDE.U32 R8, R0, UR6, R12 ;  /* 0x0000000600087c25 */ /* 0x000fc8000f8e000c */
[----:B------:R-:W-:Y:S01]  /*1380*/  IMAD.IADD R13, R9, 0x1, R15 ;  /* 0x00000001090d7824 */ /* 0x000fe200078e020f */
[----:B------:R-:W-:Y:S06]  /*1390*/  @!P0 EXIT ;  /* 0x000000000000894d */ /* 0x000fec0003800000 */
[----:B------:R-:W-:Y:S01]  /*13a0*/  UISETP.GE.U32.AND UP0, UPT, UR14, 0x4, UPT ;  /* 0x000000040e00788c */ /* 0x000fe2000bf06070 */
[----:B------:R-:W-:Y:S01]  /*13b0*/  MOV R12, R8 ;  /* 0x00000008000c7202 */ /* 0x000fe20000000f00 */
[-C--:B------:R-:W-:Y:S01]  /*13c0*/  IMAD R11, R11, R4.reuse, RZ ;  /* 0x000000040b0b7224 */ /* 0x080fe200078e02ff */
[----:B------:R-:W-:Y:S02]  /*13d0*/  ULOP3.LUT UR18, UR14, 0x3, URZ, 0xc0, !UPT ;  /* 0x000000030e127892 */ /* 0x000fe4000f8ec0ff */
[----:B------:R-:W-:Y:S01]  /*13e0*/  UISETP.GE.U32.AND.EX UP0, UPT, UR15, URZ, UPT, UP0 ;  /* 0x000000ff0f00728c */ /* 0x000fe2000bf06100 */
[----:B------:R-:W-:Y:S01]  /*13f0*/  IMAD.WIDE.U32 R8, R6, R4, R12 ;  /* 0x0000000406087225 */ /* 0x000fe200078e000c */
[----:B------:R-:W-:-:S03]  /*1400*/  UMOV UR4, URZ ;  /* 0x000000ff00047c82 */ /* 0x000fc60008000000 */
[----:B------:R-:W-:Y:S02]  /*1410*/  IMAD R5, R6, R5, R11 ;  /* 0x0000000506057224 */ /* 0x000fe400078e020b */
[----:B------:R-:W-:Y:S02]  /*1420*/  IMAD.MOV.U32 R4, RZ, RZ, R8 ;  /* 0x000000ffff047224 */ /* 0x000fe400078e0008 */
[----:B------:R-:W-:Y:S01]  /*1430*/  IMAD.IADD R23, R9, 0x1, R5 ;  /* 0x0000000109177824 */ /* 0x000fe200078e0205 */
[----:B------:R-:W-:Y:S06]  /*1440*/  BRA.U !UP0, `(.L_x_489) ;  /* 0x00000011080c7547 */ /* 0x000fec000b800000 */
[----:B------:R-:W0:Y:S01]  /*1450*/  LDCU.128 UR8, c[0x0][0x3c0] ;  /* 0x00007800ff0877ac */ /* 0x000e220008000c00 */
[----:B------:R-:W1:Y:S01]  /*1460*/  LDC.64 R8, c[0x0][0x390] ;  /* 0x0000e400ff087b82 */ /* 0x000e620000000a00 */
[----:B------:R-:W2:Y:S01]  /*1470*/  LDCU.128 UR20, c[0x0][0x3b0] ;  /* 0x00007600ff1477ac */ /* 0x000ea20008000c00 */
[----:B0-----:R-:W-:Y:S01]  /*1480*/  LEA R12, P0, R10, UR10, 0x2 ;  /* 0x0000000a0a0c7c11 */ /* 0x001fe2000f8010ff */
[----:B--2---:R-:W-:-:S03]  /*1490*/  UIMAD UR9, UR9, UR22, URZ ;  /* 0x00000016090972a4 */ /* 0x004fc6000f8e02ff */
[----:B------:R-:W-:Y:S01]  /*14a0*/  LEA.HI.X R13, R10, UR11, R3, 0x2, P0 ;  /* 0x0000000b0a0d7c11 */ /* 0x000fe200080f1403 */
[----:B------:R-:W-:Y:S01]  /*14b0*/  UIMAD.WIDE.U32 UR12, UR8, UR22, URZ ;  /* 0x00000016080c72a5 */ /* 0x000fe2000f8e00ff */
[C---:B-1----:R-:W-:Y:S01]  /*14c0*/  IMAD R2, R8.reuse, UR5, RZ ;  /* 0x0000000508027c24 */ /* 0x042fe2000f8e02ff */
[----:B------:R-:W-:Y:S01]  /*14d0*/  UIMAD UR8, UR23, UR8, UR9 ;  /* 0x00000008170872a4 */ /* 0x000fe2000f8e0209 */
[----:B------:R-:W-:-:S03]  /*14e0*/  IMAD.WIDE.U32 R6, R8, UR6, RZ ;  /* 0x0000000608067c25 */ /* 0x000fc6000f8e00ff */
[----:B------:R-:W-:Y:S01]  /*14f0*/  UIADD3 UR8, UPT, UPT, UR13, UR8, URZ ;  /* 0x000000080d087290 */ /* 0x000fe2000fffe0ff */
[----:B------:R-:W-:-:S03]  /*1500*/  IMAD R5, R9, UR6, R2 ;  /* 0x0000000609057c24 */ /* 0x000fc6000f8e0202 */
[----:B------:R-:W-:Y:S01]  /*1510*/  UIMAD UR13, UR8, UR20, URZ ;  /* 0x00000014080d72a4 */ /* 0x000fe2000f8e02ff */
[----:B------:R-:W-:Y:S01]  /*1520*/  IMAD.IADD R7, R7, 0x1, R5 ;  /* 0x0000000107077824 */ /* 0x000fe200078e0205 */
[----:B------:R-:W-:Y:S01]  /*1530*/  UIMAD.WIDE.U32 UR8, UR12, UR20, URZ ;  /* 0x000000140c0872a5 */ /* 0x000fe2000f8e00ff */
[C---:B------:R-:W-:Y:S01]  /*1540*/  SHF.L.U32 R5, R6.reuse, 0x2, RZ ;  /* 0x0000000206057819 */ /* 0x040fe200000006ff */
[----:B------:R-:W-:Y:S02]  /*1550*/  UIMAD UR12, UR12, UR21, UR13 ;  /* 0x000000150c0c72a4 */ /* 0x000fe4000f8e020d */
[----:B------:R-:W-:Y:S01]  /*1560*/  SHF.L.U64.HI R6, R6, 0x2, R7 ;  /* 0x0000000206067819 */ /* 0x000fe20000010207 */
[----:B------:R-:W0:Y:S01]  /*1570*/  LDCU.64 UR20, c[0x0][0x380] ;  /* 0x00007000ff1477ac */ /* 0x000e220008000a00 */
[----:B------:R-:W-:Y:S01]  /*1580*/  IMAD.WIDE.U32 R14, R8, UR8, RZ ;  /* 0x00000008080e7c25 */ /* 0x000fe2000f8e00ff */
[----:B------:R-:W-:Y:S02]  /*1590*/  UIADD3 UR12, UPT, UPT, UR9, UR12, URZ ;  /* 0x0000000c090c7290 */ /* 0x000fe4000fffe0ff */
[----:B------:R-:W-:-:S04]  /*15a0*/  ULOP3.LUT UR9, UR14, 0xfffffffc, URZ, 0xc0, !UPT ;  /* 0xfffffffc0e097892 */ /* 0x000fc8000f8ec0ff */
[----:B------:R-:W-:Y:S01]  /*15b0*/  UISETP.GT.U32.AND UP0, UPT, UR9, URZ, UPT ;  /* 0x000000ff0900728c */ /* 0x000fe2000bf04070 */
[----:B------:R-:W-:Y:S02]  /*15c0*/  IMAD R0, R8, UR12, RZ ;  /* 0x0000000c08007c24 */ /* 0x000fe4000f8e02ff */
[C---:B------:R-:W-:Y:S01]  /*15d0*/  IMAD.SHL.U32 R8, R14.reuse, 0x4, RZ ;  /* 0x000000040e087824 */ /* 0x040fe200078e00ff */
[----:B------:R-:W-:Y:S01]  /*15e0*/  UISETP.GT.AND.EX UP0, UPT, UR15, URZ, UPT, UP0 ;  /* 0x000000ff0f00728c */ /* 0x000fe2000bf04300 */
[----:B------:R-:W-:Y:S01]  /*15f0*/  IMAD R9, R9, UR8, R0 ;  /* 0x0000000809097c24 */ /* 0x000fe2000f8e0200 */
[----:B------:R-:W1:Y:S03]  /*1600*/  LDCU UR12, c[0x0][0x38c] ;  /* 0x00007180ff0c77ac */ /* 0x000e660008000800 */
[----:B------:R-:W-:Y:S01]  /*1610*/  IMAD.IADD R7, R15, 0x1, R9 ;  /* 0x000000010f077824 */ /* 0x000fe200078e0209 */
[----:B------:R-:W-:-:S04]  /*1620*/  SHF.L.U32 R9, R14, 0x4, RZ ;  /* 0x000000040e097819 */ /* 0x000fc800000006ff */
[C-C-:B------:R-:W-:Y:S02]  /*1630*/  SHF.L.U64.HI R0, R14.reuse, 0x2, R7.reuse ;  /* 0x000000020e007819 */ /* 0x140fe40000010207 */
[----:B------:R-:W-:Y:S01]  /*1640*/  SHF.L.U64.HI R2, R14, 0x4, R7 ;  /* 0x000000040e027819 */ /* 0x000fe20000010207 */
[----:B0-----:R-:W-:Y:S06]  /*1650*/  BRA.U !UP0, `(.L_x_490) ;  /* 0x0000000908f87547 */ /* 0x001fec000b800000 */
[----:B------:R-:W-:Y:S02]  /*1660*/  UISETP.GT.U32.AND UP1, UPT, UR9, 0xc, UPT ;  /* 0x0000000c0900788c */ /* 0x000fe4000bf24070 */
[----:B------:R-:W-:Y:S02]  /*1670*/  UPLOP3.LUT UP0, UPT, UPT, UPT, UPT, 0x80, 0x8 ;  /* 0x000000000008789c */ /* 0x000fe40003f0f070 */
[----:B-1----:R-:W-:-:S09]  /*1680*/  UISETP.GT.AND.EX UP1, UPT, UR12, URZ, UPT, UP1 ;  /* 0x000000ff0c00728c */ /* 0x002fd2000bf24310 */
[----:B------:R-:W-:Y:S05]  /*1690*/  BRA.U !UP1, `(.L_x_491) ;  /* 0x0000000509d87547 */ /* 0x000fea000b800000 */
[----:B------:R-:W0:Y:S01]  /*16a0*/  LDCU.64 UR10, c[0x0][0x380] ;  /* 0x00007000ff0a77ac */ /* 0x000e220008000a00 */
[----:B------:R-:W-:-:S11]  /*16b0*/  UPLOP3.LUT UP0, UPT, UPT, UPT, UPT, 0x40, 0x4 ;  /* 0x000000000004789c */ /* 0x000fd60003f0e870 */
.L_x_492:
[----:B0-----:R-:W-:-:S04]  /*16c0*/  LEA R16, P0, R4, UR10, 0x2 ;  /* 0x0000000a04107c11 */ /* 0x001fc8000f8010ff */
[----:B------:R-:W-:-:S05]  /*16d0*/  LEA.HI.X R17, R4, UR11, R23, 0x2, P0 ;  /* 0x0000000b04117c11 */ /* 0x000fca00080f1417 */
[----:B------:R-:W2:Y:S01]  /*16e0*/  LDG.E R22, desc[UR16][R16.64] ;  /* 0x0000001010167981 */ /* 0x000ea2000c1e1900 */
[----:B------:R-:W-:-:S05]  /*16f0*/  IADD3 R28, P0, PT, R16, R5, RZ ;  /* 0x00000005101c7210 */ /* 0x000fca0007f1e0ff */
[----:B------:R-:W-:Y:S01]  /*1700*/  IMAD.X R29, R17, 0x1, R6, P0 ;  /* 0x00000001111d7824 */ /* 0x000fe200000e0606 */
[----:B------:R-:W-:Y:S01]  /*1710*/  IADD3 R26, P0, PT, R12, R8, RZ ;  /* 0x000000080c1a7210 */ /* 0x000fe20007f1e0ff */
[----:B--2---:R-:W-:Y:S04]  /*1720*/  STG.E desc[UR16][R12.64], R22 ;  /* 0x000000160c007986 */ /* 0x004fe8000c101910 */
[----:B------:R-:W2:Y:S01]  /*1730*/  LDG.E R11, desc[UR16][R28.64] ;  /* 0x000000101c0b7981 */ /* 0x000ea2000c1e1900 */
[----:B-1----:R-:W-:Y:S01]  /*1740*/  IADD3 R20, P1, PT, R28, R5, RZ ;  /* 0x000000051c147210 */ /* 0x002fe20007f3e0ff */
[----:B------:R-:W-:-:S03]  /*1750*/  IMAD.X R27, R13, 0x1, R0, P0 ;  /* 0x000000010d1b7824 */ /* 0x000fc600000e0600 */
[-C--:B------:R-:W-:Y:S01]  /*1760*/  IADD3.X R21, PT, PT, R29, R6.reuse, RZ, P1, !PT ;  /* 0x000000061d157210 */ /* 0x080fe20000ffe4ff */
[----:B------:R-:W-:Y:S01]  /*1770*/  IMAD.SHL.U32 R25, R14, 0x8, RZ ;  /* 0x000000080e197824 */ /* 0x000fe200078e00ff */
[----:B------:R-:W-:Y:S01]  /*1780*/  IADD3 R16, P1, PT, R20, R5, RZ ;  /* 0x0000000514107210 */ /* 0x000fe20007f3e0ff */
[----:B--2---:R0:W-:Y:S04]  /*1790*/  STG.E desc[UR16][R26.64], R11 ;  /* 0x0000000b1a007986 */ /* 0x0041e8000c101910 */
[----:B------:R-:W2:Y:S01]  /*17a0*/  LDG.E R29, desc[UR16][R20.64] ;  /* 0x00000010141d7981 */ /* 0x000ea2000c1e1900 */
[----:B------:R-:W-:Y:S02]  /*17b0*/  IADD3 R18, P0, PT, R12, R25, RZ ;  /* 0x000000190c127210 */ /* 0x000fe40007f1e0ff */
[----:B------:R-:W-:-:S02]  /*17c0*/  IADD3.X R17, PT, PT, R21, R6, RZ, P1, !PT ;  /* 0x0000000615117210 */ /* 0x000fc40000ffe4ff */
[----:B0-----:R-:W-:-:S05]  /*17d0*/  SHF.L.U64.HI R11, R14, 0x3, R7 ;  /* 0x000000030e0b7819 */ /* 0x001fca0000010207 */
[----:B------:R-:W-:-:S05]  /*17e0*/  IMAD.X R19, R13, 0x1, R11, P0 ;  /* 0x000000010d137824 */ /* 0x000fca00000e060b */
[----:B--2---:R-:W-:Y:S04]  /*17f0*/  STG.E desc[UR16][R18.64], R29 ;  /* 0x0000001d12007986 */ /* 0x004fe8000c101910 */
[----:B------:R-:W2:Y:S01]  /*1800*/  LDG.E R22, desc[UR16][R16.64] ;  /* 0x0000001010167981 */ /* 0x000ea2000c1e1900 */
[----:B------:R-:W-:Y:S01]  /*1810*/  IADD3 R24, P0, PT, R4, R5, RZ ;  /* 0x0000000504187210 */ /* 0x000fe20007f1e0ff */
[----:B------:R-:W-:Y:S02]  /*1820*/  IMAD R4, R7, 0xc, RZ ;  /* 0x0000000c07047824 */ /* 0x000fe400078e02ff */
[----:B------:R-:W-:-:S04]  /*1830*/  IMAD.WIDE.U32 R26, R14, 0xc, R12 ;  /* 0x0000000c0e1a7825 */ /* 0x000fc800078e000c */
[----:B------:R-:W-:Y:S01]  /*1840*/  IMAD.X R23, R23, 0x1, R6, P0 ;  /* 0x0000000117177824 */ /* 0x000fe200000e0606 */
[----:B------:R-:W-:Y:S01]  /*1850*/  LEA R20, P0, R24, UR10, 0x2 ;  /* 0x0000000a18147c11 */ /* 0x000fe2000f8010ff */
[----:B------:R-:W-:-:S03]  /*1860*/  IMAD.IADD R27, R27, 0x1, R4 ;  /* 0x000000011b1b7824 */ /* 0x000fc600078e0204 */
[----:B------:R-:W-:Y:S02]  /*1870*/  LEA.HI.X R21, R24, UR11, R23, 0x2, P0 ;  /* 0x0000000b18157c11 */ /* 0x000fe400080f1417 */
[----:B--2---:R0:W-:Y:S04]  /*1880*/  STG.E desc[UR16][R26.64], R22 ;  /* 0x000000161a007986 */ /* 0x0041e8000c101910 */
[----:B0-----:R-:W2:Y:S01]  /*1890*/  LDG.E R22, desc[UR16][R20.64] ;  /* 0x0000001014167981 */ /* 0x001ea2000c1e1900 */
[----:B------:R-:W-:Y:S02]  /*18a0*/  IADD3 R12, P0, PT, R12, R9, RZ ;  /* 0x000000090c0c7210 */ /* 0x000fe40007f1e0ff */
[----:B------:R-:W-:Y:S02]  /*18b0*/  IADD3 R16, P1, PT, R20, R5, RZ ;  /* 0x0000000514107210 */ /* 0x000fe40007f3e0ff */
[----:B------:R-:W-:-:S03]  /*18c0*/  IADD3.X R13, PT, PT, R13, R2, RZ, P0, !PT ;  /* 0x000000020d0d7210 */ /* 0x000fc600007fe4ff */
[----:B------:R-:W-:Y:S01]  /*18d0*/  IMAD.X R17, R21, 0x1, R6, P1 ;  /* 0x0000000115117824 */ /* 0x000fe200008e0606 */
[----:B------:R-:W-:Y:S01]  /*18e0*/  IADD3 R18, P0, PT, R12, R8, RZ ;  /* 0x000000080c127210 */ /* 0x000fe20007f1e0ff */
[----:B--2---:R0:W-:Y:S04]  /*18f0*/  STG.E desc[UR16][R12.64], R22 ;  /* 0x000000160c007986 */ /* 0x0041e8000c101910 */
[----:B0-----:R-:W2:Y:S01]  /*1900*/  LDG.E R22, desc[UR16][R16.64] ;  /* 0x0000001010167981 */ /* 0x001ea2000c1e1900 */
[----:B------:R-:W-:Y:S01]  /*1910*/  IADD3 R28, P1, PT, R16, R5, RZ ;  /* 0x00000005101c7210 */ /* 0x000fe20007f3e0ff */
[----:B------:R-:W-:-:S03]  /*1920*/  IMAD.X R19, R13, 0x1, R0, P0 ;  /* 0x000000010d137824 */ /* 0x000fc600000e0600 */
[----:B------:R-:W-:Y:S02]  /*1930*/  IADD3.X R29, PT, PT, R17, R6, RZ, P1, !PT ;  /* 0x00000006111d7210 */ /* 0x000fe40000ffe4ff */
[----:B------:R-:W-:Y:S01]  /*1940*/  IADD3 R20, P0, PT, R12, R25, RZ ;  /* 0x000000190c147210 */ /* 0x000fe20007f1e0ff */
[----:B--2---:R0:W-:Y:S04]  /*1950*/  STG.E desc[UR16][R18.64], R22 ;  /* 0x0000001612007986 */ /* 0x0041e8000c101910 */
[----:B0-----:R-:W2:Y:S01]  /*1960*/  LDG.E R22, desc[UR16][R28.64] ;  /* 0x000000101c167981 */ /* 0x001ea2000c1e1900 */
[----:B------:R-:W-:Y:S01]  /*1970*/  IADD3 R26, P1, PT, R28, R5, RZ ;  /* 0x000000051c1a7210 */ /* 0x000fe20007f3e0ff */
[----:B------:R-:W-:-:S04]  /*1980*/  IMAD.X R21, R13, 0x1, R11, P0 ;  /* 0x000000010d157824 */ /* 0x000fc800000e060b */
[----:B------:R-:W-:Y:S01]  /*1990*/  IMAD.X R27, R29, 0x1, R6, P1 ;  /* 0x000000011d1b7824 */ /* 0x000fe200008e0606 */
[----:B------:R-:W-:Y:S01]  /*19a0*/  IADD3 R24, P0, PT, R24, R5, RZ ;  /* 0x0000000518187210 */ /* 0x000fe20007f1e0ff */
[----:B------:R-:W-:Y:S01]  /*19b0*/  IMAD.WIDE.U32 R18, R14, 0xc, R12 ;  /* 0x0000000c0e127825 */ /* 0x000fe200078e000c */
[----:B--2---:R-:W-:Y:S04]  /*19c0*/  STG.E desc[UR16][R20.64], R22 ;  /* 0x0000001614007986 */ /* 0x004fe8000c101910 */
[----:B------:R-:W2:Y:S01]  /*19d0*/  LDG.E R28, desc[UR16][R26.64] ;  /* 0x000000101a1c7981 */ /* 0x000ea2000c1e1900 */
[----:B------:R-:W-:Y:S01]  /*19e0*/  IADD3.X R29, PT, PT, R23, R6, RZ, P0, !PT ;  /* 0x00000006171d7210 */ /* 0x000fe200007fe4ff */
[----:B------:R-:W-:Y:S01]  /*19f0*/  IMAD.IADD R19, R4, 0x1, R19 ;  /* 0x0000000104137824 */ /* 0x000fe200078e0213 */
[----:B------:R-:W-:-:S04]  /*1a00*/  LEA R16, P0, R24, UR10, 0x2 ;  /* 0x0000000a18107c11 */ /* 0x000fc8000f8010ff */
[----:B------:R-:W-:Y:S02]  /*1a10*/  LEA.HI.X R17, R24, UR11, R29, 0x2, P0 ;  /* 0x0000000b18117c11 */ /* 0x000fe400080f141d */
        /* <DEDUP_REMOVED lines=11> */
[--C-:B------:R-:W-:Y:S01]  /*1ad0*/  IMAD.X R21, R27, 0x1, R6.reuse, P1 ;  /* 0x000000011b157824 */ /* 0x100fe200008e0606 */
[----:B------:R-:W-:Y:S01]  /*1ae0*/  IADD3 R16, P1, PT, R20, R5, RZ ;  /* 0x0000000514107210 */ /* 0x000fe20007f3e0ff */
[----:B--2---:R0:W-:Y:S04]  /*1af0*/  STG.E desc[UR16][R22.64], R28 ;  /* 0x0000001c16007986 */ /* 0x0041e8000c101910 */
[----:B0-----:R-:W2:Y:S01]  /*1b00*/  LDG.E R28, desc[UR16][R20.64] ;  /* 0x00000010141c7981 */ /* 0x001ea2000c1e1900 */
[----:B------:R-:W-:Y:S01]  /*1b10*/  IADD3 R18, P0, PT, R12, R25, RZ ;  /* 0x000000190c127210 */ /* 0x000fe20007f1e0ff */
[----:B------:R-:W-:-:S03]  /*1b20*/  IMAD.X R17, R21, 0x1, R6, P1 ;  /* 0x0000000115117824 */ /* 0x000fc600008e0606 */
[----:B------:R-:W-:Y:S02]  /*1b30*/  IADD3.X R19, PT, PT, R13, R11, RZ, P0, !PT ;  /* 0x0000000b0d137210 */ /* 0x000fe400007fe4ff */
[----:B------:R-:W-:Y:S01]  /*1b40*/  IADD3 R24, P0, PT, R24, R5, RZ ;  /* 0x0000000518187210 */ /* 0x000fe20007f1e0ff */
[----:B------:R-:W-:Y:S02]  /*1b50*/  IMAD.WIDE.U32 R26, R14, 0xc, R12 ;  /* 0x0000000c0e1a7825 */ /* 0x000fe400078e000c */
[----:B--2---:R0:W-:Y:S04]  /*1b60*/  STG.E desc[UR16][R18.64], R28 ;  /* 0x0000001c12007986 */ /* 0x0041e8000c101910 */
[----:B------:R-:W2:Y:S01]  /*1b70*/  LDG.E R17, desc[UR16][R16.64] ;  /* 0x0000001010117981 */ /* 0x000ea2000c1e1900 */
[----:B------:R-:W-:Y:S01]  /*1b80*/  IMAD.X R29, R29, 0x1, R6, P0 ;  /* 0x000000011d1d7824 */ /* 0x000fe200000e0606 */
[----:B------:R-:W-:-:S02]  /*1b90*/  LEA R22, P0, R24, UR10, 0x2 ;  /* 0x0000000a18167c11 */ /* 0x000fc4000f8010ff */
[----:B------:R-:W-:Y:S02]  /*1ba0*/  IADD3 R27, PT, PT, R4, R27, RZ ;  /* 0x0000001b041b7210 */ /* 0x000fe40007ffe0ff */
[----:B------:R-:W-:Y:S02]  /*1bb0*/  LEA.HI.X R23, R24, UR11, R29, 0x2, P0 ;  /* 0x0000000b18177c11 */ /* 0x000fe400080f141d */
[----:B------:R-:W-:Y:S01]  /*1bc0*/  IADD3 R12, P0, PT, R12, R9, RZ ;  /* 0x000000090c0c7210 */ /* 0x000fe20007f1e0ff */
[----:B--2---:R-:W-:Y:S04]  /*1bd0*/  STG.E desc[UR16][R26.64], R17 ;  /* 0x000000111a007986 */ /* 0x004fe8000c101910 */
[----:B0-----:R-:W2:Y:S01]  /*1be0*/  LDG.E R28, desc[UR16][R22.64] ;  /* 0x00000010161c7981 */ /* 0x001ea2000c1e1900 */
[----:B------:R-:W-:Y:S01]  /*1bf0*/  IADD3 R20, P1, PT, R22, R5, RZ ;  /* 0x0000000516147210 */ /* 0x000fe20007f3e0ff */
[----:B------:R-:W-:-:S04]  /*1c00*/  IMAD.X R13, R13, 0x1, R2, P0 ;  /* 0x000000010d0d7824 */ /* 0x000fc800000e0602 */
[----:B------:R-:W-:Y:S01]  /*1c10*/  IMAD.X R21, R23, 0x1, R6, P1 ;  /* 0x0000000117157824 */ /* 0x000fe200008e0606 */
[----:B------:R-:W-:Y:S01]  /*1c20*/  IADD3 R18, P0, PT, R12, R8, RZ ;  /* 0x000000080c127210 */ /* 0x000fe20007f1e0ff */
[----:B--2---:R0:W-:Y:S04]  /*1c30*/  STG.E desc[UR16][R12.64], R28 ;  /* 0x0000001c0c007986 */ /* 0x0041e8000c101910 */
[----:B0-----:R-:W2:Y:S01]  /*1c40*/  LDG.E R28, desc[UR16][R20.64] ;  /* 0x00000010141c7981 */ /* 0x001ea2000c1e1900 */
        /* <DEDUP_REMOVED lines=8> */
[----:B------:R-:W-:Y:S01]  /*1cd0*/  IADD3.X R27, PT, PT, R17, R6, RZ, P1, !PT ;  /* 0x00000006111b7210 */ /* 0x000fe20000ffe4ff */
[----:B------:R-:W-:Y:S01]  /*1ce0*/  IMAD.WIDE.U32 R20, R14, 0xc, R12 ;  /* 0x0000000c0e147825 */ /* 0x000fe200078e000c */
[----:B--2---:R0:W-:Y:S04]  /*1cf0*/  STG.E desc[UR16][R22.64], R19 ;  /* 0x0000001316007986 */ /* 0x0041e8000c101910 */
[----:B------:R-:W2:Y:S01]  /*1d00*/  LDG.E R27, desc[UR16][R26.64] ;  /* 0x000000101a1b7981 */ /* 0x000ea2000c1e1900 */
[----:B------:R-:W-:Y:S01]  /*1d10*/  IMAD.IADD R21, R4, 0x1, R21 ;  /* 0x0000000104157824 */ /* 0x000fe200078e0215 */
[----:B------:R-:W-:Y:S01]  /*1d20*/  UIADD3 UR9, UP1, UPT, UR9, -0x10, URZ ;  /* 0xfffffff009097890 */ /* 0x000fe2000ff3e0ff */
[----:B------:R-:W-:Y:S02]  /*1d30*/  IADD3 R11, P0, P1, R8, R10, R8 ;  /* 0x0000000a080b7210 */ /* 0x000fe4000791e008 */
[----:B------:R-:W-:Y:S01]  /*1d40*/  IADD3 R12, P3, PT, R12, R9, RZ ;  /* 0x000000090c0c7210 */ /* 0x000fe20007f7e0ff */
[----:B------:R-:W-:Y:S01]  /*1d50*/  UIADD3.X UR12, UPT, UPT, UR12, -0x1, URZ, UP1, !UPT ;  /* 0xffffffff0c0c7890 */ /* 0x000fe20008ffe4ff */
[----:B------:R-:W-:Y:S01]  /*1d60*/  IADD3.X R3, PT, PT, R0, R3, R0, P0, P1 ;  /* 0x0000000300037210 */ /* 0x000fe200007e2400 */
[----:B------:R-:W-:Y:S01]  /*1d70*/  UISETP.GT.U32.AND UP1, UPT, UR9, 0xc, UPT ;  /* 0x0000000c0900788c */ /* 0x000fe2000bf24070 */
[----:B------:R-:W-:-:S02]  /*1d80*/  IADD3 R4, P0, PT, R24, R5, RZ ;  /* 0x0000000518047210 */ /* 0x000fc40007f1e0ff */
[----:B------:R-:W-:Y:S01]  /*1d90*/  IADD3 R10, P1, P2, R8, R11, R8 ;  /* 0x0000000b080a7210 */ /* 0x000fe20007a3e008 */
[----:B------:R-:W-:Y:S01]  /*1da0*/  UISETP.GT.AND.EX UP1, UPT, UR12, URZ, UPT, UP1 ;  /* 0x000000ff0c00728c */ /* 0x000fe2000bf24310 */
[----:B------:R-:W-:Y:S01]  /*1db0*/  IADD3.X R13, PT, PT, R13, R2, RZ, P3, !PT ;  /* 0x000000020d0d7210 */ /* 0x000fe20001ffe4ff */
[----:B0-----:R-:W-:Y:S01]  /*1dc0*/  IMAD.X R23, R29, 0x1, R6, P0 ;  /* 0x000000011d177824 */ /* 0x001fe200000e0606 */
[----:B------:R-:W-:Y:S01]  /*1dd0*/  IADD3.X R3, PT, PT, R0, R3, R0, P1, P2 ;  /* 0x0000000300037210 */ /* 0x000fe20000fe4400 */
[----:B--2---:R1:W-:Y:S05]  /*1de0*/  STG.E desc[UR16][R20.64], R27 ;  /* 0x0000001b14007986 */ /* 0x0043ea000c101910 */
[----:B------:R-:W-:Y:S05]  /*1df0*/  BRA.U UP1, `(.L_x_492) ;  /* 0xfffffff901307547 */ /* 0x000fea000b83ffff */
.L_x_491:
[----:B------:R-:W-:-:S04]  /*1e00*/  UISETP.GT.U32.AND UP1, UPT, UR9, 0x4, UPT ;  /* 0x000000040900788c */ /* 0x000fc8000bf24070 */
[----:B------:R-:W-:-:S09]  /*1e10*/  UISETP.GT.AND.EX UP1, UPT, UR12, URZ, UPT, UP1 ;  /* 0x000000ff0c00728c */ /* 0x000fd2000bf24310 */
[----:B------:R-:W-:Y:S05]  /*1e20*/  BRA.U !UP1, `(.L_x_493) ;  /* 0x0000000109f87547 */ /* 0x000fea000b800000 */
[----:B------:R-:W0:Y:S01]  /*1e30*/  LDCU.64 UR10, c[0x0][0x380] ;  /* 0x00007000ff0a77ac */ /* 0x000e220008000a00 */
[C---:B------:R-:W-:Y:S01]  /*1e40*/  IMAD.SHL.U32 R29, R14.reuse, 0x8, RZ ;  /* 0x000000080e1d7824 */ /* 0x040fe200078e00ff */
[----:B-1----:R-:W-:Y:S01]  /*1e50*/  SHF.L.U64.HI R27, R14, 0x3, R7 ;  /* 0x000000030e1b7819 */ /* 0x002fe20000010207 */
[----:B------:R-:W1:Y:S01]  /*1e60*/  LDCU UR8, c[0x0][0x380] ;  /* 0x00007000ff0877ac */ /* 0x000e620008000800 */
[----:B0-----:R-:W-:-:S04]  /*1e70*/  LEA R18, P0, R4, UR10, 0x2 ;  /* 0x0000000a04127c11 */ /* 0x001fc8000f8010ff */
[----:B------:R-:W-:-:S05]  /*1e80*/  LEA.HI.X R19, R4, UR11, R23, 0x2, P0 ;  /* 0x0000000b04137c11 */ /* 0x000fca00080f1417 */
[----:B------:R-:W2:Y:S01]  /*1e90*/  LDG.E R11, desc[UR16][R18.64] ;  /* 0x00000010120b7981 */ /* 0x000ea2000c1e1900 */
[----:B------:R-:W-:-:S05]  /*1ea0*/  IADD3 R16, P0, PT, R18, R5, RZ ;  /* 0x0000000512107210 */ /* 0x000fca0007f1e0ff */
[----:B------:R-:W-:Y:S01]  /*1eb0*/  IMAD.X R17, R19, 0x1, R6, P0 ;  /* 0x0000000113117824 */ /* 0x000fe200000e0606 */
[----:B------:R-:W-:Y:S01]  /*1ec0*/  IADD3 R24, P0, PT, R12, R8, RZ ;  /* 0x000000080c187210 */ /* 0x000fe20007f1e0ff */
[----:B--2---:R0:W-:Y:S04]  /*1ed0*/  STG.E desc[UR16][R12.64], R11 ;  /* 0x0000000b0c007986 */ /* 0x0041e8000c101910 */
[----:B------:R-:W2:Y:S01]  /*1ee0*/  LDG.E R22, desc[UR16][R16.64] ;  /* 0x0000001010167981 */ /* 0x000ea2000c1e1900 */
[----:B------:R-:W-:Y:S01]  /*1ef0*/  IADD3 R20, P1, PT, R16, R5, RZ ;  /* 0x0000000510147210 */ /* 0x000fe20007f3e0ff */
[----:B------:R-:W-:-:S03]  /*1f00*/  IMAD.X R25, R13, 0x1, R0, P0 ;  /* 0x000000010d197824 */ /* 0x000fc600000e0600 */
[----:B------:R-:W-:Y:S02]  /*1f10*/  IADD3.X R21, PT, PT, R17, R6, RZ, P1, !PT ;  /* 0x0000000611157210 */ /* 0x000fe40000ffe4ff */
[----:B------:R-:W-:Y:S01]  /*1f20*/  IADD3 R18, P0, PT, R12, R29, RZ ;  /* 0x0000001d0c127210 */ /* 0x000fe20007f1e0ff */
[----:B--2---:R-:W-:Y:S04]  /*1f30*/  STG.E desc[UR16][R24.64], R22 ;  /* 0x0000001618007986 */ /* 0x004fe8000c101910 */
[----:B------:R-:W2:Y:S01]  /*1f40*/  LDG.E R28, desc[UR16][R20.64] ;  /* 0x00000010141c7981 */ /* 0x000ea2000c1e1900 */
[----:B------:R-:W-:Y:S01]  /*1f50*/  IADD3 R16, P1, PT, R20, R5, RZ ;  /* 0x0000000514107210 */ /* 0x000fe20007f3e0ff */
[----:B------:R-:W-:-:S03]  /*1f60*/  IMAD.X R19, R13, 0x1, R27, P0 ;  /* 0x000000010d137824 */ /* 0x000fc600000e061b */
[----:B------:R-:W-:Y:S02]  /*1f70*/  IADD3.X R17, PT, PT, R21, R6, RZ, P1, !PT ;  /* 0x0000000615117210 */ /* 0x000fe40000ffe4ff */
[----:B------:R-:W-:Y:S01]  /*1f80*/  IADD3 R4, P0, PT, R5, R4, RZ ;  /* 0x0000000405047210 */ /* 0x000fe20007f1e0ff */
[----:B0-----:R-:W-:Y:S01]  /*1f90*/  IMAD R11, R7, 0xc, RZ ;  /* 0x0000000c070b7824 */ /* 0x001fe200078e02ff */
[----:B--2---:R0:W-:Y:S04]  /*1fa0*/  STG.E desc[UR16][R18.64], R28 ;  /* 0x0000001c12007986 */ /* 0x0041e8000c101910 */
[----:B0-----:R-:W2:Y:S01]  /*1fb0*/  LDG.E R28, desc[UR16][R16.64] ;  /* 0x00000010101c7981 */ /* 0x001ea2000c1e1900 */
[----:B------:R-:W-:-:S04]  /*1fc0*/  IMAD.WIDE.U32 R24, R14, 0xc, R12 ;  /* 0x0000000c0e187825 */ /* 0x000fc800078e000c */
[----:B------:R-:W-:Y:S01]  /*1fd0*/  IMAD.X R26, R6, 0x1, R23, P0 ;  /* 0x00000001061a7824 */ /* 0x000fe200000e0617 */
[----:B-1----:R-:W-:Y:S01]  /*1fe0*/  LEA R22, P0, R4, UR8, 0x2 ;  /* 0x0000000804167c11 */ /* 0x002fe2000f8010ff */
        /* <DEDUP_REMOVED lines=14> */
[----:B------:R-:W-:Y:S02]  /*20d0*/  IADD3 R22, P0, PT, R12, R29, RZ ;  /* 0x0000001d0c167210 */ /* 0x000fe40007f1e0ff */
[----:B------:R-:W-:Y:S01]  /*20e0*/  IADD3 R24, P1, PT, R20, R5, RZ ;  /* 0x0000000514187210 */ /* 0x000fe20007f3e0ff */
[----:B--2---:R0:W-:Y:S04]  /*20f0*/  STG.E desc[UR16][R16.64], R28 ;  /* 0x0000001c10007986 */ /* 0x0041e8000c101910 */
[----:B0-----:R-:W2:Y:S01]  /*2100*/  LDG.E R17, desc[UR16][R20.64] ;  /* 0x0000001014117981 */ /* 0x001ea2000c1e1900 */
[----:B------:R-:W-:-:S02]  /*2110*/  IMAD.X R23, R13, 0x1, R27, P0 ;  /* 0x000000010d177824 */ /* 0x000fc400000e061b */
[----:B------:R-:W-:Y:S02]  /*2120*/  IMAD.X R25, R21, 0x1, R6, P1 ;  /* 0x0000000115197824 */ /* 0x000fe400008e0606 */
[----:B------:R-:W-:Y:S01]  /*2130*/  IMAD.WIDE.U32 R18, R14, 0xc, R12 ;  /* 0x0000000c0e127825 */ /* 0x000fe200078e000c */
[----:B--2---:R0:W-:Y:S04]  /*2140*/  STG.E desc[UR16][R22.64], R17 ;  /* 0x0000001116007986 */ /* 0x0041e8000c101910 */
[----:B------:R-:W2:Y:S01]  /*2150*/  LDG.E R25, desc[UR16][R24.64] ;  /* 0x0000001018197981 */ /* 0x000ea2000c1e1900 */
[----:B------:R-:W-:Y:S01]  /*2160*/  IADD3 R19, PT, PT, R11, R19, RZ ;  /* 0x000000130b137210 */ /* 0x000fe20007ffe0ff */
[----:B------:R-:W-:Y:S01]  /*2170*/  UIADD3 UR9, UP0, UPT, UR9, -0x8, URZ ;  /* 0xfffffff809097890 */ /* 0x000fe2000ff1e0ff */
[----:B------:R-:W-:-:S02]  /*2180*/  IADD3 R12, P3, PT, R12, R9, RZ ;  /* 0x000000090c0c7210 */ /* 0x000fc40007f7e0ff */
[----:B------:R-:W-:Y:S01]  /*2190*/  IADD3 R4, P0, PT, R4, R5, RZ ;  /* 0x0000000504047210 */ /* 0x000fe20007f1e0ff */
[----:B------:R-:W-:Y:S01]  /*21a0*/  UIADD3.X UR12, UPT, UPT, UR12, -0x1, URZ, UP0, !UPT ;  /* 0xffffffff0c0c7890 */ /* 0x000fe200087fe4ff */
[----:B------:R-:W-:Y:S01]  /*21b0*/  IADD3 R10, P1, P2, R8, R10, R8 ;  /* 0x0000000a080a7210 */ /* 0x000fe20007a3e008 */
[----:B------:R-:W-:Y:S01]  /*21c0*/  IMAD.X R13, R13, 0x1, R2, P3 ;  /* 0x000000010d0d7824 */ /* 0x000fe200018e0602 */
[----:B------:R-:W-:Y:S01]  /*21d0*/  UPLOP3.LUT UP0, UPT, UPT, UPT, UPT, 0x40, 0x4 ;  /* 0x000000000004789c */ /* 0x000fe20003f0e870 */
[----:B0-----:R-:W-:Y:S01]  /*21e0*/  IMAD.X R23, R26, 0x1, R6, P0 ;  /* 0x000000011a177824 */ /* 0x001fe200000e0606 */
[----:B------:R-:W-:Y:S01]  /*21f0*/  IADD3.X R3, PT, PT, R0, R3, R0, P1, P2 ;  /* 0x0000000300037210 */ /* 0x000fe20000fe4400 */
[----:B--2---:R0:W-:Y:S08]  /*2200*/  STG.E desc[UR16][R18.64], R25 ;  /* 0x0000001912007986 */ /* 0x0041f0000c101910 */
.L_x_493:
[----:B------:R-:W-:-:S04]  /*2210*/  UISETP.NE.U32.AND UP1, UPT, UR9, URZ, UPT ;  /* 0x000000ff0900728c */ /* 0x000fc8000bf25070 */
[----:B------:R-:W-:-:S09]  /*2220*/  UISETP.NE.OR.EX UP0, UPT, UR12, URZ, UP0, UP1 ;  /* 0x000000ff0c00728c */ /* 0x000fd20008705710 */
[----:B------:R-:W-:Y:S05]  /*2230*/  BRA.U !UP0, `(.L_x_489) ;  /* 0x0000000108907547 */ /* 0x000fea000b800000 */
.L_x_490:
[----:B------:R-:W-:-:S04]  /*2240*/  LEA R16, P0, R4, UR20, 0x2 ;  /* 0x0000001404107c11 */ /* 0x000fc8000f8010ff */
[----:B--2---:R-:W-:-:S05]  /*2250*/  LEA.HI.X R17, R4, UR21, R23, 0x2, P0 ;  /* 0x0000001504117c11 */ /* 0x004fca00080f1417 */
[----:B------:R-:W2:Y:S01]  /*2260*/  LDG.E R11, desc[UR16][R16.64] ;  /* 0x00000010100b7981 */ /* 0x000ea2000c1e1900 */
[----:B------:R-:W-:-:S04]  /*2270*/  IADD3 R26, P0, PT, R16, R5, RZ ;  /* 0x00000005101a7210 */ /* 0x000fc80007f1e0ff */
[----:B-1----:R-:W-:Y:S02]  /*2280*/  IADD3.X R27, PT, PT, R17, R6, RZ, P0, !PT ;  /* 0x00000006111b7210 */ /* 0x002fe400007fe4ff */
[----:B------:R-:W-:Y:S01]  /*2290*/  IADD3 R24, P0, PT, R12, R8, RZ ;  /* 0x000000080c187210 */ /* 0x000fe20007f1e0ff */
[----:B--2---:R1:W-:Y:S04]  /*22a0*/  STG.E desc[UR16][R12.64], R11 ;  /* 0x0000000b0c007986 */ /* 0x0043e8000c101910 */
[----:B------:R-:W2:Y:S01]  /*22b0*/  LDG.E R29, desc[UR16][R26.64] ;  /* 0x000000101a1d7981 */ /* 0x000ea2000c1e1900 */
[----:B------:R-:W-:Y:S01]  /*22c0*/  IADD3 R20, P1, PT, R26, R5, RZ ;  /* 0x000000051a147210 */ /* 0x000fe20007f3e0ff */
[----:B0-----:R-:W-:-:S04]  /*22d0*/  IMAD.X R25, R13, 0x1, R0, P0 ;  /* 0x000000010d197824 */ /* 0x001fc800000e0600 */
[----:B------:R-:W-:Y:S01]  /*22e0*/  IMAD.X R21, R27, 0x1, R6, P1 ;  /* 0x000000011b157824 */ /* 0x000fe200008e0606 */
[C---:B------:R-:W-:Y:S02]  /*22f0*/  SHF.L.U32 R19, R14.reuse, 0x3, RZ ;  /* 0x000000030e137819 */ /* 0x040fe400000006ff */
[----:B------:R-:W-:Y:S01]  /*2300*/  SHF.L.U64.HI R28, R14, 0x3, R7 ;  /* 0x000000030e1c7819 */ /* 0x000fe20000010207 */
[----:B--2---:R2:W-:Y:S04]  /*2310*/  STG.E desc[UR16][R24.64], R29 ;  /* 0x0000001d18007986 */ /* 0x0045e8000c101910 */
[----:B------:R-:W3:Y:S01]  /*2320*/  LDG.E R22, desc[UR16][R20.64] ;  /* 0x0000001014167981 */ /* 0x000ee2000c1e1900 */
[----:B------:R-:W-:Y:S02]  /*2330*/  IADD3 R18, P0, PT, R12, R19, RZ ;  /* 0x000000130c127210 */ /* 0x000fe40007f1e0ff */
[----:B------:R-:W-:-:S03]  /*2340*/  IADD3 R16, P1, PT, R20, R5, RZ ;  /* 0x0000000514107210 */ /* 0x000fc60007f3e0ff */
[----:B------:R-:W-:Y:S02]  /*2350*/  IMAD.X R19, R13, 0x1, R28, P0 ;  /* 0x000000010d137824 */ /* 0x000fe400000e061c */
[----:B------:R-:W-:-:S03]  /*2360*/  IMAD.X R17, R21, 0x1, R6, P1 ;  /* 0x0000000115117824 */ /* 0x000fc600008e0606 */
[----:B---3--:R2:W-:Y:S04]  /*2370*/  STG.E desc[UR16][R18.64], R22 ;  /* 0x0000001612007986 */ /* 0x0085e8000c101910 */
[----:B------:R-:W3:Y:S01]  /*2380*/  LDG.E R17, desc[UR16][R16.64] ;  /* 0x0000001010117981 */ /* 0x000ee2000c1e1900 */
[----:B-1----:R-:W-:Y:S01]  /*2390*/  IMAD R11, R7, 0xc, RZ ;  /* 0x0000000c070b7824 */ /* 0x002fe200078e02ff */
[----:B------:R-:W-:Y:S01]  /*23a0*/  UIADD3 UR9, UP0, UPT, UR9, -0x4, URZ ;  /* 0xfffffffc09097890 */ /* 0x000fe2000ff1e0ff */
[----:B------:R-:W-:Y:S01]  /*23b0*/  IMAD.WIDE.U32 R20, R14, 0xc, R12 ;  /* 0x0000000c0e147825 */ /* 0x000fe200078e000c */
[----:B------:R-:W-:Y:S02]  /*23c0*/  IADD3 R10, P0, PT, R10, R8, RZ ;  /* 0x000000080a0a7210 */ /* 0x000fe40007f1e0ff */
[----:B------:R-:W-:Y:S01]  /*23d0*/  UIADD3.X UR12, UPT, UPT, UR12, -0x1, URZ, UP0, !UPT ;  /* 0xffffffff0c0c7890 */ /* 0x000fe200087fe4ff */
[----:B------:R-:W-:Y:S01]  /*23e0*/  IADD3 R4, P1, PT, R4, R5, RZ ;  /* 0x0000000504047210 */ /* 0x000fe20007f3e0ff */
[----:B------:R-:W-:Y:S01]  /*23f0*/  UISETP.NE.U32.AND UP0, UPT, UR9, URZ, UPT ;  /* 0x000000ff0900728c */ /* 0x000fe2000bf05070 */
[----:B------:R-:W-:Y:S01]  /*2400*/  IADD3 R21, PT, PT, R21, R11, RZ ;  /* 0x0000000b15157210 */ /* 0x000fe20007ffe0ff */
[----:B------:R-:W-:Y:S01]  /*2410*/  IMAD.X R3, R3, 0x1, R0, P0 ;  /* 0x0000000103037824 */ /* 0x000fe200000e0600 */
[----:B------:R-:W-:Y:S01]  /*2420*/  IADD3 R12, P2, PT, R12, R9, RZ ;  /* 0x000000090c0c7210 */ /* 0x000fe20007f5e0ff */
[----:B------:R-:W-:Y:S01]  /*2430*/  UISETP.NE.AND.EX UP0, UPT, UR12, URZ, UPT, UP0 ;  /* 0x000000ff0c00728c */ /* 0x000fe2000bf05300 */
[----:B------:R-:W-:-:S02]  /*2440*/  IMAD.X R23, R23, 0x1, R6, P1 ;  /* 0x0000000117177824 */ /* 0x000fc400008e0606 */
[----:B------:R-:W-:Y:S01]  /*2450*/  IADD3.X R13, PT, PT, R13, R2, RZ, P2, !PT ;  /* 0x000000020d0d7210 */ /* 0x000fe200017fe4ff */
[----:B---3--:R2:W-:Y:S05]  /*2460*/  STG.E desc[UR16][R20.64], R17 ;  /* 0x0000001114007986 */ /* 0x0085ea000c101910 */
[----:B------:R-:W-:Y:S05]  /*2470*/  BRA.U UP0, `(.L_x_490) ;  /* 0xfffffffd00707547 */ /* 0x000fea000b83ffff */
.L_x_489:
[----:B------:R-:W-:-:S04]  /*2480*/  ISETP.NE.U32.AND P0, PT, RZ, UR18, PT ;  /* 0x00000012ff007c0c */ /* 0x000fc8000bf05070 */
[----:B------:R-:W-:-:S13]  /*2490*/  ISETP.NE.AND.EX P0, PT, RZ, UR4, PT, P0 ;  /* 0x00000004ff007c0c */ /* 0x000fda000bf05300 */
[----:B------:R-:W-:Y:S05]  /*24a0*/  @!P0 EXIT ;  /* 0x000000000000894d */ /* 0x000fea0003800000 */
[----:B------:R-:W3:Y:S01]  /*24b0*/  LDCU.128 UR12, c[0x0][0x3a0] ;  /* 0x00007400ff0c77ac */ /* 0x000ee20008000c00 */
[----:B------:R-:W4:Y:S01]  /*24c0*/  LDC.64 R6, c[0x0][0x398] ;  /* 0x0000e600ff067b82 */ /* 0x000f220000000a00 */
[----:B------:R-:W5:Y:S01]  /*24d0*/  LDCU.128 UR8, c[0x0][0x3c0] ;  /* 0x00007800ff0877ac */ /* 0x000f620008000c00 */
[----:B------:R-:W0:Y:S06]  /*24e0*/  LDCU.128 UR20, c[0x0][0x3b0] ;  /* 0x00007600ff1477ac */ /* 0x000e2c0008000c00 */
[----:B------:R-:W1:Y:S01]  /*24f0*/  LDC.64 R8, c[0x0][0x390] ;  /* 0x0000e400ff087b82 */ /* 0x000e620000000a00 */
[----:B---3--:R-:W-:-:S02]  /*2500*/  UIMAD UR5, UR15, UR12, URZ ;  /* 0x0000000c0f0572a4 */ /* 0x008fc4000f8e02ff */
[----:B------:R-:W-:Y:S02]  /*2510*/  UIMAD.WIDE.U32 UR6, UR14, UR12, URZ ;  /* 0x0000000c0e0672a5 */ /* 0x000fe4000f8e00ff */
[----:B------:R-:W-:Y:S01]  /*2520*/  UIMAD UR5, UR13, UR14, UR5 ;  /* 0x0000000e0d0572a4 */ /* 0x000fe2000f8e0205 */
[----:B-----5:R-:W-:Y:S01]  /*2530*/  LEA R11, P1, R10, UR10, 0x2 ;  /* 0x0000000a0a0b7c11 */ /* 0x020fe2000f8210ff */
[----:B0-----:R-:W-:-:S03]  /*2540*/  UIMAD UR9, UR9, UR22, URZ ;  /* 0x00000016090972a4 */ /* 0x001fc6000f8e02ff */
[----:B------:R-:W-:Y:S01]  /*2550*/  LEA.HI.X R10, R10, UR11, R3, 0x2, P1 ;  /* 0x0000000b0a0a7c11 */ /* 0x000fe200088f1403 */
[----:B------:R-:W-:Y:S02]  /*2560*/  UIMAD.WIDE.U32 UR12, UR8, UR22, URZ ;  /* 0x00000016080c72a5 */ /* 0x000fe4000f8e00ff */
[----:B------:R-:W-:Y:S02]  /*2570*/  UIMAD UR9, UR23, UR8, UR9 ;  /* 0x00000008170972a4 */ /* 0x000fe4000f8e0209 */
[----:B------:R-:W-:Y:S02]  /*2580*/  UIADD3 UR5, UPT, UPT, UR7, UR5, URZ ;  /* 0x0000000507057290 */ /* 0x000fe4000fffe0ff */
[----:B------:R-:W-:-:S04]  /*2590*/  UIADD3 UR9, UPT, UPT, UR13, UR9, URZ ;  /* 0x000000090d097290 */ /* 0x000fc8000fffe0ff */
[----:B------:R-:W-:Y:S01]  /*25a0*/  UIMAD UR7, UR9, UR20, URZ ;  /* 0x00000014090772a4 */ /* 0x000fe2000f8e02ff */
[C---:B----4-:R-:W-:Y:S01]  /*25b0*/  IMAD R0, R6.reuse, UR5, RZ ;  /* 0x0000000506007c24 */ /* 0x050fe2000f8e02ff */
[----:B------:R-:W-:Y:S02]  /*25c0*/  UIMAD.WIDE.U32 UR8, UR12, UR20, URZ ;  /* 0x000000140c0872a5 */ /* 0x000fe4000f8e00ff */
[----:B------:R-:W-:Y:S01]  /*25d0*/  UIMAD UR7, UR12, UR21, UR7 ;  /* 0x000000150c0772a4 */ /* 0x000fe2000f8e0207 */
[----:B------:R-:W-:Y:S01]  /*25e0*/  IMAD R5, R7, UR6, R0 ;  /* 0x0000000607057c24 */ /* 0x000fe2000f8e0200 */
[----:B------:R-:W0:Y:S01]  /*25f0*/  LDCU.64 UR12, c[0x0][0x380] ;  /* 0x00007000ff0c77ac */ /* 0x000e220008000a00 */
[----:B------:R-:W-:Y:S01]  /*2600*/  IMAD.WIDE.U32 R6, R6, UR6, RZ ;  /* 0x0000000606067c25 */ /* 0x000fe2000f8e00ff */
[----:B------:R-:W-:-:S03]  /*2610*/  UIADD3 UR7, UPT, UPT, UR9, UR7, URZ ;  /* 0x0000000709077290 */ /* 0x000fc6000fffe0ff */
[----:B------:R-:W-:-:S04]  /*2620*/  IMAD.IADD R5, R7, 0x1, R5 ;  /* 0x0000000107057824 */ /* 0x000fc800078e0205 */
[-C--:B-1----:R-:W-:Y:S02]  /*2630*/  IMAD R5, R5, R8.reuse, RZ ;  /* 0x0000000805057224 */ /* 0x082fe400078e02ff */
[----:B------:R-:W-:Y:S02]  /*2640*/  IMAD R0, R8, UR7, RZ ;  /* 0x0000000708007c24 */ /* 0x000fe4000f8e02ff */
[C---:B------:R-:W-:Y:S02]  /*2650*/  IMAD R5, R6.reuse, R9, R5 ;  /* 0x0000000906057224 */ /* 0x040fe400078e0205 */
[----:B--2---:R-:W-:Y:S02]  /*2660*/  IMAD R17, R9, UR8, R0 ;  /* 0x0000000809117c24 */ /* 0x004fe4000f8e0200 */
[----:B------:R-:W-:Y:S01]  /*2670*/  IMAD.WIDE.U32 R6, R6, R8, RZ ;  /* 0x0000000806067225 */ /* 0x000fe200078e00ff */
[----:B0-----:R-:W-:-:S03]  /*2680*/  LEA R13, P0, R4, UR12, 0x2 ;  /* 0x0000000c040d7c11 */ /* 0x001fc6000f8010ff */
[----:B------:R-:W-:Y:S01]  /*2690*/  IMAD.WIDE.U32 R8, R8, UR8, RZ ;  /* 0x0000000808087c25 */ /* 0x000fe2000f8e00ff */
[----:B------:R-:W-:-:S03]  /*26a0*/  LEA.HI.X R4, R4, UR13, R23, 0x2, P0 ;  /* 0x0000000d04047c11 */ /* 0x000fc600080f1417 */
[----:B------:R-:W-:Y:S01]  /*26b0*/  IMAD.IADD R15, R7, 0x1, R5 ;  /* 0x00000001070f7824 */ /* 0x000fe200078e0205 */
[----:B------:R-:W-:-:S04]  /*26c0*/  IADD3 R17, PT, PT, R9, R17, RZ ;  /* 0x0000001109117210 */ /* 0x000fc80007ffe0ff */
[----:B------:R-:W-:Y:S02]  /*26d0*/  SHF.L.U64.HI R15, R6, 0x2, R15 ;  /* 0x00000002060f7819 */ /* 0x000fe4000001020f */
[----:B------:R-:W-:-:S07]  /*26e0*/  SHF.L.U64.HI R17, R8, 0x2, R17 ;  /* 0x0000000208117819 */ /* 0x000fce0000010211 */
.L_x_494:
[----:B0-----:R-:W-:Y:S02]  /*26f0*/  IMAD.MOV.U32 R2, RZ, RZ, R13 ;  /* 0x000000ffff027224 */ /* 0x001fe400078e000d */
[----:B------:R-:W-:-:S05]  /*2700*/  IMAD.MOV.U32 R3, RZ, RZ, R4 ;  /* 0x000000ffff037224 */ /* 0x000fca00078e0004 */
[----:B------:R0:W2:Y:S01]  /*2710*/  LDG.E R5, desc[UR16][R2.64] ;  /* 0x0000001002057981 */ /* 0x0000a2000c1e1900 */
[----:B------:R-:W-:Y:S01]  /*2720*/  UIADD3 UR18, UP0, UPT, UR18, -0x1, URZ ;  /* 0xffffffff12127890 */ /* 0x000fe2000ff1e0ff */
[----:B------:R-:W-:-:S03]  /*2730*/  LEA R13, P0, R6, R13, 0x2 ;  /* 0x0000000d060d7211 */ /* 0x000fc600078010ff */
[----:B------:R-:W-:Y:S02]  /*2740*/  UIADD3.X UR4, UPT, UPT, UR4, -0x1, URZ, UP0, !UPT ;  /* 0xffffffff04047890 */ /* 0x000fe400087fe4ff */
[----:B------:R-:W-:Y:S01]  /*2750*/  UISETP.NE.U32.AND UP0, UPT, UR18, URZ, UPT ;  /* 0x000000ff1200728c */ /* 0x000fe2000bf05070 */
[----:B------:R-:W-:Y:S01]  /*2760*/  IMAD.X R4, R4, 0x1, R15, P0 ;  /* 0x0000000104047824 */ /* 0x000fe200000e060f */
[-C--:B0-----:R-:W-:Y:S01]  /*2770*/  MOV R2, R11.reuse ;  /* 0x0000000b00027202 */ /* 0x081fe20000000f00 */
[----:B------:R-:W-:Y:S01]  /*2780*/  IMAD.MOV.U32 R3, RZ, RZ, R10 ;  /* 0x000000ffff037224 */ /* 0x000fe200078e000a */
[----:B------:R-:W-:Y:S01]  /*2790*/  UISETP.NE.AND.EX UP0, UPT, UR4, URZ, UPT, UP0 ;  /* 0x000000ff0400728c */ /* 0x000fe2000bf05300 */
[----:B------:R-:W-:-:S04]  /*27a0*/  LEA R11, P1, R8, R11, 0x2 ;  /* 0x0000000b080b7211 */ /* 0x000fc800078210ff */
[----:B------:R-:W-:Y:S01]  /*27b0*/  IADD3.X R10, PT, PT, R10, R17, RZ, P1, !PT ;  /* 0x000000110a0a7210 */ /* 0x000fe20000ffe4ff */
[----:B--2---:R0:W-:Y:S03]  /*27c0*/  STG.E desc[UR16][R2.64], R5 ;  /* 0x0000000502007986 */ /* 0x0041e6000c101910 */
[----:B------:R-:W-:Y:S05]  /*27d0*/  BRA.U UP0, `(.L_x_494) ;  /* 0xfffffffd00c47547 */ /* 0x000fea000b83ffff */
[----:B------:R-:W-:Y:S05]  /*27e0*/  EXIT ;  /* 0x000000000000794d */ /* 0x000fea0003800000 */
        .weak           $__internal_39_$__cuda_sm20_div_s64
        .type           $__internal_39_$__cuda_sm20_div_s64,@function
        .size           $__internal_39_$__cuda_sm20_div_s64,($__internal_40_$__cuda_sm20_div_u64 - $__internal_39_$__cuda_sm20_div_s64)
$__internal_39_$__cuda_sm20_div_s64:
        /* <DEDUP_REMOVED lines=27> */
[----:B------:R-:W-:-:S04]  /*29a0*/  IMAD.WIDE.U32 R4, R7, UR4, RZ ;  /* 0x0000000407047c25 */ /* 0x000fc8000f8e00ff */
[----:B------:R-:W-:Y:S01]  /*29b0*/  IMAD R2, R7, UR5, R5 ;  /* 0x0000000507027c24 */ /* 0x000fe2000f8e0205 */
[----:B------:R-:W-:Y:S02]  /*29c0*/  IADD3 R11, P0, PT, RZ, -R4, RZ ;  /* 0x80000004ff0b7210 */ /* 0x000fe40007f1e0ff */
[----:B------:R-:W-:Y:S01]  /*29d0*/  IADD3 R5, P4, PT, RZ, -R10, RZ ;  /* 0x8000000aff057210 */ /* 0x000fe20007f9e0ff */
[----:B------:R-:W-:Y:S02]  /*29e0*/  IMAD R2, R9, UR4, R2 ;  /* 0x0000000409027c24 */ /* 0x000fe4000f8e0202 */
[----:B------:R-:W-:Y:S01]  /*29f0*/  IMAD.HI.U32 R6, R7, R11, RZ ;  /* 0x0000000b07067227 */ /* 0x000fe200078e00ff */
[----:B------:R-:W-:-:S03]  /*2a00*/  IADD3.X R8, PT, PT, RZ, ~R3, RZ, P4, !PT ;  /* 0x80000003ff087210 */ /* 0x000fc600027fe4ff */
[----:B------:R-:W-:Y:S01]  /*2a10*/  IMAD.X R2, RZ, RZ, ~R2, P0 ;  /* 0x000000ffff027224 */ /* 0x000fe200000e0e02 */
[----:B------:R-:W-:-:S03]  /*2a20*/  SEL R8, R8, R3, !P3 ;  /* 0x0000000308087207 */ /* 0x000fc60005800000 */
[----:B------:R-:W-:-:S04]  /*2a30*/  IMAD.WIDE.U32 R6, P0, R7, R2, R6 ;  /* 0x0000000207067225 */ /* 0x000fc80007800006 */
[C---:B------:R-:W-:Y:S02]  /*2a40*/  IMAD R4, R9.reuse, R2, RZ ;  /* 0x0000000209047224 */ /* 0x040fe400078e02ff */
[----:B------:R-:W-:Y:S01]  /*2a50*/  IMAD.HI.U32 R7, P1, R9, R11, R6 ;  /* 0x0000000b09077227 */ /* 0x000fe20007820006 */
[----:B------:R-:W-:-:S03]  /*2a60*/  SEL R6, R5, R10, !P3 ;  /* 0x0000000a05067207 */ /* 0x000fc60005800000 */
        /* <DEDUP_REMOVED lines=46> */
[----:B------:R-:W-:Y:S06]  /*2d50*/  RET.REL.NODEC R4 `(_ZN2at6native53_GLOBAL__N__069e5665_20_UpSampleNearest3d_cu_ab8a35b428upsample_nearest3d_out_frameIfXadL_ZNS0_43nearest_neighbor_exact_compute_source_indexEfiiEEEEvPKT_mmmmmmmmPS3_fff) ;  /* 0xffffffd004a87950 */ /* 0x000fec0003c3ffff */
        .weak           $__internal_40_$__cuda_sm20_div_u64
        .type           $__internal_40_$__cuda_sm20_div_u64,@function
        .size           $__internal_40_$__cuda_sm20_div_u64,($__internal_41_$__cuda_sm20_rem_u64 - $__internal_40_$__cuda_sm20_div_u64)
$__internal_40_$__cuda_sm20_div_u64:
        /* <DEDUP_REMOVED lines=70> */
[----:B------:R-:W-:Y:S06]  /*31c0*/  RET.REL.NODEC R6 `(_ZN2at6native53_GLOBAL__N__069e5665_20_UpSampleNearest3d_cu_ab8a35b428upsample_nearest3d_out_frameIfXadL_ZNS0_43nearest_neighbor_exact_compute_source_indexEfiiEEEEvPKT_mmmmmmmmPS3_fff) ;  /* 0xffffffcc068c7950 */ /* 0x000fec0003c3ffff */
        .weak           $__internal_41_$__cuda_sm20_rem_u64
        .type           $__internal_41_$__cuda_sm20_rem_u64,@function
        .size           $__internal_41_$__cuda_sm20_rem_u64,(.L_x_720 - $__internal_41_$__cuda_sm20_rem_u64)
$__internal_41_$__cuda_sm20_rem_u64:
        /* <DEDUP_REMOVED lines=58> */
[----:B------:R-:W-:Y:S01]  /*3570*/  IADD3 R4, PT, PT, -R9, R6, RZ ;  /* 0x0000000609047210 */ /* 0x000fe20007ffe1ff */
[----:B------:R-:W-:Y:S01]  /*3580*/  IMAD.MOV.U32 R9, RZ, RZ, 0x0 ;  /* 0x00000000ff097424 */ /* 0x000fe200078e00ff */
[----:B------:R-:W-:-:S02]  /*3590*/  ISETP.GE.U32.AND.EX P0, PT, R12, R11, PT, P0 ;  /* 0x0000000b0c00720c */ /* 0x000fc40003f06100 */
[----:B------:R-:W-:Y:S02]  /*35a0*/  ISETP.NE.AND.EX P1, PT, R11, RZ, PT, P1 ;  /* 0x000000ff0b00720c */ /* 0x000fe40003f25310 */
[----:B------:R-:W-:-:S04]  /*35b0*/  SEL R4, R4, R6, P0 ;  /* 0x0000000604047207 */ /* 0x000fc80000000000 */
[----:B------:R-:W-:Y:S01]  /*35c0*/  SEL R4, R4, 0xffffffff, P1 ;  /* 0xffffffff04047807 */ /* 0x000fe20000800000 */
[----:B------:R-:W-:Y:S06]  /*35d0*/  RET.REL.NODEC R8 `(_ZN2at6native53_GLOBAL__N__069e5665_20_UpSampleNearest3d_cu_ab8a35b428upsample_nearest3d_out_frameIfXadL_ZNS0_43nearest_neighbor_exact_compute_source_indexEfiiEEEEvPKT_mmmmmmmmPS3_fff) ;  /* 0xffffffc808887950 */ /* 0x000fec0003c3ffff */
.L_x_495:
        /* <DEDUP_REMOVED lines=10> */
.L_x_720:


//--------------------- .text._ZN2at6native53_GLOBAL__N__069e5665_20_UpSampleNearest3d_cu_ab8a35b428upsample_nearest3d_out_frameIdXadL_ZNS0_43nearest_neighbor_exact_compute_source_indexEfiiEEEEvPKT_mmmmmmmmPS3_fff --------------------------
	.section	.text._ZN2at6native53_GLOBAL__N__069e5665_20_UpSampleNearest3d_cu_ab8a35b428upsample_nearest3d_out_frameIdXadL_ZNS0_43nearest_neighbor_exact_compute_source_indexEfiiEEEEvPKT_mmmmmmmmPS3_fff,"ax",@progbits
	.align	128
.text._ZN2at6native53_GLOBAL__N__069e5665_20_UpSampleNearest3d_cu_ab8a35b428upsample_nearest3d_out_frameIdXadL_ZNS0_43nearest_neighbor_exact_compute_source_indexEfiiEEEEvPKT_mmmmmmmmPS3_fff:
        .type           _ZN2at6native53_GLOBAL__N__069e5665_20_UpSampleNearest3d_cu_ab8a35b428upsample_nearest3d_out_frameIdXadL_ZNS0_43nearest_neighbor_exact_compute_source_indexEfiiEEEEvPKT_mmmmmmmmPS3_fff,@function
        .size           _ZN2at6native53_GLOBAL__N__069e5665_20_UpSampleNearest3d_cu_ab8a35b428upsample_nearest3d_out_frameIdXadL_ZNS0_43nearest_neighbor_exact_compute_source_indexEfiiEEEEvPKT_mmmmmmmmPS3_fff,(.L_x_724 - _ZN2at6native53_GLOBAL__N__069e5665_20_UpSampleNearest3d_cu_ab8a35b428upsample_nearest3d_out_frameIdXadL_ZNS0_43nearest_neighbor_exact_compute_source_indexEfiiEEEEvPKT_mmmmmmmmPS3_fff)
        .other          _ZN2at6native53_GLOBAL__N__069e5665_20_UpSampleNearest3d_cu_ab8a35b428upsample_nearest3d_out_frameIdXadL_ZNS0_43nearest_neighbor_exact_compute_source_indexEfiiEEEEvPKT_mmmmmmmmPS3_fff,@"STO_CUDA_ENTRY STV_DEFAULT"
_ZN2at6native53_GLOBAL__N__069e5665_20_UpSampleNearest3d_cu_ab8a35b428upsample_nearest3d_out_frameIdXadL_ZNS0_43nearest_neighbor_exact_compute_source_indexEfiiEEEEvPKT_mmmmmmmmPS3_fff:
        /* <DEDUP_REMOVED lines=58> */
.L_x_497:
[----:B------:R-:W-:-:S07]  /*03a0*/  MOV R2, 0x3c0 ;  /* 0x000003c000027802 */ /* 0x000fce0000000f00 */
[----:B------:R-:W-:Y:S05]  /*03b0*/  CALL.REL.NOINC `($__internal_42_$__cuda_sm20_div_s64) ;  /* 0x00000024009c7944 */ /* 0x000fea0003c00000 */
.L_x_498:
[----:B------:R-:W-:Y:S05]  /*03c0*/  BSYNC.RECONVERGENT B0 ;  /* 0x0000000000007941 */ /* 0x000fea0003800200 */
.L_x_496:
        /* <DEDUP_REMOVED lines=23> */
[----:B------:R-:W-:Y:S01]  /*0540*/  IMAD.MOV.U32 R4, RZ, RZ, R6 ;  /* 0x000000ffff047224 */ /* 0x000fe200078e0006 */
[----:B------:R-:W-:Y:S06]  /*0550*/  BRA `(.L_x_501) ;  /* 0x00000000001c7947 */ /* 0x000fec0003800000 */
.L_x_500:
[----:B------:R-:W0:Y:S01]  /*0560*/  LDCU.64 UR4, c[0x0][0x390] ;  /* 0x00007200ff0477ac */ /* 0x000e220008000a00 */
[----:B------:R-:W-:Y:S01]  /*0570*/  IMAD.MOV.U32 R13, RZ, RZ, R7 ;  /* 0x000000ffff0d7224 */ /* 0x000fe200078e0007 */
[----:B------:R-:W-:Y:S01]  /*0580*/  MOV R10, 0x5c0 ;  /* 0x000005c0000a7802 */ /* 0x000fe20000000f00 */
[----:B0-----:R-:W-:Y:S02]  /*0590*/  IMAD.U32 R7, RZ, RZ, UR4 ;  /* 0x00000004ff077e24 */ /* 0x001fe4000f8e00ff */
[----:B------:R-:W-:-:S07]  /*05a0*/  IMAD.U32 R11, RZ, RZ, UR5 ;  /* 0x00000005ff0b7e24 */ /* 0x000fce000f8e00ff */
[----:B------:R-:W-:Y:S05]  /*05b0*/  CALL.REL.NOINC `($__internal_44_$__cuda_sm20_rem_u64) ;  /* 0x0000002c00947944 */ /* 0x000fea0003c00000 */
[----:B------:R-:W-:-:S07]  /*05c0*/  IMAD.MOV.U32 R4, RZ, RZ, R6 ;  /* 0x000000ffff047224 */ /* 0x000fce00078e0006 */
.L_x_501:
[----:B------:R-:W-:Y:S05]  /*05d0*/  BSYNC.RECONVERGENT B0 ;  /* 0x0000000000007941 */ /* 0x000fea0003800200 */
.L_x_499:
        /* <DEDUP_REMOVED lines=16> */
[----:B------:R-:W-:Y:S02]  /*06e0*/  IMAD.MOV R5, RZ, RZ, -R6 ;  /* 0x000000ffff057224 */ /* 0x000fe400078e0a06 */
[----:B------:R-:W-:Y:S02]  /*06f0*/  IMAD.MOV.U32 R7, RZ, RZ, RZ ;  /* 0x000000ffff077224 */ /* 0x000fe400078e00ff */
        /* <DEDUP_REMOVED lines=8> */
.L_x_503:
[----:B------:R-:W0:Y:S01]  /*0780*/  LDCU.64 UR4, c[0x0][0x3b8] ;  /* 0x00007700ff0477ac */ /* 0x000e220008000a00 */
[----:B------:R-:W-:Y:S01]  /*0790*/  IMAD.MOV.U32 R6, RZ, RZ, R0 ;  /* 0x000000ffff067224 */ /* 0x000fe200078e0000 */
[----:B------:R-:W-:Y:S01]  /*07a0*/  MOV R8, 0x7f0 ;  /* 0x000007f000087802 */ /* 0x000fe20000000f00 */
[----:B------:R-:W-:Y:S02]  /*07b0*/  IMAD.MOV.U32 R5, RZ, RZ, R3 ;  /* 0x000000ffff057224 */ /* 0x000fe400078e0003 */
[----:B0-----:R-:W-:Y:S01]  /*07c0*/  IMAD.U32 R10, RZ, RZ, UR4 ;  /* 0x00000004ff0a7e24 */ /* 0x001fe2000f8e00ff */
[----:B------:R-:W-:-:S07]  /*07d0*/  MOV R7, UR5 ;  /* 0x0000000500077c02 */ /* 0x000fce0008000f00 */
[----:B------:R-:W-:Y:S05]  /*07e0*/  CALL.REL.NOINC `($__internal_43_$__cuda_sm20_div_u64) ;  /* 0x0000002400ec7944 */ /* 0x000fea0003c00000 */
.L_x_504:
[----:B------:R-:W-:Y:S05]  /*07f0*/  BSYNC.RECONVERGENT B0 ;  /* 0x0000000000007941 */ /* 0x000fea0003800200 */
.L_x_502:
        /* <DEDUP_REMOVED lines=24> */
[----:B------:R-:W-:-:S05]  /*0980*/  @!P2 LOP3.LUT R9, RZ, UR4, RZ, 0x33, !PT ;  /* 0x00000004ff09ac12 */ /* 0x000fca000f8e33ff */
[----:B------:R-:W-:Y:S01]  /*0990*/  IMAD.MOV.U32 R6, RZ, RZ, R9 ;  /* 0x000000ffff067224 */ /* 0x000fe200078e0009 */
[----:B------:R-:W-:Y:S06]  /*09a0*/  BRA `(.L_x_507) ;  /* 0x0000000000187947 */ /* 0x000fec0003800000 */
.L_x_506:
[----:B------:R-:W0:Y:S01]  /*09b0*/  LDCU.64 UR4, c[0x0][0x3c0] ;  /* 0x00007800ff0477ac */ /* 0x000e220008000a00 */
[----:B------:R-:W-:Y:S01]  /*09c0*/  IMAD.MOV.U32 R5, RZ, RZ, R7 ;  /* 0x000000ffff057224 */ /* 0x000fe200078e0007 */
[----:B------:R-:W-:Y:S01]  /*09d0*/  MOV R8, 0xa10 ;  /* 0x00000a1000087802 */ /* 0x000fe20000000f00 */
[----:B0-----:R-:W-:Y:S02]  /*09e0*/  IMAD.U32 R10, RZ, RZ, UR4 ;  /* 0x00000004ff0a7e24 */ /* 0x001fe4000f8e00ff */
[----:B------:R-:W-:-:S07]  /*09f0*/  IMAD.U32 R7, RZ, RZ, UR5 ;  /* 0x00000005ff077e24 */ /* 0x000fce000f8e00ff */
[----:B------:R-:W-:Y:S05]  /*0a00*/  CALL.REL.NOINC `($__internal_43_$__cuda_sm20_div_u64) ;  /* 0x0000002400647944 */ /* 0x000fea0003c00000 */
.L_x_507:
[----:B------:R-:W-:Y:S05]  /*0a10*/  BSYNC.RECONVERGENT B0 ;  /* 0x0000000000007941 */ /* 0x000fea0003800200 */
.L_x_505:
        /* <DEDUP_REMOVED lines=24> */
.L_x_509:
[----:B------:R-:W0:Y:S01]  /*0ba0*/  LDCU.64 UR4, c[0x0][0x3b0] ;  /* 0x00007600ff0477ac */ /* 0x000e220008000a00 */
[----:B------:R-:W-:Y:S01]  /*0bb0*/  IMAD.MOV.U32 R13, RZ, RZ, R7 ;  /* 0x000000ffff0d7224 */ /* 0x000fe200078e0007 */
[----:B------:R-:W-:Y:S01]  /*0bc0*/  MOV R10, 0xc00 ;  /* 0x00000c00000a7802 */ /* 0x000fe20000000f00 */
[----:B0-----:R-:W-:Y:S02]  /*0bd0*/  IMAD.U32 R7, RZ, RZ, UR4 ;  /* 0x00000004ff077e24 */ /* 0x001fe4000f8e00ff */
[----:B------:R-:W-:-:S07]  /*0be0*/  IMAD.U32 R11, RZ, RZ, UR5 ;  /* 0x00000005ff0b7e24 */ /* 0x000fce000f8e00ff */
[----:B------:R-:W-:Y:S05]  /*0bf0*/  CALL.REL.NOINC `($__internal_44_$__cuda_sm20_rem_u64) ;  /* 0x0000002800047944 */ /* 0x000fea0003c00000 */
.L_x_510:
[----:B------:R-:W-:Y:S05]  /*0c00*/  BSYNC.RECONVERGENT B0 ;  /* 0x0000000000007941 */ /* 0x000fea0003800200 */
.L_x_508:
        /* <DEDUP_REMOVED lines=35> */
.L_x_512:
[----:B------:R-:W0:Y:S01]  /*0e40*/  LDCU.64 UR4, c[0x0][0x3c0] ;  /* 0x00007800ff0477ac */ /* 0x000e220008000a00 */
[----:B------:R-:W-:Y:S01]  /*0e50*/  MOV R6, R0 ;  /* 0x0000000000067202 */ /* 0x000fe20000000f00 */
[----:B------:R-:W-:Y:S01]  /*0e60*/  IMAD.MOV.U32 R5, RZ, RZ, R3 ;  /* 0x000000ffff057224 */ /* 0x000fe200078e0003 */
[----:B------:R-:W-:Y:S01]  /*0e70*/  MOV R8, 0xeb0 ;  /* 0x00000eb000087802 */ /* 0x000fe20000000f00 */
[----:B0-----:R-:W-:Y:S02]  /*0e80*/  IMAD.U32 R10, RZ, RZ, UR4 ;  /* 0x00000004ff0a7e24 */ /* 0x001fe4000f8e00ff */
[----:B------:R-:W-:-:S07]  /*0e90*/  IMAD.U32 R7, RZ, RZ, UR5 ;  /* 0x00000005ff077e24 */ /* 0x000fce000f8e00ff */
[----:B------:R-:W-:Y:S05]  /*0ea0*/  CALL.REL.NOINC `($__internal_43_$__cuda_sm20_div_u64) ;  /* 0x00000020003c7944 */ /* 0x000fea0003c00000 */
[----:B------:R-:W0:Y:S01]  /*0eb0*/  LDCU UR4, c[0x0][0x3c0] ;  /* 0x00007800ff0477ac */ /* 0x000e220008000800 */
[----:B------:R-:W-:-:S04]  /*0ec0*/  IMAD.MOV R5, RZ, RZ, -R6 ;  /* 0x000000ffff057224 */ /* 0x000fc800078e0a06 */
[----:B0-----:R-:W-:-:S07]  /*0ed0*/  IMAD R5, R5, UR4, R0 ;  /* 0x0000000405057c24 */ /* 0x001fce000f8e0200 */
.L_x_513:
[----:B------:R-:W-:Y:S05]  /*0ee0*/  BSYNC.RECONVERGENT B0 ;  /* 0x0000000000007941 */ /* 0x000fea0003800200 */
.L_x_511:
        /* <DEDUP_REMOVED lines=34> */
.L_x_515:
[----:B------:R-:W0:Y:S01]  /*1110*/  LDCU.64 UR8, c[0x0][0x3b8] ;  /* 0x00007700ff0877ac */ /* 0x000e220008000a00 */
[----:B------:R-:W-:Y:S01]  /*1120*/  IMAD.MOV.U32 R13, RZ, RZ, R7 ;  /* 0x000000ffff0d7224 */ /* 0x000fe200078e0007 */
[----:B------:R-:W-:Y:S01]  /*1130*/  MOV R10, 0x1170 ;  /* 0x00001170000a7802 */ /* 0x000fe20000000f00 */
[----:B0-----:R-:W-:Y:S02]  /*1140*/  IMAD.U32 R7, RZ, RZ, UR8 ;  /* 0x00000008ff077e24 */ /* 0x001fe4000f8e00ff */
[----:B------:R-:W-:-:S07]  /*1150*/  IMAD.U32 R11, RZ, RZ, UR9 ;  /* 0x00000009ff0b7e24 */ /* 0x000fce000f8e00ff */
[----:B------:R-:W-:Y:S05]  /*1160*/  CALL.REL.NOINC `($__internal_44_$__cuda_sm20_rem_u64) ;  /* 0x0000002000a87944 */ /* 0x000fea0003c00000 */
.L_x_516:
[----:B------:R-:W-:Y:S05]  /*1170*/  BSYNC.RECONVERGENT B0 ;  /* 0x0000000000007941 */ /* 0x000fea0003800200 */
.L_x_514:
[----:B------:R-:W0:Y:S01]  /*1180*/  LDCU UR12, c[0x0][0x3d8] ;  /* 0x00007b00ff0c77ac */ /* 0x000e220008000800 */
[----:B------:R-:W-:Y:S02]  /*1190*/  I2FP.F32.S32 R5, R5 ;  /* 0x0000000500057245 */ /* 0x000fe40000201400 */
[----:B------:R-:W-:Y:S01]  /*11a0*/  I2FP.F32.S32 R6, R6 ;  /* 0x0000000600067245 */ /* 0x000fe20000201400 */
[----:B------:R-:W1:Y:S01]  /*11b0*/  LDCU UR4, c[0x0][0x3d4] ;  /* 0x00007a80ff0477ac */ /* 0x000e620008000800 */
[----:B------:R-:W-:Y:S01]  /*11c0*/  SHF.R.S32.HI R7, RZ, 0x1f, R4 ;  /* 0x0000001fff077819 */ /* 0x000fe20000011404 */
[----:B------:R-:W-:Y:S01]  /*11d0*/  FADD.FTZ R5, R5, 0.5 ;  /* 0x3f00000005057421 */ /* 0x000fe20000010000 */
[----:B------:R-:W-:Y:S01]  /*11e0*/  SHF.R.S32.HI R11, RZ, 0x1f, R2 ;  /* 0x0000001fff0b7819 */ /* 0x000fe20000011402 */
[----:B------:R-:W-:Y:S01]  /*11f0*/  FADD.FTZ R6, R6, 0.5 ;  /* 0x3f00000006067421 */ /* 0x000fe20000010000 */
[----:B------:R-:W2:Y:S01]  /*1200*/  LDCU.128 UR8, c[0x0][0x3a0] ;  /* 0x00007400ff0877ac */ /* 0x000ea20008000c00 */
[----:B------:R-:W-:Y:S01]  /*1210*/  IMAD R7, R7, UR6, RZ ;  /* 0x0000000607077c24 */ /* 0x000fe2000f8e02ff */
[----:B------:R-:W3:Y:S03]  /*1220*/  LDCU.64 UR16, c[0x0][0x388] ;  /* 0x00007100ff1077ac */ /* 0x000ee60008000a00 */
[----:B------:R-:W-:-:S02]  /*1230*/  IMAD R13, R4, UR5, R7 ;  /* 0x00000005040d7c24 */ /* 0x000fc4000f8e0207 */
[----:B0-----:R-:W-:Y:S01]  /*1240*/  FMUL.FTZ R10, R5, UR12 ;  /* 0x0000000c050a7c20 */ /* 0x001fe20008410000 */
[----:B-1----:R-:W-:-:S05]  /*1250*/  FMUL.FTZ R5, R6, UR4 ;  /* 0x0000000406057c20 */ /* 0x002fca0008410000 */
[----:B------:R-:W0:Y:S01]  /*1260*/  F2I.FTZ.FLOOR.NTZ R10, R10 ;  /* 0x0000000a000a7305 */ /* 0x000e220000217100 */
[----:B--2---:R-:W-:Y:S02]  /*1270*/  IMAD.U32 R9, RZ, RZ, UR10 ;  /* 0x0000000aff097e24 */ /* 0x004fe4000f8e00ff */
[----:B------:R-:W-:Y:S01]  /*1280*/  IMAD.U32 R6, RZ, RZ, UR8 ;  /* 0x00000008ff067e24 */ /* 0x000fe2000f8e00ff */
[----:B---3--:R-:W-:-:S04]  /*1290*/  ISETP.NE.U32.AND P0, PT, RZ, UR16, PT ;  /* 0x00000010ff007c0c */ /* 0x008fc8000bf05070 */
[----:B------:R-:W1:Y:S01]  /*12a0*/  F2I.FTZ.FLOOR.NTZ R5, R5 ;  /* 0x0000000500057305 */ /* 0x000e620000217100 */
[----:B------:R-:W-:Y:S01]  /*12b0*/  IMAD R11, R11, UR8, RZ ;  /* 0x000000080b0b7c24 */ /* 0x000fe2000f8e02ff */
[----:B------:R-:W-:-:S03]  /*12c0*/  ISETP.NE.AND.EX P0, PT, RZ, UR17, PT, P0 ;  /* 0x00000011ff007c0c */ /* 0x000fc6000bf05300 */
[----:B------:R-:W-:Y:S01]  /*12d0*/  IMAD R11, R2, UR9, R11 ;  /* 0x00000009020b7c24 */ /* 0x000fe2000f8e020b */
[----:B0-----:R-:W-:-:S04]  /*12e0*/  VIADDMNMX R8, R9, 0xffffffff, R10, PT ;  /* 0xffffffff09087846 */ /* 0x001fc8000380010a */
[--C-:B------:R-:W-:Y:S02]  /*12f0*/  SHF.R.S32.HI R9, RZ, 0x1f, R8.reuse ;  /* 0x0000001fff097819 */ /* 0x100fe40000011408 */
[----:B-1----:R-:W-:Y:S01]  /*1300*/  VIADDMNMX R6, R6, 0xffffffff, R5, PT ;  /* 0xffffffff06067846 */ /* 0x002fe20003800105 */
[----:B------:R-:W-:-:S03]  /*1310*/  IMAD.WIDE.U32 R8, R4, UR6, R8 ;  /* 0x0000000604087c25 */ /* 0x000fc6000f8e0008 */
[----:B------:R-:W-:-:S03]  /*1320*/  SHF.R.S32.HI R7, RZ, 0x1f, R6 ;  /* 0x0000001fff077819 */ /* 0x000fc60000011406 */
[----:B------:R-:W-:Y:S01]  /*1330*/  IMAD.WIDE.U32 R4, R2, UR8, R6 ;  /* 0x0000000802047c25 */ /* 0x000fe2000f8e0006 */
[----:B------:R-:W-:-:S03]  /*1340*/  IADD3 R7, PT, PT, R9, R13, RZ ;  /* 0x0000000d09077210 */ /* 0x000fc60007ffe0ff */
[----:B------:R-:W-:Y:S01]  /*1350*/  IMAD.IADD R2, R5, 0x1, R11 ;  /* 0x0000000105027824 */ /* 0x000fe200078e020b */
[----:B------:R-:W-:Y:S06]  /*1360*/  @!P0 EXIT ;  /* 0x000000000000894d */ /* 0x000fec0003800000 */
[----:B------:R-:W-:Y:S01]  /*1370*/  UISETP.GE.U32.AND UP0, UPT, UR16, 0x4, UPT ;  /* 0x000000041000788c */ /* 0x000fe2000bf06070 */
[----:B------:R-:W-:Y:S01]  /*1380*/  IMAD R5, R2, UR10, RZ ;  /* 0x0000000a02057c24 */ /* 0x000fe2000f8e02ff */
[----:B------:R-:W-:Y:S01]  /*1390*/  ULOP3.LUT UR26, UR16, 0x3, URZ, 0xc0, !UPT ;  /* 0x00000003101a7892 */ /* 0x000fe2000f8ec0ff */
[----:B------:R-:W-:Y:S01]  /*13a0*/  IMAD.MOV.U32 R6, RZ, RZ, R8 ;  /* 0x000000ffff067224 */ /* 0x000fe200078e0008 */
[----:B------:R-:W-:Y:S01]  /*13b0*/  UISETP.GE.U32.AND.EX UP0, UPT, UR17, URZ, UPT, UP0 ;  /* 0x000000ff1100728c */ /* 0x000fe2000bf06100 */
[C---:B------:R-:W-:Y:S01]  /*13c0*/  IMAD R5, R4.reuse, UR11, R5 ;  /* 0x0000000b04057c24 */ /* 0x040fe2000f8e0205 */
[----:B------:R-:W-:Y:S01]  /*13d0*/  UMOV UR4, URZ ;  /* 0x000000ff00047c82 */ /* 0x000fe20008000000 */
[----:B------:R-:W-:-:S04]  /*13e0*/  IMAD.WIDE.U32 R6, R4, UR10, R6 ;  /* 0x0000000a04067c25 */ /* 0x000fc8000f8e0006 */
[----:B------:R-:W-:Y:S02]  /*13f0*/  IMAD.IADD R2, R7, 0x1, R5 ;  /* 0x0000000107027824 */ /* 0x000fe400078e0205 */
[----:B------:R-:W-:Y:S01]  /*1400*/  IMAD.MOV.U32 R7, RZ, RZ, R6 ;  /* 0x000000ffff077224 */ /* 0x000fe200078e0006 */
[----:B------:R-:W-:Y:S06]  /*1410*/  BRA.U !UP0, `(.L_x_517) ;  /* 0x0000001108a47547 */ /* 0x000fec000b800000 */
[----:B------:R-:W0:Y:S01]  /*1420*/  LDCU.128 UR12, c[0x0][0x3c0] ;  /* 0x00007800ff0c77ac */ /* 0x000e220008000c00 */
[----:B------:R-:W1:Y:S01]  /*1430*/  LDCU.128 UR28, c[0x0][0x3b0] ;  /* 0x00007600ff1c77ac */ /* 0x000e620008000c00 */
[----:B------:R-:W2:Y:S01]  /*1440*/  LDCU.64 UR24, c[0x0][0x390] ;  /* 0x00007200ff1877ac */ /* 0x000ea20008000a00 */
[----:B------:R-:W-:-:S04]  /*1450*/  ULOP3.LUT UR16, UR16, 0xfffffffc, URZ, 0xc0, !UPT ;  /* 0xfffffffc10107892 */ /* 0x000fc8000f8ec0ff */
[----:B------:R-:W-:Y:S01]  /*1460*/  UISETP.GT.U32.AND UP0, UPT, UR16, URZ, UPT ;  /* 0x000000ff1000728c */ /* 0x000fe2000bf04070 */
[----:B0-----:R-:W-:-:S03]  /*1470*/  LEA R4, P0, R0, UR14, 0x3 ;  /* 0x0000000e00047c11 */ /* 0x001fc6000f8018ff */
[----:B------:R-:W-:Y:S02]  /*1480*/  UISETP.GT.AND.EX UP0, UPT, UR17, URZ, UPT, UP0 ;  /* 0x000000ff1100728c */ /* 0x000fe4000bf04300 */
[----:B-1----:R-:W-:Y:S01]  /*1490*/  UIMAD UR13, UR13, UR30, URZ ;  /* 0x0000001e0d0d72a4 */ /* 0x002fe2000f8e02ff */
[----:B------:R-:W-:Y:S01]  /*14a0*/  LEA.HI.X R5, R0, UR15, R3, 0x3, P0 ;  /* 0x0000000f00057c11 */ /* 0x000fe200080f1c03 */
[----:B------:R-:W-:Y:S02]  /*14b0*/  UIMAD.WIDE.U32 UR18, UR12, UR30, URZ ;  /* 0x0000001e0c1272a5 */ /* 0x000fe4000f8e00ff */
[----:B------:R-:W-:Y:S02]  /*14c0*/  UIMAD UR12, UR31, UR12, UR13 ;  /* 0x0000000c1f0c72a4 */ /* 0x000fe4000f8e020d */
[----:B------:R-:W-:Y:S02]  /*14d0*/  UIMAD.WIDE.U32 UR20, UR18, UR28, URZ ;  /* 0x0000001c121472a5 */ /* 0x000fe4000f8e00ff */
[----:B------:R-:W-:-:S02]  /*14e0*/  UIADD3 UR12, UPT, UPT, UR19, UR12, URZ ;  /* 0x0000000c130c7290 */ /* 0x000fc4000fffe0ff */
[----:B--2---:R-:W-:Y:S02]  /*14f0*/  UIMAD UR13, UR5, UR24, URZ ;  /* 0x00000018050d72a4 */ /* 0x004fe4000f8e02ff */
[----:B------:R-:W-:Y:S02]  /*1500*/  UIMAD UR12, UR12, UR28, URZ ;  /* 0x0000001c0c0c72a4 */ /* 0x000fe4000f8e02ff */
[----:B------:R-:W-:Y:S02]  /*1510*/  UIMAD UR19, UR6, UR25, UR13 ;  /* 0x00000019061372a4 */ /* 0x000fe4000f8e020d */
[----:B------:R-:W-:Y:S02]  /*1520*/  UIMAD UR12, UR18, UR29, UR12 ;  /* 0x0000001d120c72a4 */ /* 0x000fe4000f8e020c */
[----:B------:R-:W-:Y:S02]  /*1530*/  UIMAD.WIDE.U32 UR28, UR6, UR24, URZ ;  /* 0x00000018061c72a5 */ /* 0x000fe4000f8e00ff */
[----:B------:R-:W-:-:S02]  /*1540*/  UIADD3 UR12, UPT, UPT, UR21, UR12, URZ ;  /* 0x0000000c150c7290 */ /* 0x000fc4000fffe0ff */
[----:B------:R-:W-:Y:S02]  /*1550*/  UIADD3 UR19, UPT, UPT, UR29, UR19, URZ ;  /* 0x000000131d137290 */ /* 0x000fe4000fffe0ff */
[----:B------:R-:W-:Y:S02]  /*1560*/  UIMAD UR18, UR12, UR24, URZ ;  /* 0x000000180c1272a4 */ /* 0x000fe4000f8e02ff */
[----:B------:R-:W-:Y:S02]  /*1570*/  UIMAD.WIDE.U32 UR12, UR20, UR24, URZ ;  /* 0x00000018140c72a5 */ /* 0x000fe4000f8e00ff */
[----:B------:R-:W-:Y:S01]  /*1580*/  UIMAD UR18, UR20, UR25, UR18 ;  /* 0x00000019141272a4 */ /* 0x000fe2000f8e0212 */
[----:B------:R-:W0:Y:S03]  /*1590*/  LDCU UR20, c[0x0][0x38c] ;  /* 0x00007180ff1477ac */ /* 0x000e260008000800 */
[----:B------:R-:W-:-:S02]  /*15a0*/  UIADD3 UR18, UPT, UPT, UR13, UR18, URZ ;  /* 0x000000120d127290 */ /* 0x000fc4000fffe0ff */
[----:B------:R-:W-:Y:S02]  /*15b0*/  USHF.L.U32 UR32, UR12, 0x2, URZ ;  /* 0x000000020c207899 */ /* 0x000fe400080006ff */
[----:B------:R-:W-:Y:S02]  /*15c0*/  USHF.L.U32 UR30, UR12, 0x3, URZ ;  /* 0x000000030c1e7899 */ /* 0x000fe400080006ff */
[----:B------:R-:W-:Y:S02]  /*15d0*/  USHF.L.U32 UR25, UR12, 0x5, URZ ;  /* 0x000000050c197899 */ /* 0x000fe400080006ff */
[----:B------:R-:W-:Y:S02]  /*15e0*/  USHF.L.U32 UR21, UR12, 0x4, URZ ;  /* 0x000000040c157899 */ /* 0x000fe400080006ff */
[----:B------:R-:W-:Y:S02]  /*15f0*/  USHF.L.U64.HI UR33, UR12, 0x2, UR18 ;  /* 0x000000020c217899 */ /* 0x000fe40008010212 */
[----:B------:R-:W-:-:S02]  /*1600*/  USHF.L.U64.HI UR31, UR12, 0x3, UR18 ;  /* 0x000000030c1f7899 */ /* 0x000fc40008010212 */
[----:B------:R-:W-:Y:S02]  /*1610*/  USHF.L.U64.HI UR27, UR12, 0x5, UR18 ;  /* 0x000000050c1b7899 */ /* 0x000fe40008010212 */
[----:B------:R-:W-:Y:S01]  /*1620*/  USHF.L.U64.HI UR24, UR12, 0x4, UR18 ;  /* 0x000000040c187899 */ /* 0x000fe20008010212 */
[----:B0-----:R-:W-:Y:S11]  /*1630*/  BRA.U !UP0, `(.L_x_518) ;  /* 0x0000000d087c7547 */ /* 0x001ff6000b800000 */
[----:B------:R-:W-:Y:S02]  /*1640*/  UISETP.GT.U32.AND UP1, UPT, UR16, 0xc, UPT ;  /* 0x0000000c1000788c */ /* 0x000fe4000bf24070 */
[----:B------:R-:W-:Y:S02]  /*1650*/  UPLOP3.LUT UP0, UPT, UPT, UPT, UPT, 0x80, 0x8 ;  /* 0x000000000008789c */ /* 0x000fe40003f0f070 */
[----:B------:R-:W-:-:S09]  /*1660*/  UISETP.GT.AND.EX UP1, UPT, UR20, URZ, UPT, UP1 ;  /* 0x000000ff1400728c */ /* 0x000fd2000bf24310 */
[----:B------:R-:W-:Y:S05]  /*1670*/  BRA.U !UP1, `(.L_x_519) ;  /* 0x0000000909347547 */ /* 0x000fea000b800000 */
[----:B------:R-:W0:Y:S01]  /*1680*/  LDCU.64 UR34, c[0x0][0x380] ;  /* 0x00007000ff2277ac */ /* 0x000e220008000a00 */
[----:B------:R-:W-:-:S11]  /*1690*/  UPLOP3.LUT UP0, UPT, UPT, UPT, UPT, 0x40, 0x4 ;  /* 0x000000000004789c */ /* 0x000fd60003f0e870 */
.L_x_520:
[----:B0-----:R-:W-:-:S04]  /*16a0*/  LEA R12, P0, R7, UR34, 0x3 ;  /* 0x00000022070c7c11 */ /* 0x001fc8000f8018ff */
[----:B------:R-:W-:-:S05]  /*16b0*/  LEA.HI.X R13, R7, UR35, R2, 0x3, P0 ;  /* 0x00000023070d7c11 */ /* 0x000fca00080f1c02 */
[----:B------:R-:W2:Y:S01]  /*16c0*/  LDG.E.64 R8, desc[UR22][R12.64] ;  /* 0x000000160c087981 */ /* 0x000ea2000c1e1b00 */
[----:B------:R-:W-:Y:S02]  /*16d0*/  USHF.L.U32 UR14, UR28, 0x3, URZ ;  /* 0x000000031c0e7899 */ /* 0x000fe400080006ff */
[----:B------:R-:W-:-:S04]  /*16e0*/  USHF.L.U64.HI UR15, UR28, 0x3, UR19 ;  /* 0x000000031c0f7899 */ /* 0x000fc80008010213 */
[----:B-1----:R-:W-:-:S04]  /*16f0*/  IADD3 R14, P0, PT, R12, UR14, RZ ;  /* 0x0000000e0c0e7c10 */ /* 0x002fc8000ff1e0ff */
[----:B------:R-:W-:Y:S01]  /*1700*/  IADD3.X R15, PT, PT, R13, UR15, RZ, P0, !PT ;  /* 0x0000000f0d0f7c10 */ /* 0x000fe200087fe4ff */
[----:B--2---:R-:W-:Y:S04]  /*1710*/  STG.E.64 desc[UR22][R4.64], R8 ;  /* 0x0000000804007986 */ /* 0x004fe8000c101b16 */
[----:B------:R-:W2:Y:S01]  /*1720*/  LDG.E.64 R10, desc[UR22][R14.64] ;  /* 0x000000160e0a7981 */ /* 0x000ea2000c1e1b00 */
[----:B------:R-:W-:Y:S02]  /*1730*/  IADD3 R16, P0, PT, R4, UR30, RZ ;  /* 0x0000001e04107c10 */ /* 0x000fe4000ff1e0ff */
[----:B------:R-:W-:Y:S02]  /*1740*/  IADD3 R18, P1, PT, R14, UR14, RZ ;  /* 0x0000000e0e127c10 */ /* 0x000fe4000ff3e0ff */
[----:B------:R-:W-:-:S02]  /*1750*/  IADD3.X R17, PT, PT, R5, UR31, RZ, P0, !PT ;  /* 0x0000001f05117c10 */ /* 0x000fc400087fe4ff */
[----:B------:R-:W-:-:S03]  /*1760*/  IADD3.X R19, PT, PT, R15, UR15, RZ, P1, !PT ;  /* 0x0000000f0f137c10 */ /* 0x000fc60008ffe4ff */
[----:B--2---:R0:W-:Y:S04]  /*1770*/  STG.E.64 desc[UR22][R16.64], R10 ;  /* 0x0000000a10007986 */ /* 0x0041e8000c101b16 */
[----:B------:R-:W2:Y:S01]  /*1780*/  LDG.E.64 R12, desc[UR22][R18.64] ;  /* 0x00000016120c7981 */ /* 0x000ea2000c1e1b00 */
[----:B------:R-:W-:Y:S02]  /*1790*/  IADD3 R20, P0, PT, R4, UR21, RZ ;  /* 0x0000001504147c10 */ /* 0x000fe4000ff1e0ff */
[----:B------:R-:W-:Y:S02]  /*17a0*/  IADD3 R22, P1, PT, R18, UR14, RZ ;  /* 0x0000000e12167c10 */ /* 0x000fe4000ff3e0ff */
[----:B------:R-:W-:Y:S02]  /*17b0*/  IADD3.X R21, PT, PT, R5, UR24, RZ, P0, !PT ;  /* 0x0000001805157c10 */ /* 0x000fe400087fe4ff */
[----:B------:R-:W-:Y:S01]  /*17c0*/  IADD3.X R23, PT, PT, R19, UR15, RZ, P1, !PT ;  /* 0x0000000f13177c10 */ /* 0x000fe20008ffe4ff */
[----:B------:R-:W-:-:S02]  /*17d0*/  IMAD.U32 R6, RZ, RZ, UR28 ;  /* 0x0000001cff067e24 */ /* 0x000fc4000f8e00ff */
[----:B0-----:R-:W-:Y:S02]  /*17e0*/  IMAD.U32 R17, RZ, RZ, UR28 ;  /* 0x0000001cff117e24 */ /* 0x001fe4000f8e00ff */
[----:B------:R-:W-:Y:S01]  /*17f0*/  IMAD.U32 R15, RZ, RZ, UR12 ;  /* 0x0000000cff0f7e24 */ /* 0x000fe2000f8e00ff */
[----:B------:R-:W-:Y:S01]  /*1800*/  LEA R7, P0, R6, R7, 0x2 ;  /* 0x0000000706077211 */ /* 0x000fe200078010ff */
[----:B--2---:R0:W-:Y:S04]  /*1810*/  STG.E.64 desc[UR22][R20.64], R12 ;  /* 0x0000000c14007986 */ /* 0x0041e8000c101b16 */
[----:B------:R-:W2:Y:S01]  /*1820*/  LDG.E.64 R8, desc[UR22][R22.64] ;  /* 0x0000001616087981 */ /* 0x000ea2000c1e1b00 */
[----:B------:R-:W-:Y:S01]  /*1830*/  MOV R6, UR19 ;  /* 0x0000001300067c02 */ /* 0x000fe20008000f00 */
[----:B------:R-:W-:Y:S01]  /*1840*/  UIMAD UR17, UR18, 0x18, URZ ;  /* 0x00000018121178a4 */ /* 0x000fe2000f8e02ff */
[----:B------:R-:W-:-:S02]  /*1850*/  IMAD.WIDE.U32 R10, R15, 0x18, R4 ;  /* 0x000000180f0a7825 */ /* 0x000fc400078e0004 */
[----:B------:R-:W-:Y:S02]  /*1860*/  LEA.HI.X R2, R17, R2, R6, 0x2, P0 ;  /* 0x0000000211027211 */ /* 0x000fe400000f1406 */
[----:B------:R-:W-:Y:S01]  /*1870*/  LEA R16, P0, R7, UR34, 0x3 ;  /* 0x0000002207107c11 */ /* 0x000fe2000f8018ff */
[----:B------:R-:W-:Y:S02]  /*1880*/  VIADD R15, R11, UR17 ;  /* 0x000000110b0f7c36 */ /* 0x000fe40008000000 */
[----:B------:R-:W-:Y:S01]  /*1890*/  IMAD.MOV.U32 R14, RZ, RZ, R10 ;  /* 0x000000ffff0e7224 */ /* 0x000fe200078e000a */
[----:B------:R-:W-:-:S04]  /*18a0*/  LEA.HI.X R17, R7, UR35, R2, 0x3, P0 ;  /* 0x0000002307117c11 */ /* 0x000fc800080f1c02 */
[----:B--2---:R1:W-:Y:S04]  /*18b0*/  STG.E.64 desc[UR22][R14.64], R8 ;  /* 0x000000080e007986 */ /* 0x0043e8000c101b16 */
[----:B------:R-:W2:Y:S01]  /*18c0*/  LDG.E.64 R10, desc[UR22][R16.64] ;  /* 0x00000016100a7981 */ /* 0x000ea2000c1e1b00 */
[----:B------:R-:W-:Y:S02]  /*18d0*/  IADD3 R4, P0, PT, R4, UR25, RZ ;  /* 0x0000001904047c10 */ /* 0x000fe4000ff1e0ff */
[----:B------:R-:W-:Y:S02]  /*18e0*/  IADD3 R18, P1, PT, R16, UR14, RZ ;  /* 0x0000000e10127c10 */ /* 0x000fe4000ff3e0ff */
[----:B------:R-:W-:Y:S02]  /*18f0*/  IADD3.X R5, PT, PT, R5, UR27, RZ, P0, !PT ;  /* 0x0000001b05057c10 */ /* 0x000fe400087fe4ff */
[----:B------:R-:W-:-:S03]  /*1900*/  IADD3.X R19, PT, PT, R17, UR15, RZ, P1, !PT ;  /* 0x0000000f11137c10 */ /* 0x000fc60008ffe4ff */
[----:B--2---:R2:W-:Y:S04]  /*1910*/  STG.E.64 desc[UR22][R4.64], R10 ;  /* 0x0000000a04007986 */ /* 0x0045e8000c101b16 */
[----:B0-----:R-:W3:Y:S01]  /*1920*/  LDG.E.64 R12, desc[UR22][R18.64] ;  /* 0x00000016120c7981 */ /* 0x001ee2000c1e1b00 */
[----:B------:R-:W-:Y:S02]  /*1930*/  IADD3 R20, P0, PT, R4, UR30, RZ ;  /* 0x0000001e04147c10 */ /* 0x000fe4000ff1e0ff */
[----:B------:R-:W-:Y:S02]  /*1940*/  IADD3 R22, P1, PT, R18, UR14, RZ ;  /* 0x0000000e12167c10 */ /* 0x000fe4000ff3e0ff */
[----:B------:R-:W-:Y:S02]  /*1950*/  IADD3.X R21, PT, PT, R5, UR31, RZ, P0, !PT ;  /* 0x0000001f05157c10 */ /* 0x000fe400087fe4ff */
[----:B------:R-:W-:-:S03]  /*1960*/  IADD3.X R23, PT, PT, R19, UR15, RZ, P1, !PT ;  /* 0x0000000f13177c10 */ /* 0x000fc60008ffe4ff */
[----:B---3--:R0:W-:Y:S04]  /*1970*/  STG.E.64 desc[UR22][R20.64], R12 ;  /* 0x0000000c14007986 */ /* 0x0081e8000c101b16 */
[----:B-1----:R-:W3:Y:S01]  /*1980*/  LDG.E.64 R14, desc[UR22][R22.64] ;  /* 0x00000016160e7981 */ /* 0x002ee2000c1e1b00 */
[----:B------:R-:W-:Y:S02]  /*1990*/  IADD3 R16, P0, PT, R4, UR21, RZ ;  /* 0x0000001504107c10 */ /* 0x000fe4000ff1e0ff */
[----:B------:R-:W-:Y:S02]  /*19a0*/  IADD3 R8, P1, PT, R22, UR14, RZ ;  /* 0x0000000e16087c10 */ /* 0x000fe4000ff3e0ff */
[----:B------:R-:W-:Y:S02]  /*19b0*/  IADD3.X R17, PT, PT, R5, UR24, RZ, P0, !PT ;  /* 0x0000001805117c10 */ /* 0x000fe400087fe4ff */
[----:B------:R-:W-:Y:S01]  /*19c0*/  IADD3.X R9, PT, PT, R23, UR15, RZ, P1, !PT ;  /* 0x0000000f17097c10 */ /* 0x000fe20008ffe4ff */
[----:B------:R-:W-:-:S02]  /*19d0*/  IMAD.U32 R6, RZ, RZ, UR28 ;  /* 0x0000001cff067e24 */ /* 0x000fc4000f8e00ff */
[----:B--2---:R-:W-:Y:S02]  /*19e0*/  IMAD.U32 R11, RZ, RZ, UR12 ;  /* 0x0000000cff0b7e24 */ /* 0x004fe4000f8e00ff */
[----:B0-----:R-:W-:Y:S01]  /*19f0*/  IMAD.U32 R13, RZ, RZ, UR28 ;  /* 0x0000001cff0d7e24 */ /* 0x001fe2000f8e00ff */
[----:B------:R-:W-:Y:S01]  /*1a00*/  LEA R7, P0, R6, R7, 0x2 ;  /* 0x0000000706077211 */ /* 0x000fe200078010ff */
[----:B---3--:R0:W-:Y:S04]  /*1a10*/  STG.E.64 desc[UR22][R16.64], R14 ;  /* 0x0000000e10007986 */ /* 0x0081e8000c101b16 */
[----:B------:R-:W2:Y:S01]  /*1a20*/  LDG.E.64 R8, desc[UR22][R8.64] ;  /* 0x0000001608087981 */ /* 0x000ea2000c1e1b00 */
[----:B------:R-:W-:Y:S02]  /*1a30*/  IMAD.U32 R6, RZ, RZ, UR19 ;  /* 0x00000013ff067e24 */ /* 0x000fe4000f8e00ff */
[----:B------:R-:W-:-:S03]  /*1a40*/  IMAD.WIDE.U32 R10, R11, 0x18, R4 ;  /* 0x000000180b0a7825 */ /* 0x000fc600078e0004 */
[----:B------:R-:W-:Y:S01]  /*1a50*/  LEA.HI.X R2, R13, R2, R6, 0x2, P0 ;  /* 0x000000020d027211 */ /* 0x000fe200000f1406 */
[----:B------:R-:W-:Y:S01]  /*1a60*/  VIADD R19, R11, UR17 ;  /* 0x000000110b137c36 */ /* 0x000fe20008000000 */
[C---:B------:R-:W-:Y:S02]  /*1a70*/  LEA R20, P0, R7.reuse, UR34, 0x3 ;  /* 0x0000002207147c11 */ /* 0x040fe4000f8018ff */
[----:B------:R-:W-:Y:S02]  /*1a80*/  MOV R18, R10 ;  /* 0x0000000a00127202 */ /* 0x000fe40000000f00 */
[----:B------:R-:W-:-:S03]  /*1a90*/  LEA.HI.X R21, R7, UR35, R2, 0x3, P0 ;  /* 0x0000002307157c11 */ /* 0x000fc600080f1c02 */
[----:B--2---:R1:W-:Y:S04]  /*1aa0*/  STG.E.64 desc[UR22][R18.64], R8 ;  /* 0x0000000812007986 */ /* 0x0043e8000c101b16 */
[----:B------:R-:W2:Y:S01]  /*1ab0*/  LDG.E.64 R10, desc[UR22][R20.64] ;  /* 0x00000016140a7981 */ /* 0x000ea2000c1e1b00 */
[----:B------:R-:W-:Y:S02]  /*1ac0*/  IADD3 R4, P0, PT, R4, UR25, RZ ;  /* 0x0000001904047c10 */ /* 0x000fe4000ff1e0ff */
[----:B0-----:R-:W-:Y:S02]  /*1ad0*/  IADD3 R16, P1, PT, R20, UR14, RZ ;  /* 0x0000000e14107c10 */ /* 0x001fe4000ff3e0ff */
[----:B------:R-:W-:Y:S02]  /*1ae0*/  IADD3.X R5, PT, PT, R5, UR27, RZ, P0, !PT ;  /* 0x0000001b05057c10 */ /* 0x000fe400087fe4ff */
[----:B------:R-:W-:-:S03]  /*1af0*/  IADD3.X R17, PT, PT, R21, UR15, RZ, P1, !PT ;  /* 0x0000000f15117c10 */ /* 0x000fc60008ffe4ff */
[----:B--2---:R-:W-:Y:S04]  /*1b00*/  STG.E.64 desc[UR22][R4.64], R10 ;  /* 0x0000000a04007986 */ /* 0x004fe8000c101b16 */
[----:B------:R-:W2:Y:S01]  /*1b10*/  LDG.E.64 R12, desc[UR22][R16.64] ;  /* 0x00000016100c7981 */ /* 0x000ea2000c1e1b00 */
[----:B------:R-:W-:Y:S02]  /*1b20*/  IADD3 R22, P0, PT, R4, UR30, RZ ;  /* 0x0000001e04167c10 */ /* 0x000fe4000ff1e0ff */
[----:B------:R-:W-:Y:S02]  /*1b30*/  IADD3 R24, P1, PT, R16, UR14, RZ ;  /* 0x0000000e10187c10 */ /* 0x000fe4000ff3e0ff */
[----:B------:R-:W-:Y:S02]  /*1b40*/  IADD3.X R23, PT, PT, R5, UR31, RZ, P0, !PT ;  /* 0x0000001f05177c10 */ /* 0x000fe400087fe4ff */
[----:B------:R-:W-:-:S03]  /*1b50*/  IADD3.X R25, PT, PT, R17, UR15, RZ, P1, !PT ;  /* 0x0000000f11197c10 */ /* 0x000fc60008ffe4ff */
[----:B--2---:R0:W-:Y:S04]  /*1b60*/  STG.E.64 desc[UR22][R22.64], R12 ;  /* 0x0000000c16007986 */ /* 0x0041e8000c101b16 */
[----:B------:R-:W2:Y:S01]  /*1b70*/  LDG.E.64 R14, desc[UR22][R24.64] ;  /* 0x00000016180e7981 */ /* 0x000ea2000c1e1b00 */
[----:B-1----:R-:W-:Y:S02]  /*1b80*/  IADD3 R18, P0, PT, R4, UR21, RZ ;  /* 0x0000001504127c10 */ /* 0x002fe4000ff1e0ff */
[----:B------:R-:W-:Y:S02]  /*1b90*/  IADD3 R8, P1, PT, R24, UR14, RZ ;  /* 0x0000000e18087c10 */ /* 0x000fe4000ff3e0ff */
[----:B------:R-:W-:Y:S02]  /*1ba0*/  IADD3.X R19, PT, PT, R5, UR24, RZ, P0, !PT ;  /* 0x0000001805137c10 */ /* 0x000fe400087fe4ff */
[----:B------:R-:W-:Y:S01]  /*1bb0*/  IADD3.X R9, PT, PT, R25, UR15, RZ, P1, !PT ;  /* 0x0000000f19097c10 */ /* 0x000fe20008ffe4ff */
[----:B------:R-:W-:-:S02]  /*1bc0*/  IMAD.U32 R6, RZ, RZ, UR28 ;  /* 0x0000001cff067e24 */ /* 0x000fc4000f8e00ff */
[----:B0-----:R-:W-:-:S03]  /*1bd0*/  IMAD.U32 R13, RZ, RZ, UR28 ;  /* 0x0000001cff0d7e24 */ /* 0x001fc6000f8e00ff */
[----:B------:R-:W-:Y:S01]  /*1be0*/  LEA R7, P0, R6, R7, 0x2 ;  /* 0x0000000706077211 */ /* 0x000fe200078010ff */
[----:B--2---:R0:W-:Y:S04]  /*1bf0*/  STG.E.64 desc[UR22][R18.64], R14 ;  /* 0x0000000e12007986 */ /* 0x0041e8000c101b16 */
[----:B------:R-:W2:Y:S01]  /*1c00*/  LDG.E.64 R8, desc[UR22][R8.64] ;  /* 0x0000001608087981 */ /* 0x000ea2000c1e1b00 */
[----:B------:R-:W-:Y:S02]  /*1c10*/  IMAD.U32 R6, RZ, RZ, UR19 ;  /* 0x00000013ff067e24 */ /* 0x000fe4000f8e00ff */
[----:B------:R-:W-:-:S03]  /*1c20*/  IMAD.U32 R11, RZ, RZ, UR12 ;  /* 0x0000000cff0b7e24 */ /* 0x000fc6000f8e00ff */
[----:B------:R-:W-:Y:S01]  /*1c30*/  LEA.HI.X R2, R13, R2, R6, 0x2, P0 ;  /* 0x000000020d027211 */ /* 0x000fe200000f1406 */
[----:B------:R-:W-:Y:S01]  /*1c40*/  IMAD.WIDE.U32 R10, R11, 0x18, R4 ;  /* 0x000000180b0a7825 */ /* 0x000fe200078e0004 */
[----:B------:R-:W-:-:S03]  /*1c50*/  LEA R20, P0, R7, UR34, 0x3 ;  /* 0x0000002207147c11 */ /* 0x000fc6000f8018ff */
[----:B------:R-:W-:Y:S01]  /*1c60*/  VIADD R17, R11, UR17 ;  /* 0x000000110b117c36 */ /* 0x000fe20008000000 */
[----:B------:R-:W-:Y:S01]  /*1c70*/  LEA.HI.X R21, R7, UR35, R2, 0x3, P0 ;  /* 0x0000002307157c11 */ /* 0x000fe200080f1c02 */
[----:B------:R-:W-:-:S05]  /*1c80*/  IMAD.MOV.U32 R16, RZ, RZ, R10 ;  /* 0x000000ffff107224 */ /* 0x000fca00078e000a */
[----:B--2---:R1:W-:Y:S04]  /*1c90*/  STG.E.64 desc[UR22][R16.64], R8 ;  /* 0x0000000810007986 */ /* 0x0043e8000c101b16 */
[----:B------:R-:W2:Y:S01]  /*1ca0*/  LDG.E.64 R10, desc[UR22][R20.64] ;  /* 0x00000016140a7981 */ /* 0x000ea2000c1e1b00 */
[----:B------:R-:W-:Y:S02]  /*1cb0*/  IADD3 R4, P0, PT, R4, UR25, RZ ;  /* 0x0000001904047c10 */ /* 0x000fe4000ff1e0ff */
[----:B0-----:R-:W-:Y:S02]  /*1cc0*/  IADD3 R14, P1, PT, R20, UR14, RZ ;  /* 0x0000000e140e7c10 */ /* 0x001fe4000ff3e0ff */
[----:B------:R-:W-:Y:S02]  /*1cd0*/  IADD3.X R5, PT, PT, R5, UR27, RZ, P0, !PT ;  /* 0x0000001b05057c10 */ /* 0x000fe400087fe4ff */
[----:B------:R-:W-:-:S03]  /*1ce0*/  IADD3.X R15, PT, PT, R21, UR15, RZ, P1, !PT ;  /* 0x0000000f150f7c10 */ /* 0x000fc60008ffe4ff */
[----:B--2---:R0:W-:Y:S04]  /*1cf0*/  STG.E.64 desc[UR22][R4.64], R10 ;  /* 0x0000000a04007986 */ /* 0x0041e8000c101b16 */
[----:B------:R-:W2:Y:S01]  /*1d00*/  LDG.E.64 R12, desc[UR22][R14.64] ;  /* 0x000000160e0c7981 */ /* 0x000ea2000c1e1b00 */
[----:B------:R-:W-:Y:S02]  /*1d10*/  IADD3 R18, P0, PT, R4, UR30, RZ ;  /* 0x0000001e04127c10 */ /* 0x000fe4000ff1e0ff */
[----:B------:R-:W-:Y:S02]  /*1d20*/  IADD3 R22, P1, PT, R14, UR14, RZ ;  /* 0x0000000e0e167c10 */ /* 0x000fe4000ff3e0ff */
[----:B------:R-:W-:Y:S02]  /*1d30*/  IADD3.X R19, PT, PT, R5, UR31, RZ, P0, !PT ;  /* 0x0000001f05137c10 */ /* 0x000fe400087fe4ff */
[----:B------:R-:W-:-:S03]  /*1d40*/  IADD3.X R23, PT, PT, R15, UR15, RZ, P1, !PT ;  /* 0x0000000f0f177c10 */ /* 0x000fc60008ffe4ff */
[----:B--2---:R-:W-:Y:S04]  /*1d50*/  STG.E.64 desc[UR22][R18.64], R12 ;  /* 0x0000000c12007986 */ /* 0x004fe8000c101b16 */
[----:B-1----:R-:W2:Y:S01]  /*1d60*/  LDG.E.64 R8, desc[UR22][R22.64] ;  /* 0x0000001616087981 */ /* 0x002ea2000c1e1b00 */
[----:B------:R-:W-:Y:S02]  /*1d70*/  IADD3 R16, P0, PT, R4, UR21, RZ ;  /* 0x0000001504107c10 */ /* 0x000fe4000ff1e0ff */
[----:B------:R-:W-:Y:S02]  /*1d80*/  IADD3 R20, P1, PT, R22, UR14, RZ ;  /* 0x0000000e16147c10 */ /* 0x000fe4000ff3e0ff */
[----:B------:R-:W-:Y:S02]  /*1d90*/  IADD3.X R17, PT, PT, R5, UR24, RZ, P0, !PT ;  /* 0x0000001805117c10 */ /* 0x000fe400087fe4ff */
[----:B------:R-:W-:Y:S01]  /*1da0*/  IADD3.X R21, PT, PT, R23, UR15, RZ, P1, !PT ;  /* 0x0000000f17157c10 */ /* 0x000fe20008ffe4ff */
[----:B------:R-:W-:-:S02]  /*1db0*/  IMAD.U32 R15, RZ, RZ, UR12 ;  /* 0x0000000cff0f7e24 */ /* 0x000fc4000f8e00ff */
[----:B--2---:R1:W-:Y:S04]  /*1dc0*/  STG.E.64 desc[UR22][R16.64], R8 ;  /* 0x0000000810007986 */ /* 0x0043e8000c101b16 */
[----:B0-----:R-:W2:Y:S01]  /*1dd0*/  LDG.E.64 R10, desc[UR22][R20.64] ;  /* 0x00000016140a7981 */ /* 0x001ea2000c1e1b00 */
[----:B------:R-:W-:Y:S01]  /*1de0*/  IMAD.WIDE.U32 R14, R15, 0x18, R4 ;  /* 0x000000180f0e7825 */ /* 0x000fe200078e0004 */
[----:B------:R-:W-:Y:S01]  /*1df0*/  UIADD3 UR16, UP1, UPT, UR16, -0x10, URZ ;  /* 0xfffffff010107890 */ /* 0x000fe2000ff3e0ff */
[----:B------:R-:W-:Y:S02]  /*1e00*/  MOV R25, UR32 ;  /* 0x0000002000197c02 */ /* 0x000fe40008000f00 */
[----:B------:R-:W-:Y:S01]  /*1e10*/  VIADD R15, R15, UR17 ;  /* 0x000000110f0f7c36 */ /* 0x000fe20008000000 */
[----:B------:R-:W-:Y:S01]  /*1e20*/  UIADD3.X UR20, UPT, UPT, UR20, -0x1, URZ, UP1, !UPT ;  /* 0xffffffff14147890 */ /* 0x000fe20008ffe4ff */
[----:B------:R-:W-:Y:S01]  /*1e30*/  IMAD.U32 R6, RZ, RZ, UR33 ;  /* 0x00000021ff067e24 */ /* 0x000fe2000f8e00ff */
[----:B------:R-:W-:Y:S01]  /*1e40*/  UISETP.GT.U32.AND UP1, UPT, UR16, 0xc, UPT ;  /* 0x0000000c1000788c */ /* 0x000fe2000bf24070 */
[----:B------:R-:W-:Y:S01]  /*1e50*/  IADD3 R0, P0, P1, R25, UR32, R0 ;  /* 0x0000002019007c10 */ /* 0x000fe2000f91e000 */
[----:B-1----:R-:W-:Y:S01]  /*1e60*/  IMAD.U32 R8, RZ, RZ, UR28 ;  /* 0x0000001cff087e24 */ /* 0x002fe2000f8e00ff */
[----:B------:R-:W-:Y:S01]  /*1e70*/  IADD3 R4, P3, PT, R4, UR25, RZ ;  /* 0x0000001904047c10 */ /* 0x000fe2000ff7e0ff */
[----:B------:R-:W-:Y:S01]  /*1e80*/  UISETP.GT.AND.EX UP1, UPT, UR20, URZ, UPT, UP1 ;  /* 0x000000ff1400728c */ /* 0x000fe2000bf24310 */
[----:B------:R-:W-:Y:S01]  /*1e90*/  IMAD.U32 R13, RZ, RZ, UR32 ;  /* 0x00000020ff0d7e24 */ /* 0x000fe2000f8e00ff */
[----:B------:R-:W-:Y:S01]  /*1ea0*/  IADD3.X R3, PT, PT, R6, UR33, R3, P0, P1 ;  /* 0x0000002106037c10 */ /* 0x000fe200087e2403 */
[----:B------:R-:W-:Y:S01]  /*1eb0*/  IMAD.U32 R9, RZ, RZ, UR28 ;  /* 0x0000001cff097e24 */ /* 0x000fe2000f8e00ff */
[----:B------:R-:W-:Y:S01]  /*1ec0*/  LEA R7, P0, R8, R7, 0x2 ;  /* 0x0000000708077211 */ /* 0x000fe200078010ff */
[----:B------:R-:W-:Y:S01]  /*1ed0*/  IMAD.U32 R8, RZ, RZ, UR33 ;  /* 0x00000021ff087e24 */ /* 0x000fe2000f8e00ff */
[----:B------:R-:W-:Y:S01]  /*1ee0*/  IADD3 R0, P1, P2, R13, UR32, R0 ;  /* 0x000000200d007c10 */ /* 0x000fe2000fa3e000 */
[----:B------:R-:W-:Y:S01]  /*1ef0*/  IMAD.U32 R6, RZ, RZ, UR19 ;  /* 0x00000013ff067e24 */ /* 0x000fe2000f8e00ff */
[----:B------:R-:W-:-:S02]  /*1f00*/  IADD3.X R5, PT, PT, R5, UR27, RZ, P3, !PT ;  /* 0x0000001b05057c10 */ /* 0x000fc40009ffe4ff */
[----:B------:R-:W-:Y:S02]  /*1f10*/  IADD3.X R3, PT, PT, R8, UR33, R3, P1, P2 ;  /* 0x0000002108037c10 */ /* 0x000fe40008fe4403 */
[----:B------:R-:W-:Y:S01]  /*1f20*/  LEA.HI.X R2, R9, R2, R6, 0x2, P0 ;  /* 0x0000000209027211 */ /* 0x000fe200000f1406 */
[----:B--2---:R1:W-:Y:S01]  /*1f30*/  STG.E.64 desc[UR22][R14.64], R10 ;  /* 0x0000000a0e007986 */ /* 0x0043e2000c101b16 */
[----:B------:R-:W-:Y:S05]  /*1f40*/  BRA.U UP1, `(.L_x_520) ;  /* 0xfffffff501d47547 */ /* 0x000fea000b83ffff */
.L_x_519:
[----:B------:R-:W-:-:S04]  /*1f50*/  UISETP.GT.U32.AND UP1, UPT, UR16, 0x4, UPT ;  /* 0x000000041000788c */ /* 0x000fc8000bf24070 */
[----:B------:R-:W-:-:S09]  /*1f60*/  UISETP.GT.AND.EX UP1, UPT, UR20, URZ, UPT, UP1 ;  /* 0x000000ff1400728c */ /* 0x000fd2000bf24310 */
[----:B------:R-:W-:Y:S05]  /*1f70*/  BRA.U !UP1, `(.L_x_521) ;  /* 0x0000000509207547 */ /* 0x000fea000b800000 */
[----:B------:R-:W0:Y:S02]  /*1f80*/  LDCU.64 UR14, c[0x0][0x380] ;  /* 0x00007000ff0e77ac */ /* 0x000e240008000a00 */
        /* <DEDUP_REMOVED lines=18> */
[----:B------:R-:W-:-:S02]  /*20b0*/  IADD3.X R23, PT, PT, R19, UR17, RZ, P1, !PT ;  /* 0x0000001113177c10 */ /* 0x000fc40008ffe4ff */
[----:B------:R-:W-:Y:S01]  /*20c0*/  MOV R6, UR28 ;  /* 0x0000001c00067c02 */ /* 0x000fe20008000f00 */
[----:B0-----:R-:W-:-:S03]  /*20d0*/  IMAD.U32 R17, RZ, RZ, UR28 ;  /* 0x0000001cff117e24 */ /* 0x001fc6000f8e00ff */
[----:B------:R-:W-:Y:S01]  /*20e0*/  LEA R7, P0, R6, R7, 0x2 ;  /* 0x0000000706077211 */ /* 0x000fe200078010ff */
[----:B--2---:R0:W-:Y:S04]  /*20f0*/  STG.E.64 desc[UR22][R20.64], R12 ;  /* 0x0000000c14007986 */ /* 0x0041e8000c101b16 */
[----:B------:R-:W2:Y:S01]  /*2100*/  LDG.E.64 R8, desc[UR22][R22.64] ;  /* 0x0000001616087981 */ /* 0x000ea2000c1e1b00 */
[----:B------:R-:W-:Y:S01]  /*2110*/  IMAD.U32 R6, RZ, RZ, UR19 ;  /* 0x00000013ff067e24 */ /* 0x000fe2000f8e00ff */
[----:B------:R-:W-:Y:S01]  /*2120*/  UIMAD UR35, UR18, 0x18, URZ ;  /* 0x00000018122378a4 */ /* 0x000fe2000f8e02ff */
        /* <DEDUP_REMOVED lines=26> */
[----:B---3--:R1:W-:Y:S04]  /*22d0*/  STG.E.64 desc[UR22][R14.64], R8 ;  /* 0x000000080e007986 */ /* 0x0083e8000c101b16 */
[----:B--2---:R-:W2:Y:S01]  /*22e0*/  LDG.E.64 R10, desc[UR22][R16.64] ;  /* 0x00000016100a7981 */ /* 0x004ea2000c1e1b00 */
        /* <DEDUP_REMOVED lines=8> */
[----:B------:R-:W-:Y:S01]  /*2370*/  UIADD3.X UR20, UPT, UPT, UR20, -0x1, URZ, UP0, !UPT ;  /* 0xffffffff14147890 */ /* 0x000fe200087fe4ff */
[----:B-1----:R-:W-:Y:S01]  /*2380*/  IMAD.U32 R9, RZ, RZ, UR28 ;  /* 0x0000001cff097e24 */ /* 0x002fe2000f8e00ff */
[----:B------:R-:W-:Y:S01]  /*2390*/  UPLOP3.LUT UP0, UPT, UPT, UPT, UPT, 0x40, 0x4 ;  /* 0x000000000004789c */ /* 0x000fe20003f0e870 */
[----:B------:R-:W-:Y:S01]  /*23a0*/  LEA R7, P0, R6, R7, 0x2 ;  /* 0x0000000706077211 */ /* 0x000fe200078010ff */
[----:B------:R-:W-:-:S02]  /*23b0*/  IMAD.U32 R8, RZ, RZ, UR33 ;  /* 0x00000021ff087e24 */ /* 0x000fc4000f8e00ff */
[----:B------:R-:W-:-:S03]  /*23c0*/  IMAD.U32 R6, RZ, RZ, UR19 ;  /* 0x00000013ff067e24 */ /* 0x000fc6000f8e00ff */
[----:B------:R-:W-:Y:S02]  /*23d0*/  IADD3.X R3, PT, PT, R8, UR33, R3, P1, P2 ;  /* 0x0000002108037c10 */ /* 0x000fe40008fe4403 */
[----:B------:R-:W-:Y:S01]  /*23e0*/  LEA.HI.X R2, R9, R2, R6, 0x2, P0 ;  /* 0x0000000209027211 */ /* 0x000fe200000f1406 */
[----:B--2---:R0:W-:Y:S06]  /*23f0*/  STG.E.64 desc[UR22][R18.64], R10 ;  /* 0x0000000a12007986 */ /* 0x0041ec000c101b16 */
.L_x_521:
[----:B------:R-:W-:-:S04]  /*2400*/  UISETP.NE.U32.AND UP1, UPT, UR16, URZ, UPT ;  /* 0x000000ff1000728c */ /* 0x000fc8000bf25070 */
[----:B------:R-:W-:-:S09]  /*2410*/  UISETP.NE.OR.EX UP0, UPT, UR20, URZ, UP0, UP1 ;  /* 0x000000ff1400728c */ /* 0x000fd20008705710 */
[----:B------:R-:W-:Y:S05]  /*2420*/  BRA.U !UP0, `(.L_x_517) ;  /* 0x0000000108a07547 */ /* 0x000fea000b800000 */
.L_x_518:
[----:B------:R-:W2:Y:S01]  /*2430*/  LDCU.64 UR34, c[0x0][0x380] ;  /* 0x00007000ff2277ac */ /* 0x000ea20008000a00 */
[----:B------:R-:W-:Y:S02]  /*2440*/  USHF.L.U64.HI UR15, UR28, 0x3, UR19 ;  /* 0x000000031c0f7899 */ /* 0x000fe40008010213 */
[----:B------:R-:W-:Y:S02]  /*2450*/  USHF.L.U32 UR17, UR28, 0x3, URZ ;  /* 0x000000031c117899 */ /* 0x000fe400080006ff */
[----:B------:R-:W-:-:S12]  /*2460*/  USHF.L.U64.HI UR14, UR28, 0x2, UR19 ;  /* 0x000000021c0e7899 */ /* 0x000fd80008010213 */
.L_x_522:
[----:B--23--:R-:W-:-:S04]  /*2470*/  LEA R12, P0, R7, UR34, 0x3 ;  /* 0x00000022070c7c11 */ /* 0x00cfc8000f8018ff */
[----:B------:R-:W-:-:S05]  /*2480*/  LEA.HI.X R13, R7, UR35, R2, 0x3, P0 ;  /* 0x00000023070d7c11 */ /* 0x000fca00080f1c02 */
[----:B------:R-:W2:Y:S01]  /*2490*/  LDG.E.64 R8, desc[UR22][R12.64] ;  /* 0x000000160c087981 */ /* 0x000ea2000c1e1b00 */
[----:B-1----:R-:W-:-:S04]  /*24a0*/  IADD3 R14, P0, PT, R12, UR17, RZ ;  /* 0x000000110c0e7c10 */ /* 0x002fc8000ff1e0ff */
[----:B------:R-:W-:Y:S02]  /*24b0*/  IADD3.X R15, PT, PT, R13, UR15, RZ, P0, !PT ;  /* 0x0000000f0d0f7c10 */ /* 0x000fe400087fe4ff */
[----:B------:R-:W-:Y:S01]  /*24c0*/  IADD3 R16, P0, PT, R4, UR30, RZ ;  /* 0x0000001e04107c10 */ /* 0x000fe2000ff1e0ff */
[----:B--2---:R1:W-:Y:S04]  /*24d0*/  STG.E.64 desc[UR22][R4.64], R8 ;  /* 0x0000000804007986 */ /* 0x0043e8000c101b16 */
[----:B0-----:R-:W2:Y:S01]  /*24e0*/  LDG.E.64 R10, desc[UR22][R14.64] ;  /* 0x000000160e0a7981 */ /* 0x001ea2000c1e1b00 */
[----:B------:R-:W-:Y:S02]  /*24f0*/  IADD3 R18, P1, PT, R14, UR17, RZ ;  /* 0x000000110e127c10 */ /* 0x000fe4000ff3e0ff */
[----:B------:R-:W-:-:S02]  /*2500*/  IADD3.X R17, PT, PT, R5, UR31, RZ, P0, !PT ;  /* 0x0000001f05117c10 */ /* 0x000fc400087fe4ff */
[----:B------:R-:W-:Y:S02]  /*2510*/  IADD3.X R19, PT, PT, R15, UR15, RZ, P1, !PT ;  /* 0x0000000f0f137c10 */ /* 0x000fe40008ffe4ff */
[----:B------:R-:W-:Y:S01]  /*2520*/  IADD3 R20, P0, PT, R4, UR21, RZ ;  /* 0x0000001504147c10 */ /* 0x000fe2000ff1e0ff */
[----:B--2---:R3:W-:Y:S04]  /*2530*/  STG.E.64 desc[UR22][R16.64], R10 ;  /* 0x0000000a10007986 */ /* 0x0047e8000c101b16 */
[----:B------:R-:W2:Y:S01]  /*2540*/  LDG.E.64 R12, desc[UR22][R18.64] ;  /* 0x00000016120c7981 */ /* 0x000ea2000c1e1b00 */
[----:B------:R-:W-:Y:S02]  /*2550*/  IADD3 R22, P1, PT, R18, UR17, RZ ;  /* 0x0000001112167c10 */ /* 0x000fe4000ff3e0ff */
[----:B------:R-:W-:-:S02]  /*2560*/  IADD3.X R21, PT, PT, R5, UR24, RZ, P0, !PT ;  /* 0x0000001805157c10 */ /* 0x000fc400087fe4ff */
[----:B------:R-:W-:Y:S01]  /*2570*/  IADD3.X R23, PT, PT, R19, UR15, RZ, P1, !PT ;  /* 0x0000000f13177c10 */ /* 0x000fe20008ffe4ff */
[----:B------:R-:W-:Y:S01]  /*2580*/  IMAD.U32 R15, RZ, RZ, UR12 ;  /* 0x0000000cff0f7e24 */ /* 0x000fe2000f8e00ff */
[----:B------:R-:W-:Y:S01]  /*2590*/  UIMAD UR19, UR18, 0x18, URZ ;  /* 0x00000018121378a4 */ /* 0x000fe2000f8e02ff */
[----:B--2---:R3:W-:Y:S04]  /*25a0*/  STG.E.64 desc[UR22][R20.64], R12 ;  /* 0x0000000c14007986 */ /* 0x0047e8000c101b16 */
[----:B-1----:R-:W2:Y:S01]  /*25b0*/  LDG.E.64 R8, desc[UR22][R22.64] ;  /* 0x0000001616087981 */ /* 0x002ea2000c1e1b00 */
[----:B------:R-:W-:Y:S01]  /*25c0*/  IMAD.WIDE.U32 R14, R15, 0x18, R4 ;  /* 0x000000180f0e7825 */ /* 0x000fe200078e0004 */
[----:B------:R-:W-:Y:S01]  /*25d0*/  UIADD3 UR16, UP0, UPT, UR16, -0x4, URZ ;  /* 0xfffffffc10107890 */ /* 0x000fe2000ff1e0ff */
[----:B------:R-:W-:-:S02]  /*25e0*/  IADD3 R0, P1, PT, R0, UR32, RZ ;  /* 0x0000002000007c10 */ /* 0x000fc4000ff3e0ff */
[----:B------:R-:W-:Y:S01]  /*25f0*/  VIADD R15, R15, UR19 ;  /* 0x000000130f0f7c36 */ /* 0x000fe20008000000 */
[----:B------:R-:W-:Y:S01]  /*2600*/  UIADD3.X UR20, UPT, UPT, UR20, -0x1, URZ, UP0, !UPT ;  /* 0xffffffff14147890 */ /* 0x000fe200087fe4ff */
[----:B------:R-:W-:Y:S01]  /*2610*/  IMAD.U32 R6, RZ, RZ, UR28 ;  /* 0x0000001cff067e24 */ /* 0x000fe2000f8e00ff */
[----:B------:R-:W-:Y:S01]  /*2620*/  UISETP.NE.U32.AND UP0, UPT, UR16, URZ, UPT ;  /* 0x000000ff1000728c */ /* 0x000fe2000bf05070 */
[----:B------:R-:W-:Y:S02]  /*2630*/  IADD3 R4, P2, PT, R4, UR25, RZ ;  /* 0x0000001904047c10 */ /* 0x000fe4000ff5e0ff */
[----:B------:R-:W-:Y:S01]  /*2640*/  IADD3.X R3, PT, PT, R3, UR33, RZ, P1, !PT ;  /* 0x0000002103037c10 */ /* 0x000fe20008ffe4ff */
[----:B------:R-:W-:Y:S01]  /*2650*/  UISETP.NE.AND.EX UP0, UPT, UR20, URZ, UPT, UP0 ;  /* 0x000000ff1400728c */ /* 0x000fe2000bf05300 */
[----:B------:R-:W-:Y:S02]  /*2660*/  LEA R7, P0, R6, R7, 0x2 ;  /* 0x0000000706077211 */ /* 0x000fe400078010ff */
[----:B------:R-:W-:-:S02]  /*2670*/  IADD3.X R5, PT, PT, R5, UR27, RZ, P2, !PT ;  /* 0x0000001b05057c10 */ /* 0x000fc400097fe4ff */
[----:B------:R-:W-:Y:S01]  /*2680*/  IADD3.X R2, PT, PT, R2, UR14, RZ, P0, !PT ;  /* 0x0000000e02027c10 */ /* 0x000fe200087fe4ff */
[----:B--2---:R3:W-:Y:S03]  /*2690*/  STG.E.64 desc[UR22][R14.64], R8 ;  /* 0x000000080e007986 */ /* 0x0047e6000c101b16 */
[----:B------:R-:W-:Y:S05]  /*26a0*/  BRA.U UP0, `(.L_x_522) ;  /* 0xfffffffd00707547 */ /* 0x000fea000b83ffff */
.L_x_517:
[----:B------:R-:W-:-:S04]  /*26b0*/  ISETP.NE.U32.AND P0, PT, RZ, UR26, PT ;  /* 0x0000001aff007c0c */ /* 0x000fc8000bf05070 */
[----:B------:R-:W-:-:S13]  /*26c0*/  ISETP.NE.AND.EX P0, PT, RZ, UR4, PT, P0 ;  /* 0x00000004ff007c0c */ /* 0x000fda000bf05300 */
[----:B------:R-:W-:Y:S05]  /*26d0*/  @!P0 EXIT ;  /* 0x000000000000894d */ /* 0x000fea0003800000 */
[----:B------:R-:W2:Y:S01]  /*26e0*/  LDC.64 R4, c[0x0][0x3b8] ;  /* 0x0000ee00ff047b82 */ /* 0x000ea20000000a00 */
[----:B------:R-:W2:Y:S01]  /*26f0*/  LDCU.128 UR12, c[0x0][0x3c0] ;  /* 0x00007800ff0c77ac */ /* 0x000ea20008000c00 */
[----:B------:R-:W4:Y:S06]  /*2700*/  LDCU.128 UR16, c[0x0][0x390] ;  /* 0x00007200ff1077ac */ /* 0x000f2c0008000c00 */
[----:B01-3--:R-:W0:Y:S01]  /*2710*/  LDC.64 R10, c[0x0][0x3b0] ;  /* 0x0000ec00ff0a7b82 */ /* 0x00be220000000a00 */
[----:B------:R-:W-:Y:S02]  /*2720*/  UIMAD UR11, UR11, UR8, URZ ;  /* 0x000000080b0b72a4 */ /* 0x000fe4000f8e02ff */
[----:B------:R-:W-:-:S02]  /*2730*/  UIMAD.WIDE.U32 UR6, UR10, UR8, URZ ;  /* 0x000000080a0672a5 */ /* 0x000fc4000f8e00ff */
[----:B------:R-:W-:-:S04]  /*2740*/  UIMAD UR5, UR9, UR10, UR11 ;  /* 0x0000000a090572a4 */ /* 0x000fc8000f8e020b */
[----:B------:R-:W-:-:S03]  /*2750*/  UIADD3 UR5, UPT, UPT, UR7, UR5, URZ ;  /* 0x0000000507057290 */ /* 0x000fc6000fffe0ff */
[----:B------:R-:W1:Y:S01]  /*2760*/  LDCU.64 UR10, c[0x0][0x380] ;  /* 0x00007000ff0a77ac */ /* 0x000e620008000a00 */
[C---:B--2---:R-:W-:Y:S01]  /*2770*/  IMAD R6, R4.reuse, UR13, RZ ;  /* 0x0000000d04067c24 */ /* 0x044fe2000f8e02ff */
[----:B----4-:R-:W-:Y:S02]  /*2780*/  UIMAD UR5, UR5, UR18, URZ ;  /* 0x00000012050572a4 */ /* 0x010fe4000f8e02ff */
[----:B------:R-:W-:Y:S01]  /*2790*/  UIMAD.WIDE.U32 UR8, UR6, UR18, URZ ;  /* 0x00000012060872a5 */ /* 0x000fe2000f8e00ff */
[----:B------:R-:W-:Y:S01]  /*27a0*/  IMAD R9, R5, UR12, R6 ;  /* 0x0000000c05097c24 */ /* 0x000fe2000f8e0206 */
[----:B------:R-:W-:Y:S01]  /*27b0*/  UIMAD UR5, UR6, UR19, UR5 ;  /* 0x00000013060572a4 */ /* 0x000fe2000f8e0205 */
[----:B------:R-:W-:Y:S01]  /*27c0*/  IMAD.WIDE.U32 R4, R4, UR12, RZ ;  /* 0x0000000c04047c25 */ /* 0x000fe2000f8e00ff */
[----:B------:R-:W-:Y:S02]  /*27d0*/  UIMAD.WIDE.U32 UR6, UR8, UR16, URZ ;  /* 0x00000010080672a5 */ /* 0x000fe4000f8e00ff */
[----:B------:R-:W-:-:S02]  /*27e0*/  UIADD3 UR5, UPT, UPT, UR9, UR5, URZ ;  /* 0x0000000509057290 */ /* 0x000fc4000fffe0ff */
[----:B------:R-:W-:Y:S02]  /*27f0*/  IADD3 R9, PT, PT, R5, R9, RZ ;  /* 0x0000000905097210 */ /* 0x000fe40007ffe0ff */
[----:B------:R-:W-:Y:S01]  /*2800*/  UIMAD UR5, UR5, UR16, URZ ;  /* 0x00000010050572a4 */ /* 0x000fe2000f8e02ff */
[----:B-1----:R-:W-:Y:S02]  /*2810*/  LEA R13, P0, R7, UR10, 0x3 ;  /* 0x0000000a070d7c11 */ /* 0x002fe4000f8018ff */
[-C--:B0-----:R-:W-:Y:S01]  /*2820*/  IMAD R5, R9, R10.reuse, RZ ;  /* 0x0000000a09057224 */ /* 0x081fe200078e02ff */
[----:B------:R-:W-:Y:S01]  /*2830*/  UIMAD UR5, UR8, UR17, UR5 ;  /* 0x00000011080572a4 */ /* 0x000fe2000f8e0205 */
[C---:B------:R-:W-:Y:S01]  /*2840*/  IMAD.WIDE.U32 R8, R4.reuse, R10, RZ ;  /* 0x0000000a04087225 */ /* 0x040fe200078e00ff */
[----:B------:R-:W-:Y:S02]  /*2850*/  LEA.HI.X R10, R7, UR11, R2, 0x3, P0 ;  /* 0x0000000b070a7c11 */ /* 0x000fe400080f1c02 */
[----:B------:R-:W-:Y:S01]  /*2860*/  UIADD3 UR5, UPT, UPT, UR7, UR5, URZ ;  /* 0x0000000507057290 */ /* 0x000fe2000fffe0ff */
[----:B------:R-:W-:Y:S01]  /*2870*/  IMAD R5, R4, R11, R5 ;  /* 0x0000000b04057224 */ /* 0x000fe200078e0205 */
[----:B------:R-:W-:-:S02]  /*2880*/  LEA R11, P1, R0, UR14, 0x3 ;  /* 0x0000000e000b7c11 */ /* 0x000fc4000f8218ff */
[----:B------:R-:W-:Y:S01]  /*2890*/  USHF.L.U64.HI UR5, UR6, 0x3, UR5 ;  /* 0x0000000306057899 */ /* 0x000fe20008010205 */
[----:B------:R-:W-:Y:S01]  /*28a0*/  IMAD.IADD R5, R9, 0x1, R5 ;  /* 0x0000000109057824 */ /* 0x000fe200078e0205 */
[----:B------:R-:W-:-:S03]  /*28b0*/  LEA.HI.X R0, R0, UR15, R3, 0x3, P1 ;  /* 0x0000000f00007c11 */ /* 0x000fc600088f1c03 */
[----:B------:R-:W-:-:S04]  /*28c0*/  IMAD R5, R5, UR16, RZ ;  /* 0x0000001005057c24 */ /* 0x000fc8000f8e02ff */
[C---:B------:R-:W-:Y:S02]  /*28d0*/  IMAD R9, R8.reuse, UR17, R5 ;  /* 0x0000001108097c24 */ /* 0x040fe4000f8e0205 */
[----:B------:R-:W-:-:S04]  /*28e0*/  IMAD.WIDE.U32 R4, R8, UR16, RZ ;  /* 0x0000001008047c25 */ /* 0x000fc8000f8e00ff */
[----:B------:R-:W-:-:S05]  /*28f0*/  IMAD.IADD R9, R5, 0x1, R9 ;  /* 0x0000000105097824 */ /* 0x000fca00078e0209 */
[----:B------:R-:W-:-:S07]  /*2900*/  SHF.L.U64.HI R15, R4, 0x3, R9 ;  /* 0x00000003040f7819 */ /* 0x000fce0000010209 */
.L_x_523:
[----:B0-----:R-:W-:Y:S02]  /*2910*/  IMAD.MOV.U32 R2, RZ, RZ, R13 ;  /* 0x000000ffff027224 */ /* 0x001fe400078e000d */
[----:B------:R-:W-:-:S06]  /*2920*/  IMAD.MOV.U32 R3, RZ, RZ, R10 ;  /* 0x000000ffff037224 */ /* 0x000fcc00078e000a */
[----:B------:R-:W2:Y:S01]  /*2930*/  LDG.E.64 R2, desc[UR22][R2.64] ;  /* 0x0000001602027981 */ /* 0x000ea2000c1e1b00 */
[----:B------:R-:W-:Y:S01]  /*2940*/  IMAD.MOV.U32 R6, RZ, RZ, R11 ;  /* 0x000000ffff067224 */ /* 0x000fe200078e000b */
[----:B------:R-:W-:Y:S01]  /*2950*/  UIADD3 UR26, UP0, UPT, UR26, -0x1, URZ ;  /* 0xffffffff1a1a7890 */ /* 0x000fe2000ff1e0ff */
[----:B------:R-:W-:Y:S01]  /*2960*/  IMAD.MOV.U32 R7, RZ, RZ, R0 ;  /* 0x000000ffff077224 */ /* 0x000fe200078e0000 */
[----:B------:R-:W-:Y:S01]  /*2970*/  LEA R11, P1, R4, R11, 0x3 ;  /* 0x0000000b040b7211 */ /* 0x000fe200078218ff */
[----:B------:R-:W-:Y:S01]  /*2980*/  IMAD.U32 R8, RZ, RZ, UR6 ;  /* 0x00000006ff087e24 */ /* 0x000fe2000f8e00ff */
[----:B------:R-:W-:Y:S01]  /*2990*/  UIADD3.X UR4, UPT, UPT, UR4, -0x1, URZ, UP0, !UPT ;  /* 0xffffffff04047890 */ /* 0x000fe200087fe4ff */
[----:B------:R-:W-:Y:S01]  /*29a0*/  MOV R9, UR7 ;  /* 0x0000000700097c02 */ /* 0x000fe20008000f00 */
[----:B------:R-:W-:Y:S01]  /*29b0*/  UISETP.NE.U32.AND UP0, UPT, UR26, URZ, UPT ;  /* 0x000000ff1a00728c */ /* 0x000fe2000bf05070 */
[----:B------:R-:W-:Y:S01]  /*29c0*/  IMAD.X R0, R0, 0x1, R15, P1 ;  /* 0x0000000100007824 */ /* 0x000fe200008e060f */
[----:B------:R-:W-:-:S02]  /*29d0*/  LEA R13, P0, R8, R13, 0x3 ;  /* 0x0000000d080d7211 */ /* 0x000fc400078018ff */
[----:B------:R-:W-:Y:S02]  /*29e0*/  UISETP.NE.AND.EX UP0, UPT, UR4, URZ, UPT, UP0 ;  /* 0x000000ff0400728c */ /* 0x000fe4000bf05300 */
[----:B------:R-:W-:Y:S01]  /*29f0*/  IADD3.X R10, PT, PT, R10, UR5, RZ, P0, !PT ;  /* 0x000000050a0a7c10 */ /* 0x000fe200087fe4ff */
[----:B--2---:R0:W-:Y:S06]  /*2a00*/  STG.E.64 desc[UR22][R6.64], R2 ;  /* 0x0000000206007986 */ /* 0x0041ec000c101b16 */
[----:B------:R-:W-:Y:S05]  /*2a10*/  BRA.U UP0, `(.L_x_523) ;  /* 0xfffffffd00bc7547 */ /* 0x000fea000b83ffff */
[----:B------:R-:W-:Y:S05]  /*2a20*/  EXIT ;  /* 0x000000000000794d */ /* 0x000fea0003800000 */
        .weak           $__internal_42_$__cuda_sm20_div_s64
        .type           $__internal_42_$__cuda_sm20_div_s64,@function
        .size           $__internal_42_$__cuda_sm20_div_s64,($__internal_43_$__cuda_sm20_div_u64 - $__internal_42_$__cuda_sm20_div_s64)
$__internal_42_$__cuda_sm20_div_s64:
        /* <DEDUP_REMOVED lines=33> */
[----:B------:R-:W-:Y:S02]  /*2c40*/  SEL R8, R5, R0, !P3 ;  /* 0x0000000005087207 */ /* 0x000fe40005800000 */
[----:B------:R-:W-:Y:S01]  /*2c50*/  IADD3.X R10, PT, PT, RZ, ~R3, RZ, P4, !PT ;  /* 0x80000003ff0a7210 */ /* 0x000fe200027fe4ff */
[----:B------:R-:W-:-:S02]  /*2c60*/  IMAD.X R4, RZ, RZ, ~R4, P0 ;  /* 0x000000ffff047224 */ /* 0x000fc400000e0e04 */
[----:B------:R-:W-:Y:S01]  /*2c70*/  IMAD.MOV.U32 R5, RZ, RZ, RZ ;  /* 0x000000ffff057224 */ /* 0x000fe200078e00ff */
[----:B------:R-:W-:Y:S01]  /*2c80*/  SEL R10, R10, R3, !P3 ;  /* 0x000000030a0a7207 */ /* 0x000fe20005800000 */
[----:B------:R-:W-:-:S04]  /*2c90*/  IMAD.WIDE.U32 R6, P0, R7, R4, R6 ;  /* 0x0000000407067225 */ /* 0x000fc80007800006 */
        /* <DEDUP_REMOVED lines=32> */
[-C--:B------:R-:W-:Y:S02]  /*2ea0*/  IADD3.X R7, PT, PT, RZ, R4.reuse, RZ, P2, !PT ;  /* 0x00000004ff077210 */ /* 0x080fe400017fe4ff */
[----:B------:R-:W-:Y:S02]  /*2eb0*/  SEL R6, R6, R5, P0 ;  /* 0x0000000506067207 */ /* 0x000fe40000000000 */
[----:B------:R-:W-:-:S02]  /*2ec0*/  SEL R7, R7, R4, P0 ;  /* 0x0000000407077207 */ /* 0x000fc40000000000 */
[-C--:B------:R-:W-:Y:S02]  /*2ed0*/  IADD3 R5, P2, PT, RZ, -R6.reuse, RZ ;  /* 0x80000006ff057210 */ /* 0x080fe40007f5e0ff */
[----:B------:R-:W-:Y:S02]  /*2ee0*/  LOP3.LUT R8, R3, UR8, RZ, 0x3c, !PT ;  /* 0x0000000803087c12 */ /* 0x000fe4000f8e3cff */
[----:B------:R-:W-:Y:S01]  /*2ef0*/  ISETP.NE.U32.AND P0, PT, RZ, UR6, PT ;  /* 0x00000006ff007c0c */ /* 0x000fe2000bf05070 */
[----:B------:R-:W-:Y:S01]  /*2f00*/  IMAD.X R4, RZ, RZ, ~R7, P2 ;  /* 0x000000ffff047224 */ /* 0x000fe200010e0e07 */
[----:B------:R-:W-:Y:S02]  /*2f10*/  ISETP.GE.AND P1, PT, R8, RZ, PT ;  /* 0x000000ff0800720c */ /* 0x000fe40003f26270 */
[----:B------:R-:W-:Y:S02]  /*2f20*/  ISETP.NE.AND.EX P0, PT, RZ, UR8, PT, P0 ;  /* 0x00000008ff007c0c */ /* 0x000fe4000bf05300 */
[----:B------:R-:W-:Y:S01]  /*2f30*/  SEL R6, R5, R6, !P1 ;  /* 0x0000000605067207 */ /* 0x000fe20004800000 */
[----:B------:R-:W-:Y:S01]  /*2f40*/  IMAD.MOV.U32 R5, RZ, RZ, 0x0 ;  /* 0x00000000ff057424 */ /* 0x000fe200078e00ff */
[----:B------:R-:W-:Y:S01]  /*2f50*/  SEL R7, R4, R7, !P1 ;  /* 0x0000000704077207 */ /* 0x000fe20004800000 */
[----:B------:R-:W-:Y:S01]  /*2f60*/  IMAD.MOV.U32 R4, RZ, RZ, R2 ;  /* 0x000000ffff047224 */ /* 0x000fe200078e0002 */
[----:B------:R-:W-:-:S02]  /*2f70*/  SEL R6, R6, 0xffffffff, P0 ;  /* 0xffffffff06067807 */ /* 0x000fc40000000000 */
[----:B------:R-:W-:Y:S01]  /*2f80*/  SEL R7, R7, 0xffffffff, P0 ;  /* 0xffffffff07077807 */ /* 0x000fe20000000000 */
[----:B------:R-:W-:Y:S06]  /*2f90*/  RET.REL.NODEC R4 `(_ZN2at6native53_GLOBAL__N__069e5665_20_UpSampleNearest3d_cu_ab8a35b428upsample_nearest3d_out_frameIdXadL_ZNS0_43nearest_neighbor_exact_compute_source_indexEfiiEEEEvPKT_mmmmmmmmPS3_fff) ;  /* 0xffffffd004187950 */ /* 0x000fec0003c3ffff */
        .weak           $__internal_43_$__cuda_sm20_div_u64
        .type           $__internal_43_$__cuda_sm20_div_u64,@function
        .size           $__internal_43_$__cuda_sm20_div_u64,($__internal_44_$__cuda_sm20_rem_u64 - $__internal_43_$__cuda_sm20_div_u64)
$__internal_43_$__cuda_sm20_div_u64:
        /* <DEDUP_REMOVED lines=52> */
[C---:B------:R-:W-:Y:S01]  /*32e0*/  ISETP.GE.U32.AND.EX P0, PT, R16.reuse, R7, PT, P0 ;  /* 0x000000071000720c */ /* 0x040fe20003f06100 */
[----:B------:R-:W-:Y:S02]  /*32f0*/  IMAD.X R12, RZ, RZ, R9, P2 ;  /* 0x000000ffff0c7224 */ /* 0x000fe400010e0609 */
[----:B------:R-:W-:Y:S01]  /*3300*/  IMAD.X R14, R16, 0x1, ~R7, P1 ;  /* 0x00000001100e7824 */ /* 0x000fe200008e0e07 */
[----:B------:R-:W-:-:S02]  /*3310*/  SEL R11, R6, R11, P0 ;  /* 0x0000000b060b7207 */ /* 0x000fc40000000000 */
[----:B------:R-:W-:Y:S02]  /*3320*/  SEL R5, R5, R15, P0 ;  /* 0x0000000f05057207 */ /* 0x000fe40000000000 */
[----:B------:R-:W-:Y:S01]  /*3330*/  SEL R12, R12, R9, P0 ;  /* 0x000000090c0c7207 */ /* 0x000fe20000000000 */
[----:B------:R-:W-:Y:S01]  /*3340*/  IMAD.MOV.U32 R9, RZ, RZ, 0x0 ;  /* 0x00000000ff097424 */ /* 0x000fe200078e00ff */
[----:B------:R-:W-:Y:S02]  /*3350*/  IADD3 R6, P2, PT, R11, 0x1, RZ ;  /* 0x000000010b067810 */ /* 0x000fe40007f5e0ff */
[----:B------:R-:W-:Y:S02]  /*3360*/  SEL R14, R14, R16, P0 ;  /* 0x000000100e0e7207 */ /* 0x000fe40000000000 */
[----:B------:R-:W-:Y:S01]  /*3370*/  ISETP.GE.U32.AND P0, PT, R5, R10, PT ;  /* 0x0000000a0500720c */ /* 0x000fe20003f06070 */
[----:B------:R-:W-:Y:S01]  /*3380*/  IMAD.X R5, RZ, RZ, R12, P2 ;  /* 0x000000ffff057224 */ /* 0x000fe200010e060c */
[----:B------:R-:W-:-:S02]  /*3390*/  ISETP.NE.U32.AND P1, PT, R10, RZ, PT ;  /* 0x000000ff0a00720c */ /* 0x000fc40003f25070 */
[----:B------:R-:W-:Y:S02]  /*33a0*/  ISETP.GE.U32.AND.EX P0, PT, R14, R7, PT, P0 ;  /* 0x000000070e00720c */ /* 0x000fe40003f06100 */
[----:B------:R-:W-:Y:S02]  /*33b0*/  ISETP.NE.AND.EX P1, PT, R7, RZ, PT, P1 ;  /* 0x000000ff0700720c */ /* 0x000fe40003f25310 */
[----:B------:R-:W-:Y:S02]  /*33c0*/  SEL R6, R6, R11, P0 ;  /* 0x0000000b06067207 */ /* 0x000fe40000000000 */
[----:B------:R-:W-:Y:S02]  /*33d0*/  SEL R7, R5, R12, P0 ;  /* 0x0000000c05077207 */ /* 0x000fe40000000000 */
[----:B------:R-:W-:Y:S02]  /*33e0*/  SEL R6, R6, 0xffffffff, P1 ;  /* 0xffffffff06067807 */ /* 0x000fe40000800000 */
[----:B------:R-:W-:Y:S01]  /*33f0*/  SEL R7, R7, 0xffffffff, P1 ;  /* 0xffffffff07077807 */ /* 0x000fe20000800000 */
[----:B------:R-:W-:Y:S06]  /*3400*/  RET.REL.NODEC R8 `(_ZN2at6native53_GLOBAL__N__069e5665_20_UpSampleNearest3d_cu_ab8a35b428upsample_nearest3d_out_frameIdXadL_ZNS0_43nearest_neighbor_exact_compute_source_indexEfiiEEEEvPKT_mmmmmmmmPS3_fff) ;  /* 0xffffffc808fc7950 */ /* 0x000fec0003c3ffff */
        .weak           $__internal_44_$__cuda_sm20_rem_u64
        .type           $__internal_44_$__cuda_sm20_rem_u64,@function
        .size           $__internal_44_$__cuda_sm20_rem_u64,(.L_x_724 - $__internal_44_$__cuda_sm20_rem_u64)
$__internal_44_$__cuda_sm20_rem_u64:
        /* <DEDUP_REMOVED lines=64> */
[----:B------:R-:W-:Y:S06]  /*3810*/  RET.REL.NODEC R10 `(_ZN2at6native53_GLOBAL__N__069e5665_20_UpSampleNearest3d_cu_ab8a35b428upsample_nearest3d_out_frameIdXadL_ZNS0_43nearest_neighbor_exact_compute_source_indexEfiiEEEEvPKT_mmmmmmmmPS3_fff) ;  /* 0xffffffc40af87950 */ /* 0x000fec0003c3ffff */
.L_x_524:
        /* <DEDUP_REMOVED lines=14> */
.L_x_724:


//--------------------- .text._ZN2at6native53_GLOBAL__N__069e5665_20_UpSampleNearest3d_cu_ab8a35b428upsample_nearest3d_out_frameIhXadL_ZNS0_37nearest_neighbor_compute_source_indexEfiiEEEEvPKT_mmmmmmmmPS3_fff --------------------------
	.section	.text._ZN2at6native53_GLOBAL__N__069e5665_20_UpSampleNearest3d_cu_ab8a35b428upsample_nearest3d_out_frameIhXadL_ZNS0_37nearest_neighbor_compute_source_indexEfiiEEEEvPKT_mmmmmmmmPS3_fff,"ax",@progbits
	.align	128
.text._ZN2at6native53_GLOBAL__N__069e5665_20_UpSampleNearest3d_cu_ab8a35b428upsample_nearest3d_out_frameIhXadL_ZNS0_37nearest_neighbor_compute_source_indexEfiiEEEEvPKT_mmmmmmmmPS3_fff:
        .type           _ZN2at6native53_GLOBAL__N__069e5665_20_UpSampleNearest3d_cu_ab8a35b428upsample_nearest3d_out_frameIhXadL_ZNS0_37nearest_neighbor_compute_source_indexEfiiEEEEvPKT_mmmmmmmmPS3_fff,@function
        .size           _ZN2at6native53_GLOBAL__N__069e5665_20_UpSampleNearest3d_cu_ab8a35b428upsample_nearest3d_out_frameIhXadL_ZNS0_37nearest_neighbor_compute_source_indexEfiiEEEEvPKT_mmmmmmmmPS3_fff,(.L_x_728 - _ZN2at6native53_GLOBAL__N__069e5665_20_UpSampleNearest3d_cu_ab8a35b428upsample_nearest3d_out_frameIhXadL_ZNS0_37nearest_neighbor_compute_source_indexEfiiEEEEvPKT_mmmmmmmmPS3_fff)
        .other          _ZN2at6native53_GLOBAL__N__069e5665_20_UpSampleNearest3d_cu_ab8a35b428upsample_nearest3d_out_frameIhXadL_ZNS0_37nearest_neighbor_compute_source_indexEfiiEEEEvPKT_mmmmmmmmPS3_fff,@"STO_CUDA_ENTRY STV_DEFAULT"
_ZN2at6native53_GLOBAL__N__069e5665_20_UpSampleNearest3d_cu_ab8a35b428upsample_nearest3d_out_frameIhXadL_ZNS0_37nearest_neighbor_compute_source_indexEfiiEEEEvPKT_mmmmmmmmPS3_fff:
        /* <DEDUP_REMOVED lines=58> */
.L_x_526:
[----:B------:R-:W-:-:S07]  /*03a0*/  MOV R0, 0x3c0 ;  /* 0x000003c000007802 */ /* 0x000fce0000000f00 */
[----:B------:R-:W-:Y:S05]  /*03b0*/  CALL.REL.NOINC `($__internal_45_$__cuda_sm20_div_s64) ;  /* 0x00000020006c7944 */ /* 0x000fea0003c00000 */
.L_x_527:
[----:B------:R-:W-:Y:S05]  /*03c0*/  BSYNC.RECONVERGENT B0 ;  /* 0x0000000000007941 */ /* 0x000fea0003800200 */
.L_x_525:
        /* <DEDUP_REMOVED lines=24> */
.L_x_529:
[----:B------:R-:W0:Y:S01]  /*0550*/  LDCU.64 UR6, c[0x0][0x390] ;  /* 0x00007200ff0677ac */ /* 0x000e220008000a00 */
[----:B------:R-:W-:Y:S01]  /*0560*/  IMAD.MOV.U32 R11, RZ, RZ, R5 ;  /* 0x000000ffff0b7224 */ /* 0x000fe200078e0005 */
[----:B------:R-:W-:Y:S01]  /*0570*/  MOV R8, 0x5b0 ;  /* 0x000005b000087802 */ /* 0x000fe20000000f00 */
[----:B0-----:R-:W-:Y:S02]  /*0580*/  IMAD.U32 R5, RZ, RZ, UR6 ;  /* 0x00000006ff057e24 */ /* 0x001fe4000f8e00ff */
[----:B------:R-:W-:-:S07]  /*0590*/  IMAD.U32 R9, RZ, RZ, UR7 ;  /* 0x00000007ff097e24 */ /* 0x000fce000f8e00ff */
[----:B------:R-:W-:Y:S05]  /*05a0*/  CALL.REL.NOINC `($__internal_47_$__cuda_sm20_rem_u64) ;  /* 0x0000002800687944 */ /* 0x000fea0003c00000 */
[----:B------:R-:W-:-:S07]  /*05b0*/  IMAD.MOV.U32 R0, RZ, RZ, R4 ;  /* 0x000000ffff007224 */ /* 0x000fce00078e0004 */
.L_x_530:
[----:B------:R-:W-:Y:S05]  /*05c0*/  BSYNC.RECONVERGENT B0 ;  /* 0x0000000000007941 */ /* 0x000fea0003800200 */
.L_x_528:
        /* <DEDUP_REMOVED lines=26> */
.L_x_532:
[----:B------:R-:W0:Y:S01]  /*0770*/  LDCU.64 UR6, c[0x0][0x3b8] ;  /* 0x00007700ff0677ac */ /* 0x000e220008000a00 */
[----:B------:R-:W-:Y:S01]  /*0780*/  IMAD.MOV.U32 R4, RZ, RZ, R15 ;  /* 0x000000ffff047224 */ /* 0x000fe200078e000f */
[----:B------:R-:W-:Y:S01]  /*0790*/  MOV R6, 0x7e0 ;  /* 0x000007e000067802 */ /* 0x000fe20000000f00 */
[----:B------:R-:W-:Y:S02]  /*07a0*/  IMAD.MOV.U32 R3, RZ, RZ, R13 ;  /* 0x000000ffff037224 */ /* 0x000fe400078e000d */
[----:B0-----:R-:W-:Y:S02]  /*07b0*/  IMAD.U32 R8, RZ, RZ, UR6 ;  /* 0x00000006ff087e24 */ /* 0x001fe4000f8e00ff */
[----:B------:R-:W-:-:S07]  /*07c0*/  IMAD.U32 R5, RZ, RZ, UR7 ;  /* 0x00000007ff057e24 */ /* 0x000fce000f8e00ff */
[----:B------:R-:W-:Y:S05]  /*07d0*/  CALL.REL.NOINC `($__internal_46_$__cuda_sm20_div_u64) ;  /* 0x0000002000c07944 */ /* 0x000fea0003c00000 */
[----:B------:R-:W-:Y:S02]  /*07e0*/  IMAD.MOV.U32 R2, RZ, RZ, R4 ;  /* 0x000000ffff027224 */ /* 0x000fe400078e0004 */
[----:B------:R-:W-:-:S07]  /*07f0*/  IMAD.MOV.U32 R3, RZ, RZ, R5 ;  /* 0x000000ffff037224 */ /* 0x000fce00078e0005 */
.L_x_533:
[----:B------:R-:W-:Y:S05]  /*0800*/  BSYNC.RECONVERGENT B0 ;  /* 0x0000000000007941 */ /* 0x000fea0003800200 */
.L_x_531:
        /* <DEDUP_REMOVED lines=26> */
.L_x_535:
[----:B------:R-:W0:Y:S01]  /*09b0*/  LDCU.64 UR6, c[0x0][0x3c0] ;  /* 0x00007800ff0677ac */ /* 0x000e220008000a00 */
[----:B------:R-:W-:Y:S01]  /*09c0*/  IMAD.MOV.U32 R4, RZ, RZ, R2 ;  /* 0x000000ffff047224 */ /* 0x000fe200078e0002 */
[----:B------:R-:W-:Y:S01]  /*09d0*/  MOV R6, 0xa10 ;  /* 0x00000a1000067802 */ /* 0x000fe20000000f00 */
[----:B0-----:R-:W-:Y:S02]  /*09e0*/  IMAD.U32 R8, RZ, RZ, UR6 ;  /* 0x00000006ff087e24 */ /* 0x001fe4000f8e00ff */
[----:B------:R-:W-:-:S07]  /*09f0*/  IMAD.U32 R5, RZ, RZ, UR7 ;  /* 0x00000007ff057e24 */ /* 0x000fce000f8e00ff */
[----:B------:R-:W-:Y:S05]  /*0a00*/  CALL.REL.NOINC `($__internal_46_$__cuda_sm20_div_u64) ;  /* 0x0000002000347944 */ /* 0x000fea0003c00000 */
.L_x_536:
[----:B------:R-:W-:Y:S05]  /*0a10*/  BSYNC.RECONVERGENT B0 ;  /* 0x0000000000007941 */ /* 0x000fea0003800200 */
.L_x_534:
        /* <DEDUP_REMOVED lines=24> */
.L_x_538:
[----:B------:R-:W0:Y:S01]  /*0ba0*/  LDCU.64 UR6, c[0x0][0x3b0] ;  /* 0x00007600ff0677ac */ /* 0x000e220008000a00 */
[----:B------:R-:W-:Y:S01]  /*0bb0*/  IMAD.MOV.U32 R11, RZ, RZ, R5 ;  /* 0x000000ffff0b7224 */ /* 0x000fe200078e0005 */
[----:B------:R-:W-:Y:S01]  /*0bc0*/  MOV R8, 0xc00 ;  /* 0x00000c0000087802 */ /* 0x000fe20000000f00 */
[----:B0-----:R-:W-:Y:S02]  /*0bd0*/  IMAD.U32 R5, RZ, RZ, UR6 ;  /* 0x00000006ff057e24 */ /* 0x001fe4000f8e00ff */
[----:B------:R-:W-:-:S07]  /*0be0*/  IMAD.U32 R9, RZ, RZ, UR7 ;  /* 0x00000007ff097e24 */ /* 0x000fce000f8e00ff */
[----:B------:R-:W-:Y:S05]  /*0bf0*/  CALL.REL.NOINC `($__internal_47_$__cuda_sm20_rem_u64) ;  /* 0x0000002000d47944 */ /* 0x000fea0003c00000 */
.L_x_539:
[----:B------:R-:W-:Y:S05]  /*0c00*/  BSYNC.RECONVERGENT B0 ;  /* 0x0000000000007941 */ /* 0x000fea0003800200 */
.L_x_537:
[----:B------:R-:W0:Y:S01]  /*0c10*/  LDCU UR4, c[0x0][0x3d0] ;  /* 0x00007a00ff0477ac */ /* 0x000e220008000800 */
[----:B------:R-:W-:Y:S01]  /*0c20*/  I2FP.F32.S32 R4, R4 ;  /* 0x0000000400047245 */ /* 0x000fe20000201400 */
[----:B------:R-:W1:Y:S01]  /*0c30*/  LDC R5, c[0x0][0x398] ;  /* 0x0000e600ff057b82 */ /* 0x000e620000000800 */
[----:B------:R-:W-:Y:S01]  /*0c40*/  BSSY.RECONVERGENT B0, `(.L_x_540) ;  /* 0x0000029000007945 */ /* 0x000fe20003800200 */
[----:B------:R-:W2:Y:S02]  /*0c50*/  LDCU UR6, c[0x0][0x3c4] ;  /* 0x00007880ff0677ac */ /* 0x000ea40008000800 */
        /* <DEDUP_REMOVED lines=29> */
.L_x_541:
[----:B------:R-:W0:Y:S01]  /*0e30*/  LDCU.64 UR6, c[0x0][0x3c0] ;  /* 0x00007800ff0677ac */ /* 0x000e220008000a00 */
[----:B------:R-:W-:Y:S01]  /*0e40*/  IMAD.MOV.U32 R4, RZ, RZ, R15 ;  /* 0x000000ffff047224 */ /* 0x000fe200078e000f */
[----:B------:R-:W-:Y:S01]  /*0e50*/  MOV R6, 0xea0 ;  /* 0x00000ea000067802 */ /* 0x000fe20000000f00 */
[----:B------:R-:W-:Y:S02]  /*0e60*/  IMAD.MOV.U32 R3, RZ, RZ, R13 ;  /* 0x000000ffff037224 */ /* 0x000fe400078e000d */
[----:B0-----:R-:W-:Y:S02]  /*0e70*/  IMAD.U32 R8, RZ, RZ, UR6 ;  /* 0x00000006ff087e24 */ /* 0x001fe4000f8e00ff */
[----:B------:R-:W-:-:S07]  /*0e80*/  IMAD.U32 R5, RZ, RZ, UR7 ;  /* 0x00000007ff057e24 */ /* 0x000fce000f8e00ff */
[----:B------:R-:W-:Y:S05]  /*0e90*/  CALL.REL.NOINC `($__internal_46_$__cuda_sm20_div_u64) ;  /* 0x0000001c00107944 */ /* 0x000fea0003c00000 */
[----:B------:R-:W0:Y:S01]  /*0ea0*/  LDCU UR4, c[0x0][0x3c0] ;  /* 0x00007800ff0477ac */ /* 0x000e220008000800 */
[----:B------:R-:W-:-:S04]  /*0eb0*/  IMAD.MOV R6, RZ, RZ, -R4 ;  /* 0x000000ffff067224 */ /* 0x000fc800078e0a04 */
[----:B0-----:R-:W-:-:S07]  /*0ec0*/  IMAD R3, R6, UR4, R15 ;  /* 0x0000000406037c24 */ /* 0x001fce000f8e020f */
.L_x_542:
[----:B------:R-:W-:Y:S05]  /*0ed0*/  BSYNC.RECONVERGENT B0 ;  /* 0x0000000000007941 */ /* 0x000fea0003800200 */
.L_x_540:
        /* <DEDUP_REMOVED lines=34> */
.L_x_544:
[----:B------:R-:W0:Y:S01]  /*1100*/  LDCU.64 UR6, c[0x0][0x3b8] ;  /* 0x00007700ff0677ac */ /* 0x000e220008000a00 */
[----:B------:R-:W-:Y:S01]  /*1110*/  IMAD.MOV.U32 R11, RZ, RZ, R5 ;  /* 0x000000ffff0b7224 */ /* 0x000fe200078e0005 */
[----:B------:R-:W-:Y:S01]  /*1120*/  MOV R8, 0x1160 ;  /* 0x0000116000087802 */ /* 0x000fe20000000f00 */
[----:B0-----:R-:W-:Y:S01]  /*1130*/  IMAD.U32 R5, RZ, RZ, UR6 ;  /* 0x00000006ff057e24 */ /* 0x001fe2000f8e00ff */
[----:B------:R-:W-:-:S07]  /*1140*/  MOV R9, UR7 ;  /* 0x0000000700097c02 */ /* 0x000fce0008000f00 */
[----:B------:R-:W-:Y:S05]  /*1150*/  CALL.REL.NOINC `($__internal_47_$__cuda_sm20_rem_u64) ;  /* 0x0000001c007c7944 */ /* 0x000fea0003c00000 */
.L_x_545:
[----:B------:R-:W-:Y:S05]  /*1160*/  BSYNC.RECONVERGENT B0 ;  /* 0x0000000000007941 */ /* 0x000fea0003800200 */
.L_x_543:
[----:B------:R-:W0:Y:S01]  /*1170*/  LDCU UR7, c[0x0][0x3d8] ;  /* 0x00007b00ff0777ac */ /* 0x000e220008000800 */
[----:B------:R-:W-:Y:S01]  /*1180*/  I2FP.F32.S32 R3, R3 ;  /* 0x0000000300037245 */ /* 0x000fe20000201400 */
[----:B------:R-:W1:Y:S01]  /*1190*/  LDC.64 R8, c[0x0][0x3a0] ;  /* 0x0000e800ff087b82 */ /* 0x000e620000000a00 */
[----:B------:R-:W-:Y:S01]  /*11a0*/  I2FP.F32.S32 R4, R4 ;  /* 0x0000000400047245 */ /* 0x000fe20000201400 */
[----:B------:R-:W2:Y:S01]  /*11b0*/  LDCU UR6, c[0x0][0x3d4] ;  /* 0x00007a80ff0677ac */ /* 0x000ea20008000800 */
[----:B------:R-:W-:Y:S02]  /*11c0*/  SHF.R.S32.HI R11, RZ, 0x1f, R2 ;  /* 0x0000001fff0b7819 */ /* 0x000fe40000011402 */
[----:B------:R-:W-:Y:S01]  /*11d0*/  SHF.R.S32.HI R5, RZ, 0x1f, R0 ;  /* 0x0000001fff057819 */ /* 0x000fe20000011400 */
[----:B------:R-:W3:Y:S02]  /*11e0*/  LDCU.64 UR14, c[0x0][0x388] ;  /* 0x00007100ff0e77ac */ /* 0x000ee40008000a00 */
[----:B------:R-:W4:Y:S02]  /*11f0*/  LDC.64 R6, c[0x0][0x3a8] ;  /* 0x0000ea00ff067b82 */ /* 0x000f240000000a00 */
[----:B------:R-:W-:-:S02]  /*1200*/  IMAD R19, R5, UR8, RZ ;  /* 0x0000000805137c24 */ /* 0x000fc4000f8e02ff */
[----:B0-----:R-:W-:Y:S01]  /*1210*/  FMUL.FTZ R3, R3, UR7 ;  /* 0x0000000703037c20 */ /* 0x001fe20008410000 */
[----:B--2---:R-:W-:-:S05]  /*1220*/  FMUL.FTZ R4, R4, UR6 ;  /* 0x0000000604047c20 */ /* 0x004fca0008410000 */
[----:B------:R-:W4:Y:S01]  /*1230*/  F2I.FTZ.FLOOR.NTZ R3, R3 ;  /* 0x0000000300037305 */ /* 0x000f220000217100 */
[----:B---3--:R-:W-:Y:S01]  /*1240*/  ISETP.NE.U32.AND P0, PT, RZ, UR14, PT ;  /* 0x0000000eff007c0c */ /* 0x008fe2000bf05070 */
[----:B-1----:R-:W-:-:S03]  /*1250*/  IMAD R11, R11, R8, RZ ;  /* 0x000000080b0b7224 */ /* 0x002fc600078e02ff */
[----:B------:R-:W-:Y:S01]  /*1260*/  ISETP.NE.AND.EX P0, PT, RZ, UR15, PT, P0 ;  /* 0x0000000fff007c0c */ /* 0x000fe2000bf05300 */
[----:B------:R-:W-:Y:S02]  /*1270*/  IMAD R9, R2, R9, R11 ;  /* 0x0000000902097224 */ /* 0x000fe400078e020b */
[----:B------:R-:W0:Y:S01]  /*1280*/  F2I.FTZ.FLOOR.NTZ R17, R4 ;  /* 0x0000000400117305 */ /* 0x000e220000217100 */
[----:B----4-:R-:W-:-:S04]  /*1290*/  VIADDMNMX R10, R6, 0xffffffff, R3, PT ;  /* 0xffffffff060a7846 */ /* 0x010fc80003800103 */
[----:B------:R-:W-:Y:S02]  /*12a0*/  SHF.R.S32.HI R11, RZ, 0x1f, R10 ;  /* 0x0000001fff0b7819 */ /* 0x000fe4000001140a */
[----:B0-----:R-:W-:-:S04]  /*12b0*/  VIADDMNMX R16, R8, 0xffffffff, R17, PT ;  /* 0xffffffff08107846 */ /* 0x001fc80003800111 */
[----:B------:R-:W-:Y:S01]  /*12c0*/  SHF.R.S32.HI R17, RZ, 0x1f, R16 ;  /* 0x0000001fff117819 */ /* 0x000fe20000011410 */
[----:B------:R-:W-:Y:S06]  /*12d0*/  @!P0 EXIT ;  /* 0x000000000000894d */ /* 0x000fec0003800000 */
[----:B------:R-:W0:Y:S01]  /*12e0*/  LDC.64 R4, c[0x0][0x390] ;  /* 0x0000e400ff047b82 */ /* 0x000e220000000a00 */
        /* <DEDUP_REMOVED lines=11> */
[----:B------:R-:W-:Y:S02]  /*13a0*/  IMAD.MOV.U32 R17, RZ, RZ, R8 ;  /* 0x000000ffff117224 */ /* 0x000fe400078e0008 */
[C---:B0-----:R-:W-:Y:S01]  /*13b0*/  IMAD R0, R4.reuse, UR4, RZ ;  /* 0x0000000404007c24 */ /* 0x041fe2000f8e02ff */
[----:B------:R-:W-:Y:S01]  /*13c0*/  UMOV UR4, URZ ;  /* 0x000000ff00047c82 */ /* 0x000fe20008000000 */
[----:B------:R-:W-:Y:S02]  /*13d0*/  IMAD.IADD R14, R9, 0x1, R3 ;  /* 0x00000001090e7824 */ /* 0x000fe400078e0203 */
[----:B------:R-:W-:-:S04]  /*13e0*/  IMAD.WIDE.U32 R2, R4, UR8, RZ ;  /* 0x0000000804027c25 */ /* 0x000fc8000f8e00ff */
[----:B------:R-:W-:-:S04]  /*13f0*/  IMAD R9, R5, UR8, R0 ;  /* 0x0000000805097c24 */ /* 0x000fc8000f8e0200 */
        /* <DEDUP_REMOVED lines=38> */
.L_x_549:
        /* <DEDUP_REMOVED lines=19> */
[C---:B------:R-:W-:Y:S02]  /*1790*/  LEA R25, P1, R2.reuse, R17, 0x2 ;  /* 0x0000001102197211 */ /* 0x040fe400078210ff */
[----:B------:R-:W-:Y:S01]  /*17a0*/  IADD3 R16, P0, PT, R15, R4, RZ ;  /* 0x000000040f107210 */ /* 0x000fe20007f1e0ff */
[----:B--2---:R1:W-:Y:S04]  /*17b0*/  STG.E.U8 desc[UR20][R26.64], R24 ;  /* 0x000000181a007986 */ /* 0x0043e8000c101114 */
[----:B------:R-:W2:Y:S01]  /*17c0*/  LDG.E.U8 R29, desc[UR20][R28.64] ;  /* 0x000000141c1d7981 */ /* 0x000ea2000c1e1100 */
[----:B------:R-:W-:Y:S01]  /*17d0*/  LEA.HI.X R20, R2, R14, R9, 0x2, P1 ;  /* 0x0000000e02147211 */ /* 0x000fe200008f1409 */
[----:B------:R-:W-:Y:S01]  /*17e0*/  IMAD.X R17, R13, 0x1, R0, P0 ;  /* 0x000000010d117824 */ /* 0x000fe200000e0600 */
[----:B0-----:R-:W-:-:S04]  /*17f0*/  IADD3 R6, P1, PT, R25, UR14, RZ ;  /* 0x0000000e19067c10 */ /* 0x001fc8000ff3e0ff */
[----:B------:R-:W-:Y:S02]  /*1800*/  IADD3.X R7, PT, PT, R20, UR15, RZ, P1, !PT ;  /* 0x0000000f14077c10 */ /* 0x000fe40008ffe4ff */
[----:B------:R-:W-:Y:S01]  /*1810*/  IADD3 R21, P0, PT, R15, R10, RZ ;  /* 0x0000000a0f157210 */ /* 0x000fe20007f1e0ff */
[----:B--2---:R0:W-:Y:S04]  /*1820*/  STG.E.U8 desc[UR20][R16.64], R29 ;  /* 0x0000001d10007986 */ /* 0x0041e8000c101114 */
[----:B-1----:R-:W2:Y:S01]  /*1830*/  LDG.E.U8 R24, desc[UR20][R6.64] ;  /* 0x0000001406187981 */ /* 0x002ea2000c1e1100 */
[----:B------:R-:W-:Y:S02]  /*1840*/  IADD3.X R13, PT, PT, R13, R11, RZ, P0, !PT ;  /* 0x0000000b0d0d7210 */ /* 0x000fe400007fe4ff */
        /* <DEDUP_REMOVED lines=17> */
[----:B-1----:R-:W-:Y:S01]  /*1960*/  IADD3 R14, P0, PT, R21, R4, RZ ;  /* 0x00000004150e7210 */ /* 0x002fe20007f1e0ff */
[----:B--2---:R1:W-:Y:S04]  /*1970*/  STG.E.U8 desc[UR20][R26.64], R19 ;  /* 0x000000131a007986 */ /* 0x0043e8000c101114 */
[----:B------:R-:W2:Y:S01]  /*1980*/  LDG.E.U8 R29, desc[UR20][R28.64] ;  /* 0x000000141c1d7981 */ /* 0x000ea2000c1e1100 */
[----:B------:R-:W-:Y:S01]  /*1990*/  LEA.HI.X R20, R2, R20, R9, 0x2, P1 ;  /* 0x0000001402147211 */ /* 0x000fe200008f1409 */
[----:B------:R-:W-:Y:S01]  /*19a0*/  IMAD.X R15, R13, 0x1, R0, P0 ;  /* 0x000000010d0f7824 */ /* 0x000fe200000e0600 */
[----:B------:R-:W-:-:S04]  /*19b0*/  IADD3 R6, P1, PT, R25, UR14, RZ ;  /* 0x0000000e19067c10 */ /* 0x000fc8000ff3e0ff */
[----:B0-----:R-:W-:Y:S02]  /*19c0*/  IADD3.X R7, PT, PT, R20, UR15, RZ, P1, !PT ;  /* 0x0000000f14077c10 */ /* 0x001fe40008ffe4ff */
[----:B------:R-:W-:Y:S01]  /*19d0*/  IADD3 R21, P0, PT, R21, R10, RZ ;  /* 0x0000000a15157210 */ /* 0x000fe20007f1e0ff */
[----:B--2---:R0:W-:Y:S04]  /*19e0*/  STG.E.U8 desc[UR20][R14.64], R29 ;  /* 0x0000001d0e007986 */ /* 0x0041e8000c101114 */
[----:B------:R-:W2:Y:S01]  /*19f0*/  LDG.E.U8 R24, desc[UR20][R6.64] ;  /* 0x0000001406187981 */ /* 0x000ea2000c1e1100 */
[----:B------:R-:W-:Y:S01]  /*1a00*/  IMAD.X R13, R13, 0x1, R11, P0 ;  /* 0x000000010d0d7824 */ /* 0x000fe200000e060b */
[----:B------:R-:W-:Y:S02]  /*1a10*/  IADD3 R16, P0, PT, R21, UR10, RZ ;  /* 0x0000000a15107c10 */ /* 0x000fe4000ff1e0ff */
[----:B------:R-:W-:-:S02]  /*1a20*/  IADD3 R18, P1, PT, R6, R2, RZ ;  /* 0x0000000206127210 */ /* 0x000fc40007f3e0ff */
[----:B------:R-:W-:Y:S02]  /*1a30*/  IADD3.X R17, PT, PT, R13, UR11, RZ, P0, !PT ;  /* 0x0000000b0d117c10 */ /* 0x000fe400087fe4ff */
[----:B-1----:R-:W-:-:S03]  /*1a40*/  IADD3.X R19, PT, PT, R7, R9, RZ, P1, !PT ;  /* 0x0000000907137210 */ /* 0x002fc60000ffe4ff */
        /* <DEDUP_REMOVED lines=12> */
[C---:B------:R-:W-:Y:S02]  /*1b10*/  LEA R25, P1, R2.reuse, R25, 0x2 ;  /* 0x0000001902197211 */ /* 0x040fe400078210ff */
[----:B------:R-:W-:Y:S01]  /*1b20*/  IADD3 R6, P0, PT, R21, R4, RZ ;  /* 0x0000000415067210 */ /* 0x000fe20007f1e0ff */
[----:B--2---:R-:W-:Y:S04]  /*1b30*/  STG.E.U8 desc[UR20][R28.64], R19 ;  /* 0x000000131c007986 */ /* 0x004fe8000c101114 */
[----:B------:R-:W2:Y:S01]  /*1b40*/  LDG.E.U8 R24, desc[UR20][R16.64] ;  /* 0x0000001410187981 */ /* 0x000ea2000c1e1100 */
[----:B------:R-:W-:Y:S01]  /*1b50*/  LEA.HI.X R20, R2, R20, R9, 0x2, P1 ;  /* 0x0000001402147211 */ /* 0x000fe200008f1409 */
[----:B------:R-:W-:Y:S01]  /*1b60*/  IMAD.X R7, R13, 0x1, R0, P0 ;  /* 0x000000010d077824 */ /* 0x000fe200000e0600 */
[----:B------:R-:W-:-:S04]  /*1b70*/  IADD3 R14, P1, PT, R25, UR14, RZ ;  /* 0x0000000e190e7c10 */ /* 0x000fc8000ff3e0ff */
[----:B0-----:R-:W-:Y:S02]  /*1b80*/  IADD3.X R15, PT, PT, R20, UR15, RZ, P1, !PT ;  /* 0x0000000f140f7c10 */ /* 0x001fe40008ffe4ff */
[----:B------:R-:W-:Y:S01]  /*1b90*/  IADD3 R21, P0, PT, R21, R10, RZ ;  /* 0x0000000a15157210 */ /* 0x000fe20007f1e0ff */
[----:B--2---:R0:W-:Y:S04]  /*1ba0*/  STG.E.U8 desc[UR20][R6.64], R24 ;  /* 0x0000001806007986 */ /* 0x0041e8000c101114 */
[----:B0-----:R-:W2:Y:S01]  /*1bb0*/  LDG.E.U8 R24, desc[UR20][R14.64] ;  /* 0x000000140e187981 */ /* 0x001ea2000c1e1100 */
[----:B------:R-:W-:Y:S01]  /*1bc0*/  IMAD.X R13, R13, 0x1, R11, P0 ;  /* 0x000000010d0d7824 */ /* 0x000fe200000e060b */
[----:B------:R-:W-:Y:S02]  /*1bd0*/  IADD3 R16, P0, PT, R21, UR10, RZ ;  /* 0x0000000a15107c10 */ /* 0x000fe4000ff1e0ff */
[----:B------:R-:W-:-:S02]  /*1be0*/  IADD3 R18, P1, PT, R14, R2, RZ ;  /* 0x000000020e127210 */ /* 0x000fc40007f3e0ff */
[----:B------:R-:W-:-:S03]  /*1bf0*/  IADD3.X R17, PT, PT, R13, UR11, RZ, P0, !PT ;  /* 0x0000000b0d117c10 */ /* 0x000fc600087fe4ff */
[----:B------:R-:W-:Y:S02]  /*1c00*/  IMAD.X R19, R15, 0x1, R9, P1 ;  /* 0x000000010f137824 */ /* 0x000fe400008e0609 */
[----:B--2---:R-:W-:Y:S04]  /*1c10*/  STG.E.U8 desc[UR20][R16.64], R24 ;  /* 0x0000001810007986 */ /* 0x004fe8000c101114 */
[----:B------:R-:W2:Y:S01]  /*1c20*/  LDG.E.U8 R15, desc[UR20][R18.64] ;  /* 0x00000014120f7981 */ /* 0x000ea2000c1e1100 */
[----:B------:R-:W-:Y:S02]  /*1c30*/  IADD3 R22, P0, PT, R21, UR8, RZ ;  /* 0x0000000815167c10 */ /* 0x000fe4000ff1e0ff */
[----:B------:R-:W-:Y:S02]  /*1c40*/  IADD3 R6, P1, PT, R18, R2, RZ ;  /* 0x0000000212067210 */ /* 0x000fe40007f3e0ff */
[----:B------:R-:W-:-:S02]  /*1c50*/  IADD3.X R23, PT, PT, R13, UR9, RZ, P0, !PT ;  /* 0x000000090d177c10 */ /* 0x000fc400087fe4ff */
[----:B------:R-:W-:Y:S02]  /*1c60*/  IADD3.X R7, PT, PT, R19, R9, RZ, P1, !PT ;  /* 0x0000000913077210 */ /* 0x000fe40000ffe4ff */
        /* <DEDUP_REMOVED lines=9> */
[----:B------:R-:W-:Y:S01]  /*1d00*/  IMAD.X R19, R13, 0x1, R0, P0 ;  /* 0x000000010d137824 */ /* 0x000fe200000e0600 */
        /* <DEDUP_REMOVED lines=10> */
.L_x_548:
        /* <DEDUP_REMOVED lines=16> */
[--C-:B------:R-:W-:Y:S01]  /*1eb0*/  IMAD.X R21, R19, 0x1, R9.reuse, P1 ;  /* 0x0000000113157824 */ /* 0x100fe200008e0609 */
[----:B------:R-:W-:Y:S01]  /*1ec0*/  IADD3 R26, P1, PT, R20, R2, RZ ;  /* 0x00000002141a7210 */ /* 0x000fe20007f3e0ff */
[----:B--2---:R0:W-:Y:S04]  /*1ed0*/  STG.E.U8 desc[UR20][R6.64], R28 ;  /* 0x0000001c06007986 */ /* 0x0041e8000c101114 */
[----:B------:R-:W2:Y:S01]  /*1ee0*/  LDG.E.U8 R18, desc[UR20][R20.64] ;  /* 0x0000001414127981 */ /* 0x000ea2000c1e1100 */
[----:B------:R-:W-:Y:S01]  /*1ef0*/  IADD3 R24, P0, PT, R8, R15, RZ ;  /* 0x0000000f08187210 */ /* 0x000fe20007f1e0ff */
[----:B------:R-:W-:-:S03]  /*1f00*/  IMAD.X R27, R21, 0x1, R9, P1 ;  /* 0x00000001151b7824 */ /* 0x000fc600008e0609 */
[----:B------:R-:W-:Y:S02]  /*1f10*/  IADD3.X R25, PT, PT, R12, R13, RZ, P0, !PT ;  /* 0x0000000d0c197210 */ /* 0x000fe400007fe4ff */
        /* <DEDUP_REMOVED lines=10> */
[----:B------:R-:W2:Y:S01]  /*1fc0*/  LDG.E.U8 R29, desc[UR20][R6.64] ;  /* 0x00000014061d7981 */ /* 0x000ea2000c1e1100 */
[----:B------:R-:W-:Y:S01]  /*1fd0*/  IMAD.X R13, R11, 0x1, R13, P0 ;  /* 0x000000010b0d7824 */ /* 0x000fe200000e060d */
[----:B------:R-:W-:Y:S02]  /*1fe0*/  IADD3 R20, P0, PT, R15, UR10, RZ ;  /* 0x0000000a0f147c10 */ /* 0x000fe4000ff1e0ff */
[----:B------:R-:W-:-:S02]  /*1ff0*/  IADD3 R22, P1, PT, R6, R2, RZ ;  /* 0x0000000206167210 */ /* 0x000fc40007f3e0ff */
        /* <DEDUP_REMOVED lines=12> */
[----:B------:R-:W-:-:S03]  /*20c0*/  IMAD.X R7, R13, 0x1, R12, P0 ;  /* 0x000000010d077824 */ /* 0x000fc600000e060c */
[----:B------:R-:W-:Y:S02]  /*20d0*/  IADD3.X R27, PT, PT, R17, R9, RZ, P1, !PT ;  /* 0x00000009111b7210 */ /* 0x000fe40000ffe4ff */
[----:B--2---:R-:W-:Y:S01]  /*20e0*/  IADD3 R20, P0, PT, R15, R4, RZ ;  /* 0x000000040f147210 */ /* 0x004fe20007f1e0ff */
[----:B---3--:R0:W-:Y:S04]  /*20f0*/  STG.E.U8 desc[UR20][R6.64], R28 ;  /* 0x0000001c06007986 */ /* 0x0081e8000c101114 */
[----:B------:R-:W2:Y:S01]  /*2100*/  LDG.E.U8 R27, desc[UR20][R26.64] ;  /* 0x000000141a1b7981 */ /* 0x000ea2000c1e1100 */
[----:B------:R-:W-:Y:S01]  /*2110*/  IMAD.X R21, R13, 0x1, R0, P0 ;  /* 0x000000010d157824 */ /* 0x000fe200000e0600 */
[----:B------:R-:W-:Y:S01]  /*2120*/  IADD3 R15, P1, PT, R15, R10, RZ ;  /* 0x0000000a0f0f7210 */ /* 0x000fe20007f3e0ff */
[----:B------:R-:W-:Y:S01]  /*2130*/  UIADD3 UR6, UP0, UPT, UR6, -0x8, URZ ;  /* 0xfffffff806067890 */ /* 0x000fe2000ff1e0ff */
[----:B------:R-:W-:-:S03]  /*2140*/  LEA R17, P0, R2, R19, 0x2 ;  /* 0x0000001302117211 */ /* 0x000fc600078010ff */
[----:B------:R-:W-:Y:S01]  /*2150*/  IMAD.X R13, R13, 0x1, R11, P1 ;  /* 0x000000010d0d7824 */ /* 0x000fe200008e060b */
[----:B------:R-:W-:Y:S01]  /*2160*/  LEA.HI.X R14, R2, R14, R9, 0x2, P0 ;  /* 0x0000000e020e7211 */ /* 0x000fe200000f1409 */
[----:B------:R-:W-:Y:S02]  /*2170*/  UIADD3.X UR7, UPT, UPT, UR7, -0x1, URZ, UP0, !UPT ;  /* 0xffffffff07077890 */ /* 0x000fe400087fe4ff */
[----:B------:R-:W-:Y:S01]  /*2180*/  UPLOP3.LUT UP0, UPT, UPT, UPT, UPT, 0x40, 0x4 ;  /* 0x000000000004789c */ /* 0x000fe20003f0e870 */
[----:B--2---:R0:W-:Y:S10]  /*2190*/  STG.E.U8 desc[UR20][R20.64], R27 ;  /* 0x0000001b14007986 */ /* 0x0041f4000c101114 */
.L_x_550:
[----:B------:R-:W-:-:S04]  /*21a0*/  UISETP.NE.U32.AND UP1, UPT, UR6, URZ, UPT ;  /* 0x000000ff0600728c */ /* 0x000fc8000bf25070 */
[----:B------:R-:W-:-:S09]  /*21b0*/  UISETP.NE.OR.EX UP0, UPT, UR7, URZ, UP0, UP1 ;  /* 0x000000ff0700728c */ /* 0x000fd20008705710 */
[----:B------:R-:W-:Y:S05]  /*21c0*/  BRA.U !UP0, `(.L_x_546) ;  /* 0x0000000108847547 */ /* 0x000fea000b800000 */
.L_x_547:
        /* <DEDUP_REMOVED lines=33> */
.L_x_546:
        /* <DEDUP_REMOVED lines=9> */
.L_x_551:
        /* <DEDUP_REMOVED lines=16> */
        .weak           $__internal_45_$__cuda_sm20_div_s64
        .type           $__internal_45_$__cuda_sm20_div_s64,@function
        .size           $__internal_45_$__cuda_sm20_div_s64,($__internal_46_$__cuda_sm20_div_u64 - $__internal_45_$__cuda_sm20_div_s64)
$__internal_45_$__cuda_sm20_div_s64:
        /* <DEDUP_REMOVED lines=86> */
[----:B------:R-:W-:Y:S06]  /*2ad0*/  RET.REL.NODEC R2 `(_ZN2at6native53_GLOBAL__N__069e5665_20_UpSampleNearest3d_cu_ab8a35b428upsample_nearest3d_out_frameIhXadL_ZNS0_37nearest_neighbor_compute_source_indexEfiiEEEEvPKT_mmmmmmmmPS3_fff) ;  /* 0xffffffd402487950 */ /* 0x000fec0003c3ffff */
        .weak           $__internal_46_$__cuda_sm20_div_u64
        .type           $__internal_46_$__cuda_sm20_div_u64,@function
        .size           $__internal_46_$__cuda_sm20_div_u64,($__internal_47_$__cuda_sm20_rem_u64 - $__internal_46_$__cuda_sm20_div_u64)
$__internal_46_$__cuda_sm20_div_u64:
        /* <DEDUP_REMOVED lines=70> */
[----:B------:R-:W-:Y:S06]  /*2f40*/  RET.REL.NODEC R6 `(_ZN2at6native53_GLOBAL__N__069e5665_20_UpSampleNearest3d_cu_ab8a35b428upsample_nearest3d_out_frameIhXadL_ZNS0_37nearest_neighbor_compute_source_indexEfiiEEEEvPKT_mmmmmmmmPS3_fff) ;  /* 0xffffffd0062c7950 */ /* 0x000fec0003c3ffff */
        .weak           $__internal_47_$__cuda_sm20_rem_u64
        .type           $__internal_47_$__cuda_sm20_rem_u64,@function
        .size           $__internal_47_$__cuda_sm20_rem_u64,(.L_x_728 - $__internal_47_$__cuda_sm20_rem_u64)
$__internal_47_$__cuda_sm20_rem_u64:
        /* <DEDUP_REMOVED lines=64> */
[----:B------:R-:W-:Y:S06]  /*3350*/  RET.REL.NODEC R8 `(_ZN2at6native53_GLOBAL__N__069e5665_20_UpSampleNearest3d_cu_ab8a35b428upsample_nearest3d_out_frameIhXadL_ZNS0_37nearest_neighbor_compute_source_indexEfiiEEEEvPKT_mmmmmmmmPS3_fff) ;  /* 0xffffffcc08287950 */ /* 0x000fec0003c3ffff */
.L_x_552:
        /* <DEDUP_REMOVED lines=10> */
.L_x_728:


//--------------------- .text._ZN2at6native53_GLOBAL__N__069e5665_20_UpSampleNearest3d_cu_ab8a35b428upsample_nearest3d_out_frameIN3c108BFloat16EXadL_ZNS0_37nearest_neighbor_compute_source_indexEfiiEEEEvPKT_mmmmmmmmPS5_fff --------------------------
	.section	.text._ZN2at6native53_GLOBAL__N__069e5665_20_UpSampleNearest3d_cu_ab8a35b428upsample_nearest3d_out_frameIN3c108BFloat16EXadL_ZNS0_37nearest_neighbor_compute_source_indexEfiiEEEEvPKT_mmmmmmmmPS5_fff,"ax",@progbits
	.align	128
.text._ZN2at6native53_GLOBAL__N__069e5665_20_UpSampleNearest3d_cu_ab8a35b428upsample_nearest3d_out_frameIN3c108BFloat16EXadL_ZNS0_37nearest_neighbor_compute_source_indexEfiiEEEEvPKT_mmmmmmmmPS5_fff:
        .type           _ZN2at6native53_GLOBAL__N__069e5665_20_UpSampleNearest3d_cu_ab8a35b428upsample_nearest3d_out_frameIN3c108BFloat16EXadL_ZNS0_37nearest_neighbor_compute_source_indexEfiiEEEEvPKT_mmmmmmmmPS5_fff,@function
        .size           _ZN2at6native53_GLOBAL__N__069e5665_20_UpSampleNearest3d_cu_ab8a35b428upsample_nearest3d_out_frameIN3c108BFloat16EXadL_ZNS0_37nearest_neighbor_compute_source_indexEfiiEEEEvPKT_mmmmmmmmPS5_fff,(.L_x_732 - _ZN2at6native53_GLOBAL__N__069e5665_20_UpSampleNearest3d_cu_ab8a35b428upsample_nearest3d_out_frameIN3c108BFloat16EXadL_ZNS0_37nearest_neighbor_compute_source_indexEfiiEEEEvPKT_mmmmmmmmPS5_fff)
        .other          _ZN2at6native53_GLOBAL__N__069e5665_20_UpSampleNearest3d_cu_ab8a35b428upsample_nearest3d_out_frameIN3c108BFloat16EXadL_ZNS0_37nearest_neighbor_compute_source_indexEfiiEEEEvPKT_mmmmmmmmPS5_fff,@"STO_CUDA_ENTRY STV_DEFAULT"
_ZN2at6native53_GLOBAL__N__069e5665_20_UpSampleNearest3d_cu_ab8a35b428upsample_nearest3d_out_frameIN3c108BFloat16EXadL_ZNS0_37nearest_neighbor_compute_source_indexEfiiEEEEvPKT_mmmmmmmmPS5_fff:
        /* <DEDUP_REMOVED lines=58> */
.L_x_554:
[----:B------:R-:W-:-:S07]  /*03a0*/  MOV R2, 0x3c0 ;  /* 0x000003c000027802 */ /* 0x000fce0000000f00 */
[----:B------:R-:W-:Y:S05]  /*03b0*/  CALL.REL.NOINC `($__internal_48_$__cuda_sm20_div_s64) ;  /* 0x0000002400a47944 */ /* 0x000fea0003c00000 */
.L_x_555:
[----:B------:R-:W-:Y:S05]  /*03c0*/  BSYNC.RECONVERGENT B0 ;  /* 0x0000000000007941 */ /* 0x000fea0003800200 */
.L_x_553:
        /* <DEDUP_REMOVED lines=24> */
.L_x_557:
[----:B------:R-:W0:Y:S01]  /*0550*/  LDCU.64 UR4, c[0x0][0x390] ;  /* 0x00007200ff0477ac */ /* 0x000e220008000a00 */
[----:B------:R-:W-:Y:S01]  /*0560*/  IMAD.MOV.U32 R13, RZ, RZ, R7 ;  /* 0x000000ffff0d7224 */ /* 0x000fe200078e0007 */
[----:B------:R-:W-:Y:S01]  /*0570*/  MOV R10, 0x5b0 ;  /* 0x000005b0000a7802 */ /* 0x000fe20000000f00 */
[----:B0-----:R-:W-:Y:S02]  /*0580*/  IMAD.U32 R7, RZ, RZ, UR4 ;  /* 0x00000004ff077e24 */ /* 0x001fe4000f8e00ff */
[----:B------:R-:W-:-:S07]  /*0590*/  IMAD.U32 R11, RZ, RZ, UR5 ;  /* 0x00000005ff0b7e24 */ /* 0x000fce000f8e00ff */
[----:B------:R-:W-:Y:S05]  /*05a0*/  CALL.REL.NOINC `($__internal_50_$__cuda_sm20_rem_u64) ;  /* 0x0000002c00a07944 */ /* 0x000fea0003c00000 */
[----:B------:R-:W-:-:S07]  /*05b0*/  MOV R2, R6 ;  /* 0x0000000600027202 */ /* 0x000fce0000000f00 */
.L_x_558:
[----:B------:R-:W-:Y:S05]  /*05c0*/  BSYNC.RECONVERGENT B0 ;  /* 0x0000000000007941 */ /* 0x000fea0003800200 */
.L_x_556:
        /* <DEDUP_REMOVED lines=23> */
[----:B------:R-:W-:Y:S01]  /*0740*/  @P1 VIADD R4, R4, 0x1 ;  /* 0x0000000104041836 */ /* 0x000fe20000000000 */
[----:B------:R-:W-:Y:S01]  /*0750*/  @!P2 LOP3.LUT R4, RZ, UR4, RZ, 0x33, !PT ;  /* 0x00000004ff04ac12 */ /* 0x000fe2000f8e33ff */
[----:B------:R-:W-:Y:S06]  /*0760*/  BRA `(.L_x_561) ;  /* 0x0000000000247947 */ /* 0x000fec0003800000 */
.L_x_560:
[----:B------:R-:W0:Y:S01]  /*0770*/  LDCU.64 UR4, c[0x0][0x3b8] ;  /* 0x00007700ff0477ac */ /* 0x000e220008000a00 */
[----:B------:R-:W-:Y:S01]  /*0780*/  IMAD.MOV.U32 R6, RZ, RZ, R0 ;  /* 0x000000ffff067224 */ /* 0x000fe200078e0000 */
[----:B------:R-:W-:Y:S01]  /*0790*/  MOV R8, 0x7e0 ;  /* 0x000007e000087802 */ /* 0x000fe20000000f00 */
[----:B------:R-:W-:Y:S01]  /*07a0*/  IMAD.MOV.U32 R5, RZ, RZ, R3 ;  /* 0x000000ffff057224 */ /* 0x000fe200078e0003 */
[----:B0-----:R-:W-:Y:S01]  /*07b0*/  MOV R10, UR4 ;  /* 0x00000004000a7c02 */ /* 0x001fe20008000f00 */
[----:B------:R-:W-:-:S07]  /*07c0*/  IMAD.U32 R7, RZ, RZ, UR5 ;  /* 0x00000005ff077e24 */ /* 0x000fce000f8e00ff */
[----:B------:R-:W-:Y:S05]  /*07d0*/  CALL.REL.NOINC `($__internal_49_$__cuda_sm20_div_u64) ;  /* 0x0000002400f87944 */ /* 0x000fea0003c00000 */
[----:B------:R-:W-:Y:S02]  /*07e0*/  IMAD.MOV.U32 R4, RZ, RZ, R6 ;  /* 0x000000ffff047224 */ /* 0x000fe400078e0006 */
[----:B------:R-:W-:-:S07]  /*07f0*/  IMAD.MOV.U32 R5, RZ, RZ, R7 ;  /* 0x000000ffff057224 */ /* 0x000fce00078e0007 */
.L_x_561:
[----:B------:R-:W-:Y:S05]  /*0800*/  BSYNC.RECONVERGENT B0 ;  /* 0x0000000000007941 */ /* 0x000fea0003800200 */
.L_x_559:
        /* <DEDUP_REMOVED lines=26> */
.L_x_563:
[----:B------:R-:W0:Y:S01]  /*09b0*/  LDCU.64 UR4, c[0x0][0x3c0] ;  /* 0x00007800ff0477ac */ /* 0x000e220008000a00 */
[----:B------:R-:W-:Y:S01]  /*09c0*/  IMAD.MOV.U32 R6, RZ, RZ, R4 ;  /* 0x000000ffff067224 */ /* 0x000fe200078e0004 */
[----:B------:R-:W-:Y:S01]  /*09d0*/  MOV R8, 0xa10 ;  /* 0x00000a1000087802 */ /* 0x000fe20000000f00 */
[----:B0-----:R-:W-:Y:S02]  /*09e0*/  IMAD.U32 R10, RZ, RZ, UR4 ;  /* 0x00000004ff0a7e24 */ /* 0x001fe4000f8e00ff */
[----:B------:R-:W-:-:S07]  /*09f0*/  IMAD.U32 R7, RZ, RZ, UR5 ;  /* 0x00000005ff077e24 */ /* 0x000fce000f8e00ff */
[----:B------:R-:W-:Y:S05]  /*0a00*/  CALL.REL.NOINC `($__internal_49_$__cuda_sm20_div_u64) ;  /* 0x00000024006c7944 */ /* 0x000fea0003c00000 */
.L_x_564:
[----:B------:R-:W-:Y:S05]  /*0a10*/  BSYNC.RECONVERGENT B0 ;  /* 0x0000000000007941 */ /* 0x000fea0003800200 */
.L_x_562:
        /* <DEDUP_REMOVED lines=24> */
.L_x_566:
[----:B------:R-:W0:Y:S01]  /*0ba0*/  LDCU.64 UR4, c[0x0][0x3b0] ;  /* 0x00007600ff0477ac */ /* 0x000e220008000a00 */
[----:B------:R-:W-:Y:S01]  /*0bb0*/  IMAD.MOV.U32 R13, RZ, RZ, R7 ;  /* 0x000000ffff0d7224 */ /* 0x000fe200078e0007 */
[----:B------:R-:W-:Y:S01]  /*0bc0*/  MOV R10, 0xc00 ;  /* 0x00000c00000a7802 */ /* 0x000fe20000000f00 */
[----:B0-----:R-:W-:Y:S02]  /*0bd0*/  IMAD.U32 R7, RZ, RZ, UR4 ;  /* 0x00000004ff077e24 */ /* 0x001fe4000f8e00ff */
[----:B------:R-:W-:-:S07]  /*0be0*/  IMAD.U32 R11, RZ, RZ, UR5 ;  /* 0x00000005ff0b7e24 */ /* 0x000fce000f8e00ff */
[----:B------:R-:W-:Y:S05]  /*0bf0*/  CALL.REL.NOINC `($__internal_50_$__cuda_sm20_rem_u64) ;  /* 0x00000028000c7944 */ /* 0x000fea0003c00000 */
.L_x_567:
[----:B------:R-:W-:Y:S05]  /*0c00*/  BSYNC.RECONVERGENT B0 ;  /* 0x0000000000007941 */ /* 0x000fea0003800200 */
.L_x_565:
        /* <DEDUP_REMOVED lines=34> */
.L_x_569:
[----:B------:R-:W0:Y:S01]  /*0e30*/  LDCU.64 UR4, c[0x0][0x3c0] ;  /* 0x00007800ff0477ac */ /* 0x000e220008000a00 */
[----:B------:R-:W-:Y:S01]  /*0e40*/  IMAD.MOV.U32 R6, RZ, RZ, R0 ;  /* 0x000000ffff067224 */ /* 0x000fe200078e0000 */
[----:B------:R-:W-:Y:S01]  /*0e50*/  MOV R8, 0xea0 ;  /* 0x00000ea000087802 */ /* 0x000fe20000000f00 */
[----:B------:R-:W-:Y:S02]  /*0e60*/  IMAD.MOV.U32 R5, RZ, RZ, R3 ;  /* 0x000000ffff057224 */ /* 0x000fe400078e0003 */
[----:B0-----:R-:W-:Y:S02]  /*0e70*/  IMAD.U32 R10, RZ, RZ, UR4 ;  /* 0x00000004ff0a7e24 */ /* 0x001fe4000f8e00ff */
[----:B------:R-:W-:-:S07]  /*0e80*/  IMAD.U32 R7, RZ, RZ, UR5 ;  /* 0x00000005ff077e24 */ /* 0x000fce000f8e00ff */
[----:B------:R-:W-:Y:S05]  /*0e90*/  CALL.REL.NOINC `($__internal_49_$__cuda_sm20_div_u64) ;  /* 0x0000002000487944 */ /* 0x000fea0003c00000 */
[----:B------:R-:W0:Y:S01]  /*0ea0*/  LDCU UR4, c[0x0][0x3c0] ;  /* 0x00007800ff0477ac */ /* 0x000e220008000800 */
[----:B------:R-:W-:-:S04]  /*0eb0*/  IMAD.MOV R5, RZ, RZ, -R6 ;  /* 0x000000ffff057224 */ /* 0x000fc800078e0a06 */
[----:B0-----:R-:W-:-:S07]  /*0ec0*/  IMAD R5, R5, UR4, R0 ;  /* 0x0000000405057c24 */ /* 0x001fce000f8e0200 */
.L_x_570:
[----:B------:R-:W-:Y:S05]  /*0ed0*/  BSYNC.RECONVERGENT B0 ;  /* 0x0000000000007941 */ /* 0x000fea0003800200 */
.L_x_568:
        /* <DEDUP_REMOVED lines=34> */
.L_x_572:
[----:B------:R-:W0:Y:S01]  /*1100*/  LDCU.64 UR8, c[0x0][0x3b8] ;  /* 0x00007700ff0877ac */ /* 0x000e220008000a00 */
[----:B------:R-:W-:Y:S01]  /*1110*/  IMAD.MOV.U32 R13, RZ, RZ, R7 ;  /* 0x000000ffff0d7224 */ /* 0x000fe200078e0007 */
[----:B------:R-:W-:Y:S01]  /*1120*/  MOV R10, 0x1160 ;  /* 0x00001160000a7802 */ /* 0x000fe20000000f00 */
[----:B0-----:R-:W-:Y:S02]  /*1130*/  IMAD.U32 R7, RZ, RZ, UR8 ;  /* 0x00000008ff077e24 */ /* 0x001fe4000f8e00ff */
[----:B------:R-:W-:-:S07]  /*1140*/  IMAD.U32 R11, RZ, RZ, UR9 ;  /* 0x00000009ff0b7e24 */ /* 0x000fce000f8e00ff */
[----:B------:R-:W-:Y:S05]  /*1150*/  CALL.REL.NOINC `($__internal_50_$__cuda_sm20_rem_u64) ;  /* 0x0000002000b47944 */ /* 0x000fea0003c00000 */
.L_x_573:
[----:B------:R-:W-:Y:S05]  /*1160*/  BSYNC.RECONVERGENT B0 ;  /* 0x0000000000007941 */ /* 0x000fea0003800200 */
.L_x_571:
[----:B------:R-:W0:Y:S01]  /*1170*/  LDCU UR4, c[0x0][0x3d4] ;  /* 0x00007a80ff0477ac */ /* 0x000e220008000800 */
[----:B------:R-:W-:Y:S01]  /*1180*/  I2FP.F32.S32 R10, R6 ;  /* 0x00000006000a7245 */ /* 0x000fe20000201400 */
[----:B------:R-:W1:Y:S01]  /*1190*/  LDC.64 R8, c[0x0][0x3a0] ;  /* 0x0000e800ff087b82 */ /* 0x000e620000000a00 */
[----:B------:R-:W-:Y:S01]  /*11a0*/  I2FP.F32.S32 R11, R5 ;  /* 0x00000005000b7245 */ /* 0x000fe20000201400 */
[----:B------:R-:W2:Y:S01]  /*11b0*/  LDCU UR8, c[0x0][0x3d8] ;  /* 0x00007b00ff0877ac */ /* 0x000ea20008000800 */
[----:B------:R-:W-:Y:S01]  /*11c0*/  SHF.R.S32.HI R15, RZ, 0x1f, R2 ;  /* 0x0000001fff0f7819 */ /* 0x000fe20000011402 */
[----:B------:R-:W3:Y:S04]  /*11d0*/  LDCU.64 UR18, c[0x0][0x388] ;  /* 0x00007100ff1277ac */ /* 0x000ee80008000a00 */
[----:B------:R-:W4:Y:S01]  /*11e0*/  LDC.64 R6, c[0x0][0x3a8] ;  /* 0x0000ea00ff067b82 */ /* 0x000f220000000a00 */
[----:B------:R-:W-:-:S04]  /*11f0*/  IMAD R15, R15, UR6, RZ ;  /* 0x000000060f0f7c24 */ /* 0x000fc8000f8e02ff */
[----:B------:R-:W-:Y:S02]  /*1200*/  IMAD R15, R2, UR5, R15 ;  /* 0x00000005020f7c24 */ /* 0x000fe4000f8e020f */
[----:B0-----:R-:W-:Y:S01]  /*1210*/  FMUL.FTZ R5, R10, UR4 ;  /* 0x000000040a057c20 */ /* 0x001fe20008410000 */
[----:B--2---:R-:W-:Y:S01]  /*1220*/  FMUL.FTZ R14, R11, UR8 ;  /* 0x000000080b0e7c20 */ /* 0x004fe20008410000 */
[----:B------:R-:W-:-:S04]  /*1230*/  SHF.R.S32.HI R11, RZ, 0x1f, R4 ;  /* 0x0000001fff0b7819 */ /* 0x000fc80000011404 */
[----:B------:R-:W0:Y:S01]  /*1240*/  F2I.FTZ.FLOOR.NTZ R5, R5 ;  /* 0x0000000500057305 */ /* 0x000e220000217100 */
[----:B---3--:R-:W-:Y:S01]  /*1250*/  ISETP.NE.U32.AND P0, PT, RZ, UR18, PT ;  /* 0x00000012ff007c0c */ /* 0x008fe2000bf05070 */
[----:B-1----:R-:W-:-:S03]  /*1260*/  IMAD R16, R11, R8, RZ ;  /* 0x000000080b107224 */ /* 0x002fc600078e02ff */
[----:B------:R-:W-:-:S03]  /*1270*/  ISETP.NE.AND.EX P0, PT, RZ, UR19, PT, P0 ;  /* 0x00000013ff007c0c */ /* 0x000fc6000bf05300 */
[----:B------:R-:W4:Y:S01]  /*1280*/  F2I.FTZ.FLOOR.NTZ R13, R14 ;  /* 0x0000000e000d7305 */ /* 0x000f220000217100 */
[----:B------:R-:W-:Y:S01]  /*1290*/  IMAD R17, R4, R9, R16 ;  /* 0x0000000904117224 */ /* 0x000fe200078e0210 */
        /* <DEDUP_REMOVED lines=53> */
.L_x_577:
        /* <DEDUP_REMOVED lines=56> */
[----:B------:R-:W-:Y:S01]  /*1970*/  MOV R11, UR8 ;  /* 0x00000008000b7c02 */ /* 0x000fe20008000f00 */
[----:B0-----:R-:W-:-:S02]  /*1980*/  IMAD.U32 R15, RZ, RZ, UR22 ;  /* 0x00000016ff0f7e24 */ /* 0x001fc4000f8e00ff */
        /* <DEDUP_REMOVED lines=29> */
[----:B------:R-:W-:Y:S02]  /*1b60*/  IMAD.U32 R7, RZ, RZ, UR8 ;  /* 0x00000008ff077e24 */ /* 0x000fe4000f8e00ff */
[----:B0-----:R-:W-:Y:S01]  /*1b70*/  IMAD.U32 R13, RZ, RZ, UR22 ;  /* 0x00000016ff0d7e24 */ /* 0x001fe2000f8e00ff */
[----:B--2---:R0:W-:Y:S04]  /*1b80*/  STG.E.U16 desc[UR16][R10.64], R19 ;  /* 0x000000130a007986 */ /* 0x0041e8000c101510 */
[----:B------:R-:W2:Y:S01]  /*1b90*/  LDG.E.U16 R21, desc[UR16][R14.64] ;  /* 0x000000100e157981 */ /* 0x000ea2000c1e1500 */
[----:B------:R-:W-:Y:S01]  /*1ba0*/  LEA R9, P0, R6, R9, 0x2 ;  /* 0x0000000906097211 */ /* 0x000fe200078010ff */
[----:B------:R-:W-:-:S03]  /*1bb0*/  IMAD.WIDE.U32 R6, R7, 0x6, R4 ;  /* 0x0000000607067825 */ /* 0x000fc600078e0004 */
[----:B------:R-:W-:Y:S01]  /*1bc0*/  LEA.HI.X R2, R13, R2, R8, 0x2, P0 ;  /* 0x000000020d027211 */ /* 0x000fe200000f1408 */
[----:B------:R-:W-:Y:S01]  /*1bd0*/  VIADD R13, R7, UR15 ;  /* 0x0000000f070d7c36 */ /* 0x000fe20008000000 */
[C---:B------:R-:W-:Y:S02]  /*1be0*/  LEA R16, P0, R9.reuse, UR24, 0x1 ;  /* 0x0000001809107c11 */ /* 0x040fe4000f8008ff */
[----:B------:R-:W-:Y:S02]  /*1bf0*/  MOV R12, R6 ;  /* 0x00000006000c7202 */ /* 0x000fe40000000f00 */
[----:B------:R-:W-:-:S03]  /*1c00*/  LEA.HI.X R17, R9, UR25, R2, 0x1, P0 ;  /* 0x0000001909117c11 */ /* 0x000fc600080f0c02 */
[----:B--2---:R1:W-:Y:S04]  /*1c10*/  STG.E.U16 desc[UR16][R12.64], R21 ;  /* 0x000000150c007986 */ /* 0x0043e8000c101510 */
[----:B0-----:R-:W2:Y:S01]  /*1c20*/  LDG.E.U16 R19, desc[UR16][R16.64] ;  /* 0x0000001010137981 */ /* 0x001ea2000c1e1500 */
[----:B------:R-:W-:Y:S02]  /*1c30*/  IADD3 R6, P0, PT, R4, UR20, RZ ;  /* 0x0000001404067c10 */ /* 0x000fe4000ff1e0ff */
[----:B------:R-:W-:Y:S02]  /*1c40*/  IADD3 R4, P1, PT, R16, UR10, RZ ;  /* 0x0000000a10047c10 */ /* 0x000fe4000ff3e0ff */
[----:B------:R-:W-:Y:S02]  /*1c50*/  IADD3.X R7, PT, PT, R5, UR19, RZ, P0, !PT ;  /* 0x0000001305077c10 */ /* 0x000fe400087fe4ff */
        /* <DEDUP_REMOVED lines=12> */
[----:B------:R-:W-:Y:S01]  /*1d20*/  IADD3.X R17, PT, PT, R15, UR11, RZ, P1, !PT ;  /* 0x0000000b0f117c10 */ /* 0x000fe20008ffe4ff */
[----:B------:R-:W-:-:S02]  /*1d30*/  IMAD.U32 R5, RZ, RZ, UR8 ;  /* 0x00000008ff057e24 */ /* 0x000fc4000f8e00ff */
        /* <DEDUP_REMOVED lines=26> */
.L_x_576:
        /* <DEDUP_REMOVED lines=64> */
[----:B------:R-:W-:Y:S01]  /*22e0*/  MOV R4, UR22 ;  /* 0x0000001600047c02 */ /* 0x000fe20008000f00 */
[----:B------:R-:W-:Y:S01]  /*22f0*/  UIADD3 UR12, UP0, UPT, UR12, -0x8, URZ ;  /* 0xfffffff80c0c7890 */ /* 0x000fe2000ff1e0ff */
[----:B0-----:R-:W-:Y:S01]  /*2300*/  IADD3 R6, P3, PT, R6, UR20, RZ ;  /* 0x0000001406067c10 */ /* 0x001fe2000ff7e0ff */
[----:B------:R-:W-:Y:S01]  /*2310*/  VIADD R11, R11, UR19 ;  /* 0x000000130b0b7c36 */ /* 0x000fe20008000000 */
[----:B------:R-:W-:Y:S01]  /*2320*/  LEA R5, P0, R4, R5, 0x2 ;  /* 0x0000000504057211 */ /* 0x000fe200078010ff */
[----:B--2---:R-:W-:Y:S01]  /*2330*/  IMAD.U32 R15, RZ, RZ, UR24 ;  /* 0x00000018ff0f7e24 */ /* 0x004fe2000f8e00ff */
[----:B------:R-:W-:Y:S01]  /*2340*/  IADD3.X R7, PT, PT, R7, UR10, RZ, P3, !PT ;  /* 0x0000000a07077c10 */ /* 0x000fe20009ffe4ff */
[----:B-1----:R-:W-:Y:S01]  /*2350*/  IMAD.U32 R9, RZ, RZ, UR22 ;  /* 0x00000016ff097e24 */ /* 0x002fe2000f8e00ff */
[----:B------:R-:W-:Y:S01]  /*2360*/  UIADD3.X UR18, UPT, UPT, UR18, -0x1, URZ, UP0, !UPT ;  /* 0xffffffff12127890 */ /* 0x000fe200087fe4ff */
[----:B------:R-:W-:Y:S01]  /*2370*/  IMAD.U32 R8, RZ, RZ, UR25 ;  /* 0x00000019ff087e24 */ /* 0x000fe2000f8e00ff */
[----:B------:R-:W-:Y:S01]  /*2380*/  IADD3 R0, P1, P2, R15, UR24, R0 ;  /* 0x000000180f007c10 */ /* 0x000fe2000fa3e000 */
[----:B------:R-:W-:Y:S01]  /*2390*/  IMAD.U32 R4, RZ, RZ, UR14 ;  /* 0x0000000eff047e24 */ /* 0x000fe2000f8e00ff */
[----:B------:R-:W-:-:S02]  /*23a0*/  UPLOP3.LUT UP0, UPT, UPT, UPT, UPT, 0x40, 0x4 ;  /* 0x000000000004789c */ /* 0x000fc40003f0e870 */
[----:B------:R-:W-:Y:S02]  /*23b0*/  IADD3.X R3, PT, PT, R8, UR25, R3, P1, P2 ;  /* 0x0000001908037c10 */ /* 0x000fe40008fe4403 */
[----:B------:R-:W-:Y:S01]  /*23c0*/  LEA.HI.X R2, R9, R2, R4, 0x2, P0 ;  /* 0x0000000209027211 */ /* 0x000fe200000f1404 */
[----:B---3--:R0:W-:Y:S06]  /*23d0*/  STG.E.U16 desc[UR16][R10.64], R13 ;  /* 0x0000000d0a007986 */ /* 0x0081ec000c101510 */
.L_x_578:
[----:B------:R-:W-:-:S04]  /*23e0*/  UISETP.NE.U32.AND UP1, UPT, UR12, URZ, UPT ;  /* 0x000000ff0c00728c */ /* 0x000fc8000bf25070 */
[----:B------:R-:W-:-:S09]  /*23f0*/  UISETP.NE.OR.EX UP0, UPT, UR18, URZ, UP0, UP1 ;  /* 0x000000ff1200728c */ /* 0x000fd20008705710 */
[----:B------:R-:W-:Y:S05]  /*2400*/  BRA.U !UP0, `(.L_x_574) ;  /* 0x0000000108b47547 */ /* 0x000fea000b800000 */
.L_x_575:
[----:B------:R-:W2:Y:S01]  /*2410*/  LDCU.64 UR24, c[0x0][0x380] ;  /* 0x00007000ff1877ac */ /* 0x000ea20008000a00 */
[----:B------:R-:W-:Y:S02]  /*2420*/  USHF.L.U64.HI UR11, UR22, 0x1, UR14 ;  /* 0x00000001160b7899 */ /* 0x000fe4000801020e */
[----:B------:R-:W-:-:S12]  /*2430*/  USHF.L.U64.HI UR10, UR22, 0x2, UR14 ;  /* 0x00000002160a7899 */ /* 0x000fd8000801020e */
.L_x_579:
        /* <DEDUP_REMOVED lines=42> */
.L_x_574:
        /* <DEDUP_REMOVED lines=17> */
[----:B------:R-:W-:Y:S01]  /*27f0*/  UIMAD UR7, UR9, UR20, URZ ;  /* 0x00000014090772a4 */ /* 0x000fe2000f8e02ff */
[----:B------:R-:W-:Y:S01]  /*2800*/  IMAD R4, R10, UR5, RZ ;  /* 0x000000050a047c24 */ /* 0x000fe2000f8e02ff */
[----:B------:R-:W-:Y:S02]  /*2810*/  UIMAD.WIDE.U32 UR8, UR12, UR20, URZ ;  /* 0x000000140c0872a5 */ /* 0x000fe4000f8e00ff */
[----:B------:R-:W-:Y:S01]  /*2820*/  UIMAD UR7, UR12, UR21, UR7 ;  /* 0x000000150c0772a4 */ /* 0x000fe2000f8e0207 */
[----:B------:R-:W-:Y:S01]  /*2830*/  IMAD R11, R11, UR6, R4 ;  /* 0x000000060b0b7c24 */ /* 0x000fe2000f8e0204 */
[----:B------:R-:W0:Y:S03]  /*2840*/  LDCU.64 UR12, c[0x0][0x380] ;  /* 0x00007000ff0c77ac */ /* 0x000e260008000a00 */
[----:B------:R-:W-:Y:S01]  /*2850*/  IMAD.IADD R7, R7, 0x1, R11 ;  /* 0x0000000107077824 */ /* 0x000fe200078e020b */
[----:B------:R-:W-:Y:S01]  /*2860*/  UIADD3 UR7, UPT, UPT, UR9, UR7, URZ ;  /* 0x0000000709077290 */ /* 0x000fe2000fffe0ff */
[----:B------:R-:W-:-:S02]  /*2870*/  LEA R11, P1, R0, UR10, 0x1 ;  /* 0x0000000a000b7c11 */ /* 0x000fc4000f8208ff */
[-C--:B---3--:R-:W-:Y:S02]  /*2880*/  IMAD R7, R7, R8.reuse, RZ ;  /* 0x0000000807077224 */ /* 0x088fe400078e02ff */
        /* <DEDUP_REMOVED lines=12> */
.L_x_580:
        /* <DEDUP_REMOVED lines=11> */
[----:B------:R-:W-:-:S05]  /*2a00*/  LEA R11, P1, R8, R11, 0x1 ;  /* 0x0000000b080b7211 */ /* 0x000fca00078208ff */
[----:B------:R-:W-:Y:S01]  /*2a10*/  IMAD.X R0, R0, 0x1, R17, P1 ;  /* 0x0000000100007824 */ /* 0x000fe200008e0611 */
[----:B--2---:R0:W-:Y:S01]  /*2a20*/  STG.E.U16 desc[UR16][R2.64], R5 ;  /* 0x0000000502007986 */ /* 0x0041e2000c101510 */
[----:B------:R-:W-:Y:S06]  /*2a30*/  BRA.U UP0, `(.L_x_580) ;  /* 0xfffffffd00c47547 */ /* 0x000fec000b83ffff */
[----:B------:R-:W-:Y:S05]  /*2a40*/  EXIT ;  /* 0x000000000000794d */ /* 0x000fea0003800000 */
        .weak           $__internal_48_$__cuda_sm20_div_s64
        .type           $__internal_48_$__cuda_sm20_div_s64,@function
        .size           $__internal_48_$__cuda_sm20_div_s64,($__internal_49_$__cuda_sm20_div_u64 - $__internal_48_$__cuda_sm20_div_s64)
$__internal_48_$__cuda_sm20_div_s64:
        /* <DEDUP_REMOVED lines=34> */
[----:B------:R-:W-:Y:S02]  /*2c70*/  IMAD.X R4, RZ, RZ, ~R4, P0 ;  /* 0x000000ffff047224 */ /* 0x000fe400000e0e04 */
[----:B------:R-:W-:Y:S02]  /*2c80*/  IMAD.X R10, RZ, RZ, ~R3, P4 ;  /* 0x000000ffff0a7224 */ /* 0x000fe400020e0e03 */
[----:B------:R-:W-:-:S03]  /*2c90*/  IMAD.WIDE.U32 R6, P0, R7, R4, R6 ;  /* 0x0000000407067225 */ /* 0x000fc60007800006 */
[----:B------:R-:W-:Y:S01]  /*2ca0*/  SEL R10, R10, R3, !P3 ;  /* 0x000000030a0a7207 */ /* 0x000fe20005800000 */
[----:B------:R-:W-:Y:S02]  /*2cb0*/  IMAD.MOV.U32 R5, RZ, RZ, RZ ;  /* 0x000000ffff057224 */ /* 0x000fe400078e00ff */
        /* <DEDUP_REMOVED lines=47> */
[----:B------:R-:W-:Y:S06]  /*2fb0*/  RET.REL.NODEC R4 `(_ZN2at6native53_GLOBAL__N__069e5665_20_UpSampleNearest3d_cu_ab8a35b428upsample_nearest3d_out_frameIN3c108BFloat16EXadL_ZNS0_37nearest_neighbor_compute_source_indexEfiiEEEEvPKT_mmmmmmmmPS5_fff) ;  /* 0xffffffd004107950 */ /* 0x000fec0003c3ffff */
        .weak           $__internal_49_$__cuda_sm20_div_u64
        .type           $__internal_49_$__cuda_sm20_div_u64,@function
        .size           $__internal_49_$__cuda_sm20_div_u64,($__internal_50_$__cuda_sm20_rem_u64 - $__internal_49_$__cuda_sm20_div_u64)
$__internal_49_$__cuda_sm20_div_u64:
        /* <DEDUP_REMOVED lines=70> */
[----:B------:R-:W-:Y:S06]  /*3420*/  RET.REL.NODEC R8 `(_ZN2at6native53_GLOBAL__N__069e5665_20_UpSampleNearest3d_cu_ab8a35b428upsample_nearest3d_out_frameIN3c108BFloat16EXadL_ZNS0_37nearest_neighbor_compute_source_indexEfiiEEEEvPKT_mmmmmmmmPS5_fff) ;  /* 0xffffffc808f47950 */ /* 0x000fec0003c3ffff */
        .weak           $__internal_50_$__cuda_sm20_rem_u64
        .type           $__internal_50_$__cuda_sm20_rem_u64,@function
        .size           $__internal_50_$__cuda_sm20_rem_u64,(.L_x_732 - $__internal_50_$__cuda_sm20_rem_u64)
$__internal_50_$__cuda_sm20_rem_u64:
        /* <DEDUP_REMOVED lines=64> */
[----:B------:R-:W-:Y:S06]  /*3830*/  RET.REL.NODEC R10 `(_ZN2at6native53_GLOBAL__N__069e5665_20_UpSampleNearest3d_cu_ab8a35b428upsample_nearest3d_out_frameIN3c108BFloat16EXadL_ZNS0_37nearest_neighbor_compute_source_indexEfiiEEEEvPKT_mmmmmmmmPS5_fff) ;  /* 0xffffffc40af07950 */ /* 0x000fec0003c3ffff */
.L_x_581:
        /* <DEDUP_REMOVED lines=12> */
.L_x_732:


//--------------------- .text._ZN2at6native53_GLOBAL__N__069e5665_20_UpSampleNearest3d_cu_ab8a35b428upsample_nearest3d_out_frameIN3c104HalfEXadL_ZNS0_37nearest_neighbor_compute_source_indexEfiiEEEEvPKT_mmmmmmmmPS5_fff --------------------------
	.section	.text._ZN2at6native53_GLOBAL__N__069e5665_20_UpSampleNearest3d_cu_ab8a35b428upsample_nearest3d_out_frameIN3c104HalfEXadL_ZNS0_37nearest_neighbor_compute_source_indexEfiiEEEEvPKT_mmmmmmmmPS5_fff,"ax",@progbits
	.align	128
.text._ZN2at6native53_GLOBAL__N__069e5665_20_UpSampleNearest3d_cu_ab8a35b428upsample_nearest3d_out_frameIN3c104HalfEXadL_ZNS0_37nearest_neighbor_compute_source_indexEfiiEEEEvPKT_mmmmmmmmPS5_fff:
        .type           _ZN2at6native53_GLOBAL__N__069e5665_20_UpSampleNearest3d_cu_ab8a35b428upsample_nearest3d_out_frameIN3c104HalfEXadL_ZNS0_37nearest_neighbor_compute_source_indexEfiiEEEEvPKT_mmmmmmmmPS5_fff,@function
        .size           _ZN2at6native53_GLOBAL__N__069e5665_20_UpSampleNearest3d_cu_ab8a35b428upsample_nearest3d_out_frameIN3c104HalfEXadL_ZNS0_37nearest_neighbor_compute_source_indexEfiiEEEEvPKT_mmmmmmmmPS5_fff,(.L_x_736 - _ZN2at6native53_GLOBAL__N__069e5665_20_UpSampleNearest3d_cu_ab8a35b428upsample_nearest3d_out_frameIN3c104HalfEXadL_ZNS0_37nearest_neighbor_compute_source_indexEfiiEEEEvPKT_mmmmmmmmPS5_fff)
        .other          _ZN2at6native53_GLOBAL__N__069e5665_20_UpSampleNearest3d_cu_ab8a35b428upsample_nearest3d_out_frameIN3c104HalfEXadL_ZNS0_37nearest_neighbor_compute_source_indexEfiiEEEEvPKT_mmmmmmmmPS5_fff,@"STO_CUDA_ENTRY STV_DEFAULT"
_ZN2at6native53_GLOBAL__N__069e5665_20_UpSampleNearest3d_cu_ab8a35b428upsample_nearest3d_out_frameIN3c104HalfEXadL_ZNS0_37nearest_neighbor_compute_source_indexEfiiEEEEvPKT_mmmmmmmmPS5_fff:
        /* <DEDUP_REMOVED lines=58> */
.L_x_583:
[----:B------:R-:W-:-:S07]  /*03a0*/  MOV R2, 0x3c0 ;  /* 0x000003c000027802 */ /* 0x000fce0000000f00 */
[----:B------:R-:W-:Y:S05]  /*03b0*/  CALL.REL.NOINC `($__internal_51_$__cuda_sm20_div_s64) ;  /* 0x0000002400a47944 */ /* 0x000fea0003c00000 */
.L_x_584:
[----:B------:R-:W-:Y:S05]  /*03c0*/  BSYNC.RECONVERGENT B0 ;  /* 0x0000000000007941 */ /* 0x000fea0003800200 */
.L_x_582:
        /* <DEDUP_REMOVED lines=24> */
.L_x_586:
[----:B------:R-:W0:Y:S01]  /*0550*/  LDCU.64 UR4, c[0x0][0x390] ;  /* 0x00007200ff0477ac */ /* 0x000e220008000a00 */
[----:B------:R-:W-:Y:S01]  /*0560*/  IMAD.MOV.U32 R13, RZ, RZ, R7 ;  /* 0x000000ffff0d7224 */ /* 0x000fe200078e0007 */
[----:B------:R-:W-:Y:S01]  /*0570*/  MOV R10, 0x5b0 ;  /* 0x000005b0000a7802 */ /* 0x000fe20000000f00 */
[----:B0-----:R-:W-:Y:S02]  /*0580*/  IMAD.U32 R7, RZ, RZ, UR4 ;  /* 0x00000004ff077e24 */ /* 0x001fe4000f8e00ff */
[----:B------:R-:W-:-:S07]  /*0590*/  IMAD.U32 R11, RZ, RZ, UR5 ;  /* 0x00000005ff0b7e24 */ /* 0x000fce000f8e00ff */
[----:B------:R-:W-:Y:S05]  /*05a0*/  CALL.REL.NOINC `($__internal_53_$__cuda_sm20_rem_u64) ;  /* 0x0000002c00a07944 */ /* 0x000fea0003c00000 */
[----:B------:R-:W-:-:S07]  /*05b0*/  MOV R2, R6 ;  /* 0x0000000600027202 */ /* 0x000fce0000000f00 */
.L_x_587:
[----:B------:R-:W-:Y:S05]  /*05c0*/  BSYNC.RECONVERGENT B0 ;  /* 0x0000000000007941 */ /* 0x000fea0003800200 */
.L_x_585:
        /* <DEDUP_REMOVED lines=26> */
.L_x_589:
[----:B------:R-:W0:Y:S01]  /*0770*/  LDCU.64 UR4, c[0x0][0x3b8] ;  /* 0x00007700ff0477ac */ /* 0x000e220008000a00 */
[----:B------:R-:W-:Y:S01]  /*0780*/  IMAD.MOV.U32 R6, RZ, RZ, R0 ;  /* 0x000000ffff067224 */ /* 0x000fe200078e0000 */
[----:B------:R-:W-:Y:S01]  /*0790*/  MOV R8, 0x7e0 ;  /* 0x000007e000087802 */ /* 0x000fe20000000f00 */
[----:B------:R-:W-:Y:S01]  /*07a0*/  IMAD.MOV.U32 R5, RZ, RZ, R3 ;  /* 0x000000ffff057224 */ /* 0x000fe200078e0003 */
[----:B0-----:R-:W-:Y:S01]  /*07b0*/  MOV R10, UR4 ;  /* 0x00000004000a7c02 */ /* 0x001fe20008000f00 */
[----:B------:R-:W-:-:S07]  /*07c0*/  IMAD.U32 R7, RZ, RZ, UR5 ;  /* 0x00000005ff077e24 */ /* 0x000fce000f8e00ff */
[----:B------:R-:W-:Y:S05]  /*07d0*/  CALL.REL.NOINC `($__internal_52_$__cuda_sm20_div_u64) ;  /* 0x0000002400f87944 */ /* 0x000fea0003c00000 */
[----:B------:R-:W-:Y:S02]  /*07e0*/  IMAD.MOV.U32 R4, RZ, RZ, R6 ;  /* 0x000000ffff047224 */ /* 0x000fe400078e0006 */
[----:B------:R-:W-:-:S07]  /*07f0*/  IMAD.MOV.U32 R5, RZ, RZ, R7 ;  /* 0x000000ffff057224 */ /* 0x000fce00078e0007 */
.L_x_590:
[----:B------:R-:W-:Y:S05]  /*0800*/  BSYNC.RECONVERGENT B0 ;  /* 0x0000000000007941 */ /* 0x000fea0003800200 */
.L_x_588:
        /* <DEDUP_REMOVED lines=26> */
.L_x_592:
[----:B------:R-:W0:Y:S01]  /*09b0*/  LDCU.64 UR4, c[0x0][0x3c0] ;  /* 0x00007800ff0477ac */ /* 0x000e220008000a00 */
[----:B------:R-:W-:Y:S01]  /*09c0*/  IMAD.MOV.U32 R6, RZ, RZ, R4 ;  /* 0x000000ffff067224 */ /* 0x000fe200078e0004 */
[----:B------:R-:W-:Y:S01]  /*09d0*/  MOV R8, 0xa10 ;  /* 0x00000a1000087802 */ /* 0x000fe20000000f00 */
[----:B0-----:R-:W-:Y:S02]  /*09e0*/  IMAD.U32 R10, RZ, RZ, UR4 ;  /* 0x00000004ff0a7e24 */ /* 0x001fe4000f8e00ff */
[----:B------:R-:W-:-:S07]  /*09f0*/  IMAD.U32 R7, RZ, RZ, UR5 ;  /* 0x00000005ff077e24 */ /* 0x000fce000f8e00ff */
[----:B------:R-:W-:Y:S05]  /*0a00*/  CALL.REL.NOINC `($__internal_52_$__cuda_sm20_div_u64) ;  /* 0x00000024006c7944 */ /* 0x000fea0003c00000 */
.L_x_593:
[----:B------:R-:W-:Y:S05]  /*0a10*/  BSYNC.RECONVERGENT B0 ;  /* 0x0000000000007941 */ /* 0x000fea0003800200 */
.L_x_591:
        /* <DEDUP_REMOVED lines=24> */
.L_x_595:
[----:B------:R-:W0:Y:S01]  /*0ba0*/  LDCU.64 UR4, c[0x0][0x3b0] ;  /* 0x00007600ff0477ac */ /* 0x000e220008000a00 */
[----:B------:R-:W-:Y:S01]  /*0bb0*/  IMAD.MOV.U32 R13, RZ, RZ, R7 ;  /* 0x000000ffff0d7224 */ /* 0x000fe200078e0007 */
[----:B------:R-:W-:Y:S01]  /*0bc0*/  MOV R10, 0xc00 ;  /* 0x00000c00000a7802 */ /* 0x000fe20000000f00 */
[----:B0-----:R-:W-:Y:S02]  /*0bd0*/  IMAD.U32 R7, RZ, RZ, UR4 ;  /* 0x00000004ff077e24 */ /* 0x001fe4000f8e00ff */
[----:B------:R-:W-:-:S07]  /*0be0*/  IMAD.U32 R11, RZ, RZ, UR5 ;  /* 0x00000005ff0b7e24 */ /* 0x000fce000f8e00ff */
[----:B------:R-:W-:Y:S05]  /*0bf0*/  CALL.REL.NOINC `($__internal_53_$__cuda_sm20_rem_u64) ;  /* 0x00000028000c7944 */ /* 0x000fea0003c00000 */
.L_x_596:
[----:B------:R-:W-:Y:S05]  /*0c00*/  BSYNC.RECONVERGENT B0 ;  /* 0x0000000000007941 */ /* 0x000fea0003800200 */
.L_x_594:
        /* <DEDUP_REMOVED lines=34> */
.L_x_598:
[----:B------:R-:W0:Y:S01]  /*0e30*/  LDCU.64 UR4, c[0x0][0x3c0] ;  /* 0x00007800ff0477ac */ /* 0x000e220008000a00 */
[----:B------:R-:W-:Y:S01]  /*0e40*/  IMAD.MOV.U32 R6, RZ, RZ, R0 ;  /* 0x000000ffff067224 */ /* 0x000fe200078e0000 */
[----:B------:R-:W-:Y:S01]  /*0e50*/  MOV R8, 0xea0 ;  /* 0x00000ea000087802 */ /* 0x000fe20000000f00 */
[----:B------:R-:W-:Y:S02]  /*0e60*/  IMAD.MOV.U32 R5, RZ, RZ, R3 ;  /* 0x000000ffff057224 */ /* 0x000fe400078e0003 */
[----:B0-----:R-:W-:Y:S02]  /*0e70*/  IMAD.U32 R10, RZ, RZ, UR4 ;  /* 0x00000004ff0a7e24 */ /* 0x001fe4000f8e00ff */
[----:B------:R-:W-:-:S07]  /*0e80*/  IMAD.U32 R7, RZ, RZ, UR5 ;  /* 0x00000005ff077e24 */ /* 0x000fce000f8e00ff */
[----:B------:R-:W-:Y:S05]  /*0e90*/  CALL.REL.NOINC `($__internal_52_$__cuda_sm20_div_u64) ;  /* 0x0000002000487944 */ /* 0x000fea0003c00000 */
[----:B------:R-:W0:Y:S01]  /*0ea0*/  LDCU UR4, c[0x0][0x3c0] ;  /* 0x00007800ff0477ac */ /* 0x000e220008000800 */
[----:B------:R-:W-:-:S04]  /*0eb0*/  IMAD.MOV R5, RZ, RZ, -R6 ;  /* 0x000000ffff057224 */ /* 0x000fc800078e0a06 */
[----:B0-----:R-:W-:-:S07]  /*0ec0*/  IMAD R5, R5, UR4, R0 ;  /* 0x0000000405057c24 */ /* 0x001fce000f8e0200 */
.L_x_599:
[----:B------:R-:W-:Y:S05]  /*0ed0*/  BSYNC.RECONVERGENT B0 ;  /* 0x0000000000007941 */ /* 0x000fea0003800200 */
.L_x_597:
        /* <DEDUP_REMOVED lines=34> */
.L_x_601:
[----:B------:R-:W0:Y:S01]  /*1100*/  LDCU.64 UR8, c[0x0][0x3b8] ;  /* 0x00007700ff0877ac */ /* 0x000e220008000a00 */
[----:B------:R-:W-:Y:S01]  /*1110*/  IMAD.MOV.U32 R13, RZ, RZ, R7 ;  /* 0x000000ffff0d7224 */ /* 0x000fe200078e0007 */
[----:B------:R-:W-:Y:S01]  /*1120*/  MOV R10, 0x1160 ;  /* 0x00001160000a7802 */ /* 0x000fe20000000f00 */
[----:B0-----:R-:W-:Y:S02]  /*1130*/  IMAD.U32 R7, RZ, RZ, UR8 ;  /* 0x00000008ff077e24 */ /* 0x001fe4000f8e00ff */
[----:B------:R-:W-:-:S07]  /*1140*/  IMAD.U32 R11, RZ, RZ, UR9 ;  /* 0x00000009ff0b7e24 */ /* 0x000fce000f8e00ff */
[----:B------:R-:W-:Y:S05]  /*1150*/  CALL.REL.NOINC `($__internal_53_$__cuda_sm20_rem_u64) ;  /* 0x0000002000b47944 */ /* 0x000fea0003c00000 */
.L_x_602:
[----:B------:R-:W-:Y:S05]  /*1160*/  BSYNC.RECONVERGENT B0 ;  /* 0x0000000000007941 */ /* 0x000fea0003800200 */
.L_x_600:
        /* <DEDUP_REMOVED lines=72> */
.L_x_606:
        /* <DEDUP_REMOVED lines=143> */
.L_x_605:
        /* <DEDUP_REMOVED lines=80> */
.L_x_607:
[----:B------:R-:W-:-:S04]  /*23e0*/  UISETP.NE.U32.AND UP1, UPT, UR12, URZ, UPT ;  /* 0x000000ff0c00728c */ /* 0x000fc8000bf25070 */
[----:B------:R-:W-:-:S09]  /*23f0*/  UISETP.NE.OR.EX UP0, UPT, UR18, URZ, UP0, UP1 ;  /* 0x000000ff1200728c */ /* 0x000fd20008705710 */
[----:B------:R-:W-:Y:S05]  /*2400*/  BRA.U !UP0, `(.L_x_603) ;  /* 0x0000000108b47547 */ /* 0x000fea000b800000 */
.L_x_604:
[----:B------:R-:W2:Y:S01]  /*2410*/  LDCU.64 UR24, c[0x0][0x380] ;  /* 0x00007000ff1877ac */ /* 0x000ea20008000a00 */
[----:B------:R-:W-:Y:S02]  /*2420*/  USHF.L.U64.HI UR11, UR22, 0x1, UR14 ;  /* 0x00000001160b7899 */ /* 0x000fe4000801020e */
[----:B------:R-:W-:-:S12]  /*2430*/  USHF.L.U64.HI UR10, UR22, 0x2, UR14 ;  /* 0x00000002160a7899 */ /* 0x000fd8000801020e */
.L_x_608:
        /* <DEDUP_REMOVED lines=42> */
.L_x_603:
        /* <DEDUP_REMOVED lines=39> */
.L_x_609:
        /* <DEDUP_REMOVED lines=16> */
        .weak           $__internal_51_$__cuda_sm20_div_s64
        .type           $__internal_51_$__cuda_sm20_div_s64,@function
        .size           $__internal_51_$__cuda_sm20_div_s64,($__internal_52_$__cuda_sm20_div_u64 - $__internal_51_$__cuda_sm20_div_s64)
$__internal_51_$__cuda_sm20_div_s64:
        /* <DEDUP_REMOVED lines=86> */
[----:B------:R-:W-:Y:S06]  /*2fb0*/  RET.REL.NODEC R4 `(_ZN2at6native53_GLOBAL__N__069e5665_20_UpSampleNearest3d_cu_ab8a35b428upsample_nearest3d_out_frameIN3c104HalfEXadL_ZNS0_37nearest_neighbor_compute_source_indexEfiiEEEEvPKT_mmmmmmmmPS5_fff) ;  /* 0xffffffd004107950 */ /* 0x000fec0003c3ffff */
        .weak           $__internal_52_$__cuda_sm20_div_u64
        .type           $__internal_52_$__cuda_sm20_div_u64,@function
        .size           $__internal_52_$__cuda_sm20_div_u64,($__internal_53_$__cuda_sm20_rem_u64 - $__internal_52_$__cuda_sm20_div_u64)
$__internal_52_$__cuda_sm20_div_u64:
        /* <DEDUP_REMOVED lines=70> */
[----:B------:R-:W-:Y:S06]  /*3420*/  RET.REL.NODEC R8 `(_ZN2at6native53_GLOBAL__N__069e5665_20_UpSampleNearest3d_cu_ab8a35b428upsample_nearest3d_out_frameIN3c104HalfEXadL_ZNS0_37nearest_neighbor_compute_source_indexEfiiEEEEvPKT_mmmmmmmmPS5_fff) ;  /* 0xffffffc808f47950 */ /* 0x000fec0003c3ffff */
        .weak           $__internal_53_$__cuda_sm20_rem_u64
        .type           $__internal_53_$__cuda_sm20_rem_u64,@function
        .size           $__internal_53_$__cuda_sm20_rem_u64,(.L_x_736 - $__internal_53_$__cuda_sm20_rem_u64)
$__internal_53_$__cuda_sm20_rem_u64:
        /* <DEDUP_REMOVED lines=64> */
[----:B------:R-:W-:Y:S06]  /*3830*/  RET.REL.NODEC R10 `(_ZN2at6native53_GLOBAL__N__069e5665_20_UpSampleNearest3d_cu_ab8a35b428upsample_nearest3d_out_frameIN3c104HalfEXadL_ZNS0_37nearest_neighbor_compute_source_indexEfiiEEEEvPKT_mmmmmmmmPS5_fff) ;  /* 0xffffffc40af07950 */ /* 0x000fec0003c3ffff */
.L_x_610:
        /* <DEDUP_REMOVED lines=12> */
.L_x_736:


//--------------------- .text._ZN2at6native53_GLOBAL__N__069e5665_20_UpSampleNearest3d_cu_ab8a35b428upsample_nearest3d_out_frameIfXadL_ZNS0_37nearest_neighbor_compute_source_indexEfiiEEEEvPKT_mmmmmmmmPS3_fff --------------------------
	.section	.text._ZN2at6native53_GLOBAL__N__069e5665_20_UpSampleNearest3d_cu_ab8a35b428upsample_nearest3d_out_frameIfXadL_ZNS0_37nearest_neighbor_compute_source_indexEfiiEEEEvPKT_mmmmmmmmPS3_fff,"ax",@progbits
	.align	128
.text._ZN2at6native53_GLOBAL__N__069e5665_20_UpSampleNearest3d_cu_ab8a35b428upsample_nearest3d_out_frameIfXadL_ZNS0_37nearest_neighbor_compute_source_indexEfiiEEEEvPKT_mmmmmmmmPS3_fff:
        .type           _ZN2at6native53_GLOBAL__N__069e5665_20_UpSampleNearest3d_cu_ab8a35b428upsample_nearest3d_out_frameIfXadL_ZNS0_37nearest_neighbor_compute_source_indexEfiiEEEEvPKT_mmmmmmmmPS3_fff,@function
        .size           _ZN2at6native53_GLOBAL__N__069e5665_20_UpSampleNearest3d_cu_ab8a35b428upsample_nearest3d_out_frameIfXadL_ZNS0_37nearest_neighbor_compute_source_indexEfiiEEEEvPKT_mmmmmmmmPS3_fff,(.L_x_740 - _ZN2at6native53_GLOBAL__N__069e5665_20_UpSampleNearest3d_cu_ab8a35b428upsample_nearest3d_out_frameIfXadL_ZNS0_37nearest_neighbor_compute_source_indexEfiiEEEEvPKT_mmmmmmmmPS3_fff)
        .other          _ZN2at6native53_GLOBAL__N__069e5665_20_UpSampleNearest3d_cu_ab8a35b428upsample_nearest3d_out_frameIfXadL_ZNS0_37nearest_neighbor_compute_source_indexEfiiEEEEvPKT_mmmmmmmmPS3_fff,@"STO_CUDA_ENTRY STV_DEFAULT"
_ZN2at6native53_GLOBAL__N__069e5665_20_UpSampleNearest3d_cu_ab8a35b428upsample_nearest3d_out_frameIfXadL_ZNS0_37nearest_neighbor_compute_source_indexEfiiEEEEvPKT_mmmmmmmmPS3_fff:
        /* <DEDUP_REMOVED lines=58> */
.L_x_612:
[----:B------:R-:W-:-:S07]  /*03a0*/  MOV R0, 0x3c0 ;  /* 0x000003c000007802 */ /* 0x000fce0000000f00 */
[----:B------:R-:W-:Y:S05]  /*03b0*/  CALL.REL.NOINC `($__internal_54_$__cuda_sm20_div_s64) ;  /* 0x0000002400007944 */ /* 0x000fea0003c00000 */
[----:B------:R-:W-:Y:S01]  /*03c0*/  IMAD.MOV.U32 R4, RZ, RZ, R2 ;  /* 0x000000ffff047224 */ /* 0x000fe200078e0002 */
[----:B------:R-:W-:-:S07]  /*03d0*/  MOV R5, R7 ;  /* 0x0000000700057202 */ /* 0x000fce0000000f00 */
.L_x_613:
[----:B------:R-:W-:Y:S05]  /*03e0*/  BSYNC.RECONVERGENT B0 ;  /* 0x0000000000007941 */ /* 0x000fea0003800200 */
.L_x_611:
        /* <DEDUP_REMOVED lines=24> */
.L_x_615:
[----:B------:R-:W0:Y:S01]  /*0570*/  LDCU.64 UR4, c[0x0][0x390] ;  /* 0x00007200ff0477ac */ /* 0x000e220008000a00 */
[----:B------:R-:W-:Y:S01]  /*0580*/  IMAD.MOV.U32 R13, RZ, RZ, R5 ;  /* 0x000000ffff0d7224 */ /* 0x000fe200078e0005 */
[----:B------:R-:W-:Y:S02]  /*0590*/  MOV R8, 0x5d0 ;  /* 0x000005d000087802 */ /* 0x000fe40000000f00 */
[----:B0-----:R-:W-:Y:S01]  /*05a0*/  MOV R9, UR4 ;  /* 0x0000000400097c02 */ /* 0x001fe20008000f00 */
[----:B------:R-:W-:-:S07]  /*05b0*/  IMAD.U32 R11, RZ, RZ, UR5 ;  /* 0x00000005ff0b7e24 */ /* 0x000fce000f8e00ff */
[----:B------:R-:W-:Y:S05]  /*05c0*/  CALL.REL.NOINC `($__internal_56_$__cuda_sm20_rem_u64) ;  /* 0x0000002800f47944 */ /* 0x000fea0003c00000 */
[----:B------:R-:W-:-:S07]  /*05d0*/  IMAD.MOV.U32 R0, RZ, RZ, R4 ;  /* 0x000000ffff007224 */ /* 0x000fce00078e0004 */
.L_x_616:
[----:B------:R-:W-:Y:S05]  /*05e0*/  BSYNC.RECONVERGENT B0 ;  /* 0x0000000000007941 */ /* 0x000fea0003800200 */
.L_x_614:
        /* <DEDUP_REMOVED lines=26> */
.L_x_618:
[----:B------:R-:W0:Y:S01]  /*0790*/  LDCU.64 UR4, c[0x0][0x3b8] ;  /* 0x00007700ff0477ac */ /* 0x000e220008000a00 */
[----:B------:R-:W-:Y:S01]  /*07a0*/  IMAD.MOV.U32 R4, RZ, RZ, R10 ;  /* 0x000000ffff047224 */ /* 0x000fe200078e000a */
[----:B------:R-:W-:Y:S01]  /*07b0*/  MOV R6, 0x800 ;  /* 0x0000080000067802 */ /* 0x000fe20000000f00 */
[----:B------:R-:W-:Y:S01]  /*07c0*/  IMAD.MOV.U32 R5, RZ, RZ, R3 ;  /* 0x000000ffff057224 */ /* 0x000fe200078e0003 */
[----:B0-----:R-:W-:Y:S01]  /*07d0*/  MOV R8, UR4 ;  /* 0x0000000400087c02 */ /* 0x001fe20008000f00 */
[----:B------:R-:W-:-:S07]  /*07e0*/  IMAD.U32 R7, RZ, RZ, UR5 ;  /* 0x00000005ff077e24 */ /* 0x000fce000f8e00ff */
[----:B------:R-:W-:Y:S05]  /*07f0*/  CALL.REL.NOINC `($__internal_55_$__cuda_sm20_div_u64) ;  /* 0x00000024004c7944 */ /* 0x000fea0003c00000 */
[----:B------:R-:W-:-:S07]  /*0800*/  IMAD.MOV.U32 R5, RZ, RZ, R13 ;  /* 0x000000ffff057224 */ /* 0x000fce00078e000d */
.L_x_619:
[----:B------:R-:W-:Y:S05]  /*0810*/  BSYNC.RECONVERGENT B0 ;  /* 0x0000000000007941 */ /* 0x000fea0003800200 */
.L_x_617:
        /* <DEDUP_REMOVED lines=27> */
.L_x_621:
[----:B------:R-:W0:Y:S01]  /*09d0*/  LDCU.64 UR4, c[0x0][0x3c0] ;  /* 0x00007800ff0477ac */ /* 0x000e220008000a00 */
[----:B------:R-:W-:Y:S01]  /*09e0*/  MOV R6, 0xa20 ;  /* 0x00000a2000067802 */ /* 0x000fe20000000f00 */
[----:B0-----:R-:W-:Y:S02]  /*09f0*/  IMAD.U32 R8, RZ, RZ, UR4 ;  /* 0x00000004ff087e24 */ /* 0x001fe4000f8e00ff */
[----:B------:R-:W-:-:S07]  /*0a00*/  IMAD.U32 R7, RZ, RZ, UR5 ;  /* 0x00000005ff077e24 */ /* 0x000fce000f8e00ff */
[----:B------:R-:W-:Y:S05]  /*0a10*/  CALL.REL.NOINC `($__internal_55_$__cuda_sm20_div_u64) ;  /* 0x0000002000c47944 */ /* 0x000fea0003c00000 */
[----:B------:R-:W-:-:S07]  /*0a20*/  IMAD.MOV.U32 R5, RZ, RZ, R13 ;  /* 0x000000ffff057224 */ /* 0x000fce00078e000d */
.L_x_622:
[----:B------:R-:W-:Y:S05]  /*0a30*/  BSYNC.RECONVERGENT B0 ;  /* 0x0000000000007941 */ /* 0x000fea0003800200 */
.L_x_620:
        /* <DEDUP_REMOVED lines=24> */
.L_x_624:
[----:B------:R-:W0:Y:S01]  /*0bc0*/  LDCU.64 UR4, c[0x0][0x3b0] ;  /* 0x00007600ff0477ac */ /* 0x000e220008000a00 */
[----:B------:R-:W-:Y:S01]  /*0bd0*/  IMAD.MOV.U32 R13, RZ, RZ, R5 ;  /* 0x000000ffff0d7224 */ /* 0x000fe200078e0005 */
[----:B------:R-:W-:Y:S01]  /*0be0*/  MOV R8, 0xc20 ;  /* 0x00000c2000087802 */ /* 0x000fe20000000f00 */
[----:B0-----:R-:W-:Y:S01]  /*0bf0*/  IMAD.U32 R9, RZ, RZ, UR4 ;  /* 0x00000004ff097e24 */ /* 0x001fe2000f8e00ff */
[----:B------:R-:W-:-:S07]  /*0c00*/  MOV R11, UR5 ;  /* 0x00000005000b7c02 */ /* 0x000fce0008000f00 */
[----:B------:R-:W-:Y:S05]  /*0c10*/  CALL.REL.NOINC `($__internal_56_$__cuda_sm20_rem_u64) ;  /* 0x0000002400607944 */ /* 0x000fea0003c00000 */
.L_x_625:
[----:B------:R-:W-:Y:S05]  /*0c20*/  BSYNC.RECONVERGENT B0 ;  /* 0x0000000000007941 */ /* 0x000fea0003800200 */
.L_x_623:
        /* <DEDUP_REMOVED lines=34> */
.L_x_627:
[----:B------:R-:W0:Y:S01]  /*0e50*/  LDCU.64 UR4, c[0x0][0x3c0] ;  /* 0x00007800ff0477ac */ /* 0x000e220008000a00 */
[----:B------:R-:W-:Y:S01]  /*0e60*/  IMAD.MOV.U32 R4, RZ, RZ, R10 ;  /* 0x000000ffff047224 */ /* 0x000fe200078e000a */
[----:B------:R-:W-:Y:S01]  /*0e70*/  MOV R6, 0xec0 ;  /* 0x00000ec000067802 */ /* 0x000fe20000000f00 */
[----:B------:R-:W-:Y:S02]  /*0e80*/  IMAD.MOV.U32 R5, RZ, RZ, R3 ;  /* 0x000000ffff057224 */ /* 0x000fe400078e0003 */
[----:B0-----:R-:W-:Y:S01]  /*0e90*/  IMAD.U32 R8, RZ, RZ, UR4 ;  /* 0x00000004ff087e24 */ /* 0x001fe2000f8e00ff */
[----:B------:R-:W-:-:S07]  /*0ea0*/  MOV R7, UR5 ;  /* 0x0000000500077c02 */ /* 0x000fce0008000f00 */
[----:B------:R-:W-:Y:S05]  /*0eb0*/  CALL.REL.NOINC `($__internal_55_$__cuda_sm20_div_u64) ;  /* 0x0000001c009c7944 */ /* 0x000fea0003c00000 */
[----:B------:R-:W0:Y:S01]  /*0ec0*/  LDCU UR4, c[0x0][0x3c0] ;  /* 0x00007800ff0477ac */ /* 0x000e220008000800 */
[--C-:B------:R-:W-:Y:S02]  /*0ed0*/  IMAD.MOV R5, RZ, RZ, -R4.reuse ;  /* 0x000000ffff057224 */ /* 0x100fe400078e0a04 */
[----:B------:R-:W-:Y:S02]  /*0ee0*/  IMAD.MOV.U32 R12, RZ, RZ, R4 ;  /* 0x000000ffff0c7224 */ /* 0x000fe400078e0004 */
[----:B0-----:R-:W-:-:S07]  /*0ef0*/  IMAD R5, R5, UR4, R10 ;  /* 0x0000000405057c24 */ /* 0x001fce000f8e020a */
.L_x_628:
[----:B------:R-:W-:Y:S05]  /*0f00*/  BSYNC.RECONVERGENT B0 ;  /* 0x0000000000007941 */ /* 0x000fea0003800200 */
.L_x_626:
        /* <DEDUP_REMOVED lines=34> */
.L_x_630:
[----:B------:R-:W0:Y:S01]  /*1130*/  LDCU.64 UR8, c[0x0][0x3b8] ;  /* 0x00007700ff0877ac */ /* 0x000e220008000a00 */
[----:B------:R-:W-:Y:S01]  /*1140*/  IMAD.MOV.U32 R4, RZ, RZ, R12 ;  /* 0x000000ffff047224 */ /* 0x000fe200078e000c */
[----:B------:R-:W-:Y:S01]  /*1150*/  MOV R8, 0x1190 ;  /* 0x0000119000087802 */ /* 0x000fe20000000f00 */
[----:B0-----:R-:W-:Y:S01]  /*1160*/  IMAD.U32 R9, RZ, RZ, UR8 ;  /* 0x00000008ff097e24 */ /* 0x001fe2000f8e00ff */
[----:B------:R-:W-:-:S07]  /*1170*/  MOV R11, UR9 ;  /* 0x00000009000b7c02 */ /* 0x000fce0008000f00 */
[----:B------:R-:W-:Y:S05]  /*1180*/  CALL.REL.NOINC `($__internal_56_$__cuda_sm20_rem_u64) ;  /* 0x0000002000047944 */ /* 0x000fea0003c00000 */
[----:B------:R-:W-:-:S07]  /*1190*/  IMAD.MOV.U32 R12, RZ, RZ, R4 ;  /* 0x000000ffff0c7224 */ /* 0x000fce00078e0004 */
.L_x_631:
[----:B------:R-:W-:Y:S05]  /*11a0*/  BSYNC.RECONVERGENT B0 ;  /* 0x0000000000007941 */ /* 0x000fea0003800200 */
.L_x_629:
        /* <DEDUP_REMOVED lines=67> */
[----:B------:R-:W-:Y:S02]  /*15e0*/  IMAD.IADD R7, R15, 0x1, R9 ;  /* 0x000000010f077824 */ /* 0x000fe400078e0209 */
[----:B------:R-:W-:-:S03]  /*15f0*/  IMAD.SHL.U32 R9, R14, 0x10, RZ ;  /* 0x000000100e097824 */ /* 0x000fc600078e00ff */
        /* <DEDUP_REMOVED lines=9> */
.L_x_635:
[----:B0-----:R-:W-:-:S04]  /*1690*/  LEA R16, P0, R4, UR10, 0x2 ;  /* 0x0000000a04107c11 */ /* 0x001fc8000f8010ff */
[----:B------:R-:W-:-:S05]  /*16a0*/  LEA.HI.X R17, R4, UR11, R23, 0x2, P0 ;  /* 0x0000000b04117c11 */ /* 0x000fca00080f1417 */
[----:B------:R-:W2:Y:S01]  /*16b0*/  LDG.E R22, desc[UR16][R16.64] ;  /* 0x0000001010167981 */ /* 0x000ea2000c1e1900 */
[----:B------:R-:W-:-:S04]  /*16c0*/  IADD3 R28, P0, PT, R16, R5, RZ ;  /* 0x00000005101c7210 */ /* 0x000fc80007f1e0ff */
[----:B------:R-:W-:Y:S02]  /*16d0*/  IADD3.X R29, PT, PT, R17, R6, RZ, P0, !PT ;  /* 0x00000006111d7210 */ /* 0x000fe400007fe4ff */
[----:B------:R-:W-:Y:S01]  /*16e0*/  IADD3 R26, P0, PT, R12, R8, RZ ;  /* 0x000000080c1a7210 */ /* 0x000fe20007f1e0ff */
[----:B--2---:R-:W-:Y:S04]  /*16f0*/  STG.E desc[UR16][R12.64], R22 ;  /* 0x000000160c007986 */ /* 0x004fe8000c101910 */
[----:B------:R-:W2:Y:S01]  /*1700*/  LDG.E R11, desc[UR16][R28.64] ;  /* 0x000000101c0b7981 */ /* 0x000ea2000c1e1900 */
[----:B-1----:R-:W-:Y:S01]  /*1710*/  IADD3 R20, P1, PT, R28, R5, RZ ;  /* 0x000000051c147210 */ /* 0x002fe20007f3e0ff */
[----:B------:R-:W-:-:S04]  /*1720*/  IMAD.X R27, R13, 0x1, R0, P0 ;  /* 0x000000010d1b7824 */ /* 0x000fc800000e0600 */
[----:B------:R-:W-:Y:S02]  /*1730*/  IMAD.X R21, R29, 0x1, R6, P1 ;  /* 0x000000011d157824 */ /* 0x000fe400008e0606 */
[----:B------:R-:W-:Y:S01]  /*1740*/  IMAD.SHL.U32 R25, R14, 0x8, RZ ;  /* 0x000000080e197824 */ /* 0x000fe200078e00ff */
[----:B--2---:R0:W-:Y:S04]  /*1750*/  STG.E desc[UR16][R26.64], R11 ;  /* 0x0000000b1a007986 */ /* 0x0041e8000c101910 */
[----:B------:R-:W2:Y:S01]  /*1760*/  LDG.E R29, desc[UR16][R20.64] ;  /* 0x00000010141d7981 */ /* 0x000ea2000c1e1900 */
[----:B------:R-:W-:Y:S02]  /*1770*/  IADD3 R18, P0, PT, R12, R25, RZ ;  /* 0x000000190c127210 */ /* 0x000fe40007f1e0ff */
[----:B------:R-:W-:-:S02]  /*1780*/  IADD3 R16, P1, PT, R20, R5, RZ ;  /* 0x0000000514107210 */ /* 0x000fc40007f3e0ff */
[----:B0-----:R-:W-:-:S03]  /*1790*/  SHF.L.U64.HI R11, R14, 0x3, R7 ;  /* 0x000000030e0b7819 */ /* 0x001fc60000010207 */
[----:B------:R-:W-:Y:S01]  /*17a0*/  IMAD.X R17, R21, 0x1, R6, P1 ;  /* 0x0000000115117824 */ /* 0x000fe200008e0606 */
[----:B------:R-:W-:-:S05]  /*17b0*/  IADD3.X R19, PT, PT, R13, R11, RZ, P0, !PT ;  /* 0x0000000b0d137210 */ /* 0x000fca00007fe4ff */
        /* <DEDUP_REMOVED lines=28> */
[----:B------:R-:W-:Y:S01]  /*1980*/  IMAD.WIDE.U32 R18, R14, 0xc, R12 ;  /* 0x0000000c0e127825 */ /* 0x000fe200078e000c */
[----:B--2---:R-:W-:Y:S04]  /*1990*/  STG.E desc[UR16][R20.64], R22 ;  /* 0x0000001614007986 */ /* 0x004fe8000c101910 */
[----:B------:R-:W2:Y:S01]  /*19a0*/  LDG.E R28, desc[UR16][R26.64] ;  /* 0x000000101a1c7981 */ /* 0x000ea2000c1e1900 */
[----:B------:R-:W-:Y:S01]  /*19b0*/  IMAD.X R29, R23, 0x1, R6, P0 ;  /* 0x00000001171d7824 */ /* 0x000fe200000e0606 */
[----:B------:R-:W-:Y:S01]  /*19c0*/  LEA R16, P0, R24, UR10, 0x2 ;  /* 0x0000000a18107c11 */ /* 0x000fe2000f8010ff */
[----:B------:R-:W-:-:S03]  /*19d0*/  IMAD.IADD R19, R4, 0x1, R19 ;  /* 0x0000000104137824 */ /* 0x000fc600078e0213 */
[----:B------:R-:W-:Y:S02]  /*19e0*/  LEA.HI.X R17, R24, UR11, R29, 0x2, P0 ;  /* 0x0000000b18117c11 */ /* 0x000fe400080f141d */
        /* <DEDUP_REMOVED lines=62> */
.L_x_634:
        /* <DEDUP_REMOVED lines=65> */
.L_x_636:
[----:B------:R-:W-:-:S04]  /*21e0*/  UISETP.NE.U32.AND UP1, UPT, UR9, URZ, UPT ;  /* 0x000000ff0900728c */ /* 0x000fc8000bf25070 */
[----:B------:R-:W-:-:S09]  /*21f0*/  UISETP.NE.OR.EX UP0, UPT, UR12, URZ, UP0, UP1 ;  /* 0x000000ff0c00728c */ /* 0x000fd20008705710 */
[----:B------:R-:W-:Y:S05]  /*2200*/  BRA.U !UP0, `(.L_x_632) ;  /* 0x0000000108907547 */ /* 0x000fea000b800000 */
.L_x_633:
        /* <DEDUP_REMOVED lines=36> */
.L_x_632:
        /* <DEDUP_REMOVED lines=39> */
.L_x_637:
        /* <DEDUP_REMOVED lines=16> */
        .weak           $__internal_54_$__cuda_sm20_div_s64
        .type           $__internal_54_$__cuda_sm20_div_s64,@function
        .size           $__internal_54_$__cuda_sm20_div_s64,($__internal_55_$__cuda_sm20_div_u64 - $__internal_54_$__cuda_sm20_div_s64)
$__internal_54_$__cuda_sm20_div_s64:
        /* <DEDUP_REMOVED lines=86> */
[----:B------:R-:W-:Y:S06]  /*2d20*/  RET.REL.NODEC R4 `(_ZN2at6native53_GLOBAL__N__069e5665_20_UpSampleNearest3d_cu_ab8a35b428upsample_nearest3d_out_frameIfXadL_ZNS0_37nearest_neighbor_compute_source_indexEfiiEEEEvPKT_mmmmmmmmPS3_fff) ;  /* 0xffffffd004b47950 */ /* 0x000fec0003c3ffff */
        .weak           $__internal_55_$__cuda_sm20_div_u64
        .type           $__internal_55_$__cuda_sm20_div_u64,@function
        .size           $__internal_55_$__cuda_sm20_div_u64,($__internal_56_$__cuda_sm20_rem_u64 - $__internal_55_$__cuda_sm20_div_u64)
$__internal_55_$__cuda_sm20_div_u64:
        /* <DEDUP_REMOVED lines=70> */
[----:B------:R-:W-:Y:S06]  /*3190*/  RET.REL.NODEC R6 `(_ZN2at6native53_GLOBAL__N__069e5665_20_UpSampleNearest3d_cu_ab8a35b428upsample_nearest3d_out_frameIfXadL_ZNS0_37nearest_neighbor_compute_source_indexEfiiEEEEvPKT_mmmmmmmmPS3_fff) ;  /* 0xffffffcc06987950 */ /* 0x000fec0003c3ffff */
        .weak           $__internal_56_$__cuda_sm20_rem_u64
        .type           $__internal_56_$__cuda_sm20_rem_u64,@function
        .size           $__internal_56_$__cuda_sm20_rem_u64,(.L_x_740 - $__internal_56_$__cuda_sm20_rem_u64)
$__internal_56_$__cuda_sm20_rem_u64:
        /* <DEDUP_REMOVED lines=64> */
[----:B------:R-:W-:Y:S06]  /*35a0*/  RET.REL.NODEC R8 `(_ZN2at6native53_GLOBAL__N__069e5665_20_UpSampleNearest3d_cu_ab8a35b428upsample_nearest3d_out_frameIfXadL_ZNS0_37nearest_neighbor_compute_source_indexEfiiEEEEvPKT_mmmmmmmmPS3_fff) ;  /* 0xffffffc808947950 */ /* 0x000fec0003c3ffff */
.L_x_638:
        /* <DEDUP_REMOVED lines=13> */
.L_x_740:


//--------------------- .text._ZN2at6native53_GLOBAL__N__069e5665_20_UpSampleNearest3d_cu_ab8a35b428upsample_nearest3d_out_frameIdXadL_ZNS0_37nearest_neighbor_compute_source_indexEfiiEEEEvPKT_mmmmmmmmPS3_fff --------------------------
	.section	.text._ZN2at6native53_GLOBAL__N__069e5665_20_UpSampleNearest3d_cu_ab8a35b428upsample_nearest3d_out_frameIdXadL_ZNS0_37nearest_neighbor_compute_source_indexEfiiEEEEvPKT_mmmmmmmmPS3_fff,"ax",@progbits
	.align	128
.text._ZN2at6native53_GLOBAL__N__069e5665_20_UpSampleNearest3d_cu_ab8a35b428upsample_nearest3d_out_frameIdXadL_ZNS0_37nearest_neighbor_compute_source_indexEfiiEEEEvPKT_mmmmmmmmPS3_fff:
        .type           _ZN2at6native53_GLOBAL__N__069e5665_20_UpSampleNearest3d_cu_ab8a35b428upsample_nearest3d_out_frameIdXadL_ZNS0_37nearest_neighbor_compute_source_indexEfiiEEEEvPKT_mmmmmmmmPS3_fff,@function
        .size           _ZN2at6native53_GLOBAL__N__069e5665_20_UpSampleNearest3d_cu_ab8a35b428upsample_nearest3d_out_frameIdXadL_ZNS0_37nearest_neighbor_compute_source_indexEfiiEEEEvPKT_mmmmmmmmPS3_fff,(.L_x_744 - _ZN2at6native53_GLOBAL__N__069e5665_20_UpSampleNearest3d_cu_ab8a35b428upsample_nearest3d_out_frameIdXadL_ZNS0_37nearest_neighbor_compute_source_indexEfiiEEEEvPKT_mmmmmmmmPS3_fff)
        .other          _ZN2at6native53_GLOBAL__N__069e5665_20_UpSampleNearest3d_cu_ab8a35b428upsample_nearest3d_out_frameIdXadL_ZNS0_37nearest_neighbor_compute_source_indexEfiiEEEEvPKT_mmmmmmmmPS3_fff,@"STO_CUDA_ENTRY STV_DEFAULT"
_ZN2at6native53_GLOBAL__N__069e5665_20_UpSampleNearest3d_cu_ab8a35b428upsample_nearest3d_out_frameIdXadL_ZNS0_37nearest_neighbor_compute_source_indexEfiiEEEEvPKT_mmmmmmmmPS3_fff:
        /* <DEDUP_REMOVED lines=58> */
.L_x_640:
[----:B------:R-:W-:-:S07]  /*03a0*/  MOV R2, 0x3c0 ;  /* 0x000003c000027802 */ /* 0x000fce0000000f00 */
[----:B------:R-:W-:Y:S05]  /*03b0*/  CALL.REL.NOINC `($__internal_57_$__cuda_sm20_div_s64) ;  /* 0x0000002400907944 */ /* 0x000fea0003c00000 */
.L_x_641:
[----:B------:R-:W-:Y:S05]  /*03c0*/  BSYNC.RECONVERGENT B0 ;  /* 0x0000000000007941 */ /* 0x000fea0003800200 */
.L_x_639:
        /* <DEDUP_REMOVED lines=22> */
[----:B------:R-:W-:-:S05]  /*0530*/  @!P1 LOP3.LUT R6, RZ, UR4, RZ, 0x33, !PT ;  /* 0x00000004ff069c12 */ /* 0x000fca000f8e33ff */
[----:B------:R-:W-:Y:S01]  /*0540*/  IMAD.MOV.U32 R4, RZ, RZ, R6 ;  /* 0x000000ffff047224 */ /* 0x000fe200078e0006 */
[----:B------:R-:W-:Y:S06]  /*0550*/  BRA `(.L_x_644) ;  /* 0x00000000001c7947 */ /* 0x000fec0003800000 */
.L_x_643:
[----:B------:R-:W0:Y:S01]  /*0560*/  LDCU.64 UR4, c[0x0][0x390] ;  /* 0x00007200ff0477ac */ /* 0x000e220008000a00 */
[----:B------:R-:W-:Y:S02]  /*0570*/  MOV R13, R7 ;  /* 0x00000007000d7202 */ /* 0x000fe40000000f00 */
[----:B------:R-:W-:Y:S01]  /*0580*/  MOV R10, 0x5c0 ;  /* 0x000005c0000a7802 */ /* 0x000fe20000000f00 */
[----:B0-----:R-:W-:Y:S02]  /*0590*/  IMAD.U32 R7, RZ, RZ, UR4 ;  /* 0x00000004ff077e24 */ /* 0x001fe4000f8e00ff */
[----:B------:R-:W-:-:S07]  /*05a0*/  IMAD.U32 R11, RZ, RZ, UR5 ;  /* 0x00000005ff0b7e24 */ /* 0x000fce000f8e00ff */
[----:B------:R-:W-:Y:S05]  /*05b0*/  CALL.REL.NOINC `($__internal_59_$__cuda_sm20_rem_u64) ;  /* 0x0000002c00887944 */ /* 0x000fea0003c00000 */
[----:B------:R-:W-:-:S07]  /*05c0*/  IMAD.MOV.U32 R4, RZ, RZ, R6 ;  /* 0x000000ffff047224 */ /* 0x000fce00078e0006 */
.L_x_644:
[----:B------:R-:W-:Y:S05]  /*05d0*/  BSYNC.RECONVERGENT B0 ;  /* 0x0000000000007941 */ /* 0x000fea0003800200 */
.L_x_642:
        /* <DEDUP_REMOVED lines=26> */
.L_x_646:
[----:B------:R-:W0:Y:S01]  /*0780*/  LDCU.64 UR4, c[0x0][0x3b8] ;  /* 0x00007700ff0477ac */ /* 0x000e220008000a00 */
[----:B------:R-:W-:Y:S01]  /*0790*/  IMAD.MOV.U32 R6, RZ, RZ, R0 ;  /* 0x000000ffff067224 */ /* 0x000fe200078e0000 */
[----:B------:R-:W-:Y:S01]  /*07a0*/  MOV R8, 0x7f0 ;  /* 0x000007f000087802 */ /* 0x000fe20000000f00 */
[----:B------:R-:W-:Y:S02]  /*07b0*/  IMAD.MOV.U32 R5, RZ, RZ, R3 ;  /* 0x000000ffff057224 */ /* 0x000fe400078e0003 */
[----:B0-----:R-:W-:Y:S02]  /*07c0*/  IMAD.U32 R10, RZ, RZ, UR4 ;  /* 0x00000004ff0a7e24 */ /* 0x001fe4000f8e00ff */
[----:B------:R-:W-:-:S07]  /*07d0*/  IMAD.U32 R7, RZ, RZ, UR5 ;  /* 0x00000005ff077e24 */ /* 0x000fce000f8e00ff */
[----:B------:R-:W-:Y:S05]  /*07e0*/  CALL.REL.NOINC `($__internal_58_$__cuda_sm20_div_u64) ;  /* 0x0000002400e07944 */ /* 0x000fea0003c00000 */
.L_x_647:
[----:B------:R-:W-:Y:S05]  /*07f0*/  BSYNC.RECONVERGENT B0 ;  /* 0x0000000000007941 */ /* 0x000fea0003800200 */
.L_x_645:
        /* <DEDUP_REMOVED lines=25> */
[----:B------:R-:W-:Y:S01]  /*0990*/  IMAD.MOV.U32 R6, RZ, RZ, R9 ;  /* 0x000000ffff067224 */ /* 0x000fe200078e0009 */
[----:B------:R-:W-:Y:S06]  /*09a0*/  BRA `(.L_x_650) ;  /* 0x0000000000187947 */ /* 0x000fec0003800000 */
.L_x_649:
[----:B------:R-:W0:Y:S01]  /*09b0*/  LDCU.64 UR4, c[0x0][0x3c0] ;  /* 0x00007800ff0477ac */ /* 0x000e220008000a00 */
[----:B------:R-:W-:Y:S01]  /*09c0*/  IMAD.MOV.U32 R5, RZ, RZ, R7 ;  /* 0x000000ffff057224 */ /* 0x000fe200078e0007 */
[----:B------:R-:W-:Y:S01]  /*09d0*/  MOV R8, 0xa10 ;  /* 0x00000a1000087802 */ /* 0x000fe20000000f00 */
[----:B0-----:R-:W-:Y:S01]  /*09e0*/  IMAD.U32 R10, RZ, RZ, UR4 ;  /* 0x00000004ff0a7e24 */ /* 0x001fe2000f8e00ff */
[----:B------:R-:W-:-:S07]  /*09f0*/  MOV R7, UR5 ;  /* 0x0000000500077c02 */ /* 0x000fce0008000f00 */
[----:B------:R-:W-:Y:S05]  /*0a00*/  CALL.REL.NOINC `($__internal_58_$__cuda_sm20_div_u64) ;  /* 0x0000002400587944 */ /* 0x000fea0003c00000 */
.L_x_650:
[----:B------:R-:W-:Y:S05]  /*0a10*/  BSYNC.RECONVERGENT B0 ;  /* 0x0000000000007941 */ /* 0x000fea0003800200 */
.L_x_648:
        /* <DEDUP_REMOVED lines=24> */
.L_x_652:
[----:B------:R-:W0:Y:S01]  /*0ba0*/  LDCU.64 UR4, c[0x0][0x3b0] ;  /* 0x00007600ff0477ac */ /* 0x000e220008000a00 */
[----:B------:R-:W-:Y:S01]  /*0bb0*/  IMAD.MOV.U32 R13, RZ, RZ, R7 ;  /* 0x000000ffff0d7224 */ /* 0x000fe200078e0007 */
[----:B------:R-:W-:Y:S01]  /*0bc0*/  MOV R10, 0xc00 ;  /* 0x00000c00000a7802 */ /* 0x000fe20000000f00 */
[----:B0-----:R-:W-:Y:S01]  /*0bd0*/  IMAD.U32 R7, RZ, RZ, UR4 ;  /* 0x00000004ff077e24 */ /* 0x001fe2000f8e00ff */
[----:B------:R-:W-:-:S07]  /*0be0*/  MOV R11, UR5 ;  /* 0x00000005000b7c02 */ /* 0x000fce0008000f00 */
[----:B------:R-:W-:Y:S05]  /*0bf0*/  CALL.REL.NOINC `($__internal_59_$__cuda_sm20_rem_u64) ;  /* 0x0000002400f87944 */ /* 0x000fea0003c00000 */
.L_x_653:
[----:B------:R-:W-:Y:S05]  /*0c00*/  BSYNC.RECONVERGENT B0 ;  /* 0x0000000000007941 */ /* 0x000fea0003800200 */
.L_x_651:
        /* <DEDUP_REMOVED lines=20> */
[----:B------:R-:W-:Y:S01]  /*0d50*/  IMAD.HI.U32 R5, R7, R5, R6 ;  /* 0x0000000507057227 */ /* 0x000fe200078e0006 */
[----:B------:R-:W-:-:S05]  /*0d60*/  MOV R7, RZ ;  /* 0x000000ff00077202 */ /* 0x000fca0000000f00 */
        /* <DEDUP_REMOVED lines=12> */
.L_x_655:
[----:B------:R-:W0:Y:S01]  /*0e30*/  LDCU.64 UR4, c[0x0][0x3c0] ;  /* 0x00007800ff0477ac */ /* 0x000e220008000a00 */
[----:B------:R-:W-:Y:S01]  /*0e40*/  IMAD.MOV.U32 R6, RZ, RZ, R0 ;  /* 0x000000ffff067224 */ /* 0x000fe200078e0000 */
[----:B------:R-:W-:Y:S01]  /*0e50*/  MOV R8, 0xea0 ;  /* 0x00000ea000087802 */ /* 0x000fe20000000f00 */
[----:B------:R-:W-:Y:S02]  /*0e60*/  IMAD.MOV.U32 R5, RZ, RZ, R3 ;  /* 0x000000ffff057224 */ /* 0x000fe400078e0003 */
[----:B0-----:R-:W-:Y:S02]  /*0e70*/  IMAD.U32 R10, RZ, RZ, UR4 ;  /* 0x00000004ff0a7e24 */ /* 0x001fe4000f8e00ff */
[----:B------:R-:W-:-:S07]  /*0e80*/  IMAD.U32 R7, RZ, RZ, UR5 ;  /* 0x00000005ff077e24 */ /* 0x000fce000f8e00ff */
[----:B------:R-:W-:Y:S05]  /*0e90*/  CALL.REL.NOINC `($__internal_58_$__cuda_sm20_div_u64) ;  /* 0x0000002000347944 */ /* 0x000fea0003c00000 */
[----:B------:R-:W0:Y:S01]  /*0ea0*/  LDCU UR4, c[0x0][0x3c0] ;  /* 0x00007800ff0477ac */ /* 0x000e220008000800 */
[----:B------:R-:W-:-:S04]  /*0eb0*/  IMAD.MOV R5, RZ, RZ, -R6 ;  /* 0x000000ffff057224 */ /* 0x000fc800078e0a06 */
[----:B0-----:R-:W-:-:S07]  /*0ec0*/  IMAD R5, R5, UR4, R0 ;  /* 0x0000000405057c24 */ /* 0x001fce000f8e0200 */
.L_x_656:
[----:B------:R-:W-:Y:S05]  /*0ed0*/  BSYNC.RECONVERGENT B0 ;  /* 0x0000000000007941 */ /* 0x000fea0003800200 */
.L_x_654:
        /* <DEDUP_REMOVED lines=34> */
.L_x_658:
[----:B------:R-:W0:Y:S01]  /*1100*/  LDCU.64 UR8, c[0x0][0x3b8] ;  /* 0x00007700ff0877ac */ /* 0x000e220008000a00 */
[----:B------:R-:W-:Y:S01]  /*1110*/  IMAD.MOV.U32 R13, RZ, RZ, R7 ;  /* 0x000000ffff0d7224 */ /* 0x000fe200078e0007 */
[----:B------:R-:W-:Y:S01]  /*1120*/  MOV R10, 0x1160 ;  /* 0x00001160000a7802 */ /* 0x000fe20000000f00 */
[----:B0-----:R-:W-:Y:S02]  /*1130*/  IMAD.U32 R7, RZ, RZ, UR8 ;  /* 0x00000008ff077e24 */ /* 0x001fe4000f8e00ff */
[----:B------:R-:W-:-:S07]  /*1140*/  IMAD.U32 R11, RZ, RZ, UR9 ;  /* 0x00000009ff0b7e24 */ /* 0x000fce000f8e00ff */
[----:B------:R-:W-:Y:S05]  /*1150*/  CALL.REL.NOINC `($__internal_59_$__cuda_sm20_rem_u64) ;  /* 0x0000002000a07944 */ /* 0x000fea0003c00000 */
.L_x_659:
[----:B------:R-:W-:Y:S05]  /*1160*/  BSYNC.RECONVERGENT B0 ;  /* 0x0000000000007941 */ /* 0x000fea0003800200 */
.L_x_657:
[----:B------:R-:W0:Y:S01]  /*1170*/  LDCU UR12, c[0x0][0x3d8] ;  /* 0x00007b00ff0c77ac */ /* 0x000e220008000800 */
[----:B------:R-:W-:Y:S02]  /*1180*/  I2FP.F32.S32 R5, R5 ;  /* 0x0000000500057245 */ /* 0x000fe40000201400 */
[----:B------:R-:W-:Y:S01]  /*1190*/  I2FP.F32.S32 R6, R6 ;  /* 0x0000000600067245 */ /* 0x000fe20000201400 */
[----:B------:R-:W1:Y:S01]  /*11a0*/  LDCU UR4, c[0x0][0x3d4] ;  /* 0x00007a80ff0477ac */ /* 0x000e620008000800 */
[----:B------:R-:W-:Y:S02]  /*11b0*/  SHF.R.S32.HI R7, RZ, 0x1f, R4 ;  /* 0x0000001fff077819 */ /* 0x000fe40000011404 */
[----:B------:R-:W-:Y:S01]  /*11c0*/  SHF.R.S32.HI R11, RZ, 0x1f, R2 ;  /* 0x0000001fff0b7819 */ /* 0x000fe20000011402 */
[----:B------:R-:W2:Y:S02]  /*11d0*/  LDCU.128 UR8, c[0x0][0x3a0] ;  /* 0x00007400ff0877ac */ /* 0x000ea40008000c00 */
        /* <DEDUP_REMOVED lines=8> */
[----:B---3--:R-:W-:Y:S01]  /*1260*/  ISETP.NE.U32.AND P0, PT, RZ, UR16, PT ;  /* 0x00000010ff007c0c */ /* 0x008fe2000bf05070 */
[----:B------:R-:W-:-:S03]  /*1270*/  IMAD R11, R11, UR8, RZ ;  /* 0x000000080b0b7c24 */ /* 0x000fc6000f8e02ff */
[----:B------:R-:W1:Y:S01]  /*1280*/  F2I.FTZ.FLOOR.NTZ R5, R5 ;  /* 0x0000000500057305 */ /* 0x000e620000217100 */
[----:B------:R-:W-:Y:S01]  /*1290*/  ISETP.NE.AND.EX P0, PT, RZ, UR17, PT, P0 ;  /* 0x00000011ff007c0c */ /* 0x000fe2000bf05300 */
[----:B------:R-:W-:Y:S01]  /*12a0*/  IMAD R11, R2, UR9, R11 ;  /* 0x00000009020b7c24 */ /* 0x000fe2000f8e020b */
[----:B0-----:R-:W-:-:S04]  /*12b0*/  VIADDMNMX R8, R9, 0xffffffff, R10, PT ;  /* 0xffffffff09087846 */ /* 0x001fc8000380010a */
[--C-:B------:R-:W-:Y:S02]  /*12c0*/  SHF.R.S32.HI R9, RZ, 0x1f, R8.reuse ;  /* 0x0000001fff097819 */ /* 0x100fe40000011408 */
[----:B-1----:R-:W-:Y:S01]  /*12d0*/  VIADDMNMX R6, R6, 0xffffffff, R5, PT ;  /* 0xffffffff06067846 */ /* 0x002fe20003800105 */
[----:B------:R-:W-:-:S03]  /*12e0*/  IMAD.WIDE.U32 R8, R4, UR6, R8 ;  /* 0x0000000604087c25 */ /* 0x000fc6000f8e0008 */
[----:B------:R-:W-:-:S03]  /*12f0*/  SHF.R.S32.HI R7, RZ, 0x1f, R6 ;  /* 0x0000001fff077819 */ /* 0x000fc60000011406 */
[----:B------:R-:W-:-:S04]  /*1300*/  IMAD.WIDE.U32 R4, R2, UR8, R6 ;  /* 0x0000000802047c25 */ /* 0x000fc8000f8e0006 */
[----:B------:R-:W-:Y:S01]  /*1310*/  IMAD.IADD R7, R9, 0x1, R13 ;  /* 0x0000000109077824 */ /* 0x000fe200078e020d */
[----:B------:R-:W-:Y:S01]  /*1320*/  IADD3 R2, PT, PT, R5, R11, RZ ;  /* 0x0000000b05027210 */ /* 0x000fe20007ffe0ff */
        /* <DEDUP_REMOVED lines=52> */
.L_x_663:
        /* <DEDUP_REMOVED lines=20> */
[----:B------:R-:W-:Y:S02]  /*17b0*/  IMAD.U32 R15, RZ, RZ, UR12 ;  /* 0x0000000cff0f7e24 */ /* 0x000fe4000f8e00ff */
[----:B0-----:R-:W-:Y:S01]  /*17c0*/  IMAD.U32 R17, RZ, RZ, UR28 ;  /* 0x0000001cff117e24 */ /* 0x001fe2000f8e00ff */
[----:B------:R-:W-:Y:S01]  /*17d0*/  LEA R7, P0, R6, R7, 0x2 ;  /* 0x0000000706077211 */ /* 0x000fe200078010ff */
[----:B--2---:R0:W-:Y:S04]  /*17e0*/  STG.E.64 desc[UR22][R20.64], R12 ;  /* 0x0000000c14007986 */ /* 0x0041e8000c101b16 */
[----:B------:R-:W2:Y:S01]  /*17f0*/  LDG.E.64 R8, desc[UR22][R22.64] ;  /* 0x0000001616087981 */ /* 0x000ea2000c1e1b00 */
[----:B------:R-:W-:Y:S01]  /*1800*/  IMAD.U32 R6, RZ, RZ, UR19 ;  /* 0x00000013ff067e24 */ /* 0x000fe2000f8e00ff */
[----:B------:R-:W-:Y:S01]  /*1810*/  UIMAD UR17, UR18, 0x18, URZ ;  /* 0x00000018121178a4 */ /* 0x000fe2000f8e02ff */
[----:B------:R-:W-:-:S03]  /*1820*/  IMAD.WIDE.U32 R10, R15, 0x18, R4 ;  /* 0x000000180f0a7825 */ /* 0x000fc600078e0004 */
[----:B------:R-:W-:Y:S01]  /*1830*/  LEA.HI.X R2, R17, R2, R6, 0x2, P0 ;  /* 0x0000000211027211 */ /* 0x000fe200000f1406 */
[----:B------:R-:W-:Y:S01]  /*1840*/  IMAD.MOV.U32 R14, RZ, RZ, R10 ;  /* 0x000000ffff0e7224 */ /* 0x000fe200078e000a */
[----:B------:R-:W-:Y:S02]  /*1850*/  LEA R16, P0, R7, UR34, 0x3 ;  /* 0x0000002207107c11 */ /* 0x000fe4000f8018ff */
[----:B------:R-:W-:Y:S02]  /*1860*/  IADD3 R15, PT, PT, R11, UR17, RZ ;  /* 0x000000110b0f7c10 */ /* 0x000fe4000fffe0ff */
[----:B------:R-:W-:-:S03]  /*1870*/  LEA.HI.X R17, R7, UR35, R2, 0x3, P0 ;  /* 0x0000002307117c11 */ /* 0x000fc600080f1c02 */
[----:B--2---:R1:W-:Y:S04]  /*1880*/  STG.E.64 desc[UR22][R14.64], R8 ;  /* 0x000000080e007986 */ /* 0x0043e8000c101b16 */
[----:B------:R-:W2:Y:S01]  /*1890*/  LDG.E.64 R10, desc[UR22][R16.64] ;  /* 0x00000016100a7981 */ /* 0x000ea2000c1e1b00 */
[----:B------:R-:W-:Y:S02]  /*18a0*/  IADD3 R4, P0, PT, R4, UR25, RZ ;  /* 0x0000001904047c10 */ /* 0x000fe4000ff1e0ff */
[----:B------:R-:W-:Y:S02]  /*18b0*/  IADD3 R18, P1, PT, R16, UR14, RZ ;  /* 0x0000000e10127c10 */ /* 0x000fe4000ff3e0ff */
[----:B------:R-:W-:Y:S02]  /*18c0*/  IADD3.X R5, PT, PT, R5, UR27, RZ, P0, !PT ;  /* 0x0000001b05057c10 */ /* 0x000fe400087fe4ff */
[----:B------:R-:W-:-:S03]  /*18d0*/  IADD3.X R19, PT, PT, R17, UR15, RZ, P1, !PT ;  /* 0x0000000f11137c10 */ /* 0x000fc60008ffe4ff */
[----:B--2---:R-:W-:Y:S04]  /*18e0*/  STG.E.64 desc[UR22][R4.64], R10 ;  /* 0x0000000a04007986 */ /* 0x004fe8000c101b16 */
[----:B0-----:R-:W2:Y:S01]  /*18f0*/  LDG.E.64 R12, desc[UR22][R18.64] ;  /* 0x00000016120c7981 */ /* 0x001ea2000c1e1b00 */
[----:B------:R-:W-:Y:S02]  /*1900*/  IADD3 R20, P0, PT, R4, UR30, RZ ;  /* 0x0000001e04147c10 */ /* 0x000fe4000ff1e0ff */
[----:B------:R-:W-:Y:S02]  /*1910*/  IADD3 R22, P1, PT, R18, UR14, RZ ;  /* 0x0000000e12167c10 */ /* 0x000fe4000ff3e0ff */
[----:B------:R-:W-:Y:S02]  /*1920*/  IADD3.X R21, PT, PT, R5, UR31, RZ, P0, !PT ;  /* 0x0000001f05157c10 */ /* 0x000fe400087fe4ff */
[----:B------:R-:W-:-:S03]  /*1930*/  IADD3.X R23, PT, PT, R19, UR15, RZ, P1, !PT ;  /* 0x0000000f13177c10 */ /* 0x000fc60008ffe4ff */
[----:B--2---:R0:W-:Y:S04]  /*1940*/  STG.E.64 desc[UR22][R20.64], R12 ;  /* 0x0000000c14007986 */ /* 0x0041e8000c101b16 */
[----:B-1----:R-:W2:Y:S01]  /*1950*/  LDG.E.64 R14, desc[UR22][R22.64] ;  /* 0x00000016160e7981 */ /* 0x002ea2000c1e1b00 */
[----:B------:R-:W-:Y:S02]  /*1960*/  IADD3 R16, P0, PT, R4, UR21, RZ ;  /* 0x0000001504107c10 */ /* 0x000fe4000ff1e0ff */
        /* <DEDUP_REMOVED lines=70> */
[----:B------:R-:W-:Y:S02]  /*1dd0*/  IADD3 R4, P3, PT, R4, UR25, RZ ;  /* 0x0000001904047c10 */ /* 0x000fe4000ff7e0ff */
[----:B------:R-:W-:Y:S01]  /*1de0*/  IMAD.U32 R25, RZ, RZ, UR32 ;  /* 0x00000020ff197e24 */ /* 0x000fe2000f8e00ff */
[----:B------:R-:W-:Y:S01]  /*1df0*/  IADD3 R15, PT, PT, R15, UR17, RZ ;  /* 0x000000110f0f7c10 */ /* 0x000fe2000fffe0ff */
[----:B------:R-:W-:Y:S01]  /*1e00*/  UIADD3.X UR20, UPT, UPT, UR20, -0x1, URZ, UP1, !UPT ;  /* 0xffffffff14147890 */ /* 0x000fe20008ffe4ff */
[----:B------:R-:W-:Y:S01]  /*1e10*/  IMAD.U32 R6, RZ, RZ, UR33 ;  /* 0x00000021ff067e24 */ /* 0x000fe2000f8e00ff */
[----:B------:R-:W-:Y:S01]  /*1e20*/  UISETP.GT.U32.AND UP1, UPT, UR16, 0xc, UPT ;  /* 0x0000000c1000788c */ /* 0x000fe2000bf24070 */
[----:B------:R-:W-:Y:S01]  /*1e30*/  IADD3 R0, P0, P1, R25, UR32, R0 ;  /* 0x0000002019007c10 */ /* 0x000fe2000f91e000 */
[----:B-1----:R-:W-:Y:S01]  /*1e40*/  IMAD.U32 R8, RZ, RZ, UR28 ;  /* 0x0000001cff087e24 */ /* 0x002fe2000f8e00ff */
[----:B------:R-:W-:Y:S01]  /*1e50*/  IADD3.X R5, PT, PT, R5, UR27, RZ, P3, !PT ;  /* 0x0000001b05057c10 */ /* 0x000fe20009ffe4ff */
[----:B------:R-:W-:Y:S01]  /*1e60*/  UISETP.GT.AND.EX UP1, UPT, UR20, URZ, UPT, UP1 ;  /* 0x000000ff1400728c */ /* 0x000fe2000bf24310 */
[----:B------:R-:W-:Y:S01]  /*1e70*/  IMAD.U32 R13, RZ, RZ, UR32 ;  /* 0x00000020ff0d7e24 */ /* 0x000fe2000f8e00ff */
[----:B------:R-:W-:Y:S01]  /*1e80*/  IADD3.X R3, PT, PT, R6, UR33, R3, P0, P1 ;  /* 0x0000002106037c10 */ /* 0x000fe200087e2403 */
[----:B------:R-:W-:Y:S01]  /*1e90*/  IMAD.U32 R9, RZ, RZ, UR28 ;  /* 0x0000001cff097e24 */ /* 0x000fe2000f8e00ff */
[----:B------:R-:W-:Y:S01]  /*1ea0*/  LEA R7, P0, R8, R7, 0x2 ;  /* 0x0000000708077211 */ /* 0x000fe200078010ff */
[----:B------:R-:W-:Y:S01]  /*1eb0*/  IMAD.U32 R8, RZ, RZ, UR33 ;  /* 0x00000021ff087e24 */ /* 0x000fe2000f8e00ff */
[----:B------:R-:W-:Y:S01]  /*1ec0*/  IADD3 R0, P1, P2, R13, UR32, R0 ;  /* 0x000000200d007c10 */ /* 0x000fe2000fa3e000 */
[----:B------:R-:W-:-:S03]  /*1ed0*/  IMAD.U32 R6, RZ, RZ, UR19 ;  /* 0x00000013ff067e24 */ /* 0x000fc6000f8e00ff */
[----:B------:R-:W-:Y:S02]  /*1ee0*/  IADD3.X R3, PT, PT, R8, UR33, R3, P1, P2 ;  /* 0x0000002108037c10 */ /* 0x000fe40008fe4403 */
[----:B------:R-:W-:Y:S01]  /*1ef0*/  LEA.HI.X R2, R9, R2, R6, 0x2, P0 ;  /* 0x0000000209027211 */ /* 0x000fe200000f1406 */
[----:B--2---:R1:W-:Y:S01]  /*1f00*/  STG.E.64 desc[UR22][R14.64], R10 ;  /* 0x0000000a0e007986 */ /* 0x0043e2000c101b16 */
[----:B------:R-:W-:Y:S05]  /*1f10*/  BRA.U UP1, `(.L_x_663) ;  /* 0xfffffff501d47547 */ /* 0x000fea000b83ffff */
.L_x_662:
        /* <DEDUP_REMOVED lines=23> */
[----:B------:R-:W-:Y:S01]  /*2090*/  IMAD.U32 R6, RZ, RZ, UR28 ;  /* 0x0000001cff067e24 */ /* 0x000fe2000f8e00ff */
[----:B------:R-:W-:Y:S01]  /*20a0*/  MOV R15, UR12 ;  /* 0x0000000c000f7c02 */ /* 0x000fe20008000f00 */
[----:B0-----:R-:W-:-:S03]  /*20b0*/  IMAD.U32 R17, RZ, RZ, UR28 ;  /* 0x0000001cff117e24 */ /* 0x001fc6000f8e00ff */
        /* <DEDUP_REMOVED lines=8> */
[----:B------:R-:W-:Y:S01]  /*2140*/  LEA R16, P0, R7, UR14, 0x3 ;  /* 0x0000000e07107c11 */ /* 0x000fe2000f8018ff */
[----:B------:R-:W-:-:S03]  /*2150*/  VIADD R15, R11, UR35 ;  /* 0x000000230b0f7c36 */ /* 0x000fc60008000000 */
[----:B------:R-:W-:Y:S02]  /*2160*/  LEA.HI.X R17, R7, UR15, R2, 0x3, P0 ;  /* 0x0000000f07117c11 */ /* 0x000fe400080f1c02 */
[----:B--2---:R1:W-:Y:S04]  /*2170*/  STG.E.64 desc[UR22][R14.64], R8 ;  /* 0x000000080e007986 */ /* 0x0043e8000c101b16 */
[----:B------:R-:W2:Y:S01]  /*2180*/  LDG.E.64 R10, desc[UR22][R16.64] ;  /* 0x00000016100a7981 */ /* 0x000ea2000c1e1b00 */
[----:B------:R-:W-:Y:S02]  /*2190*/  IADD3 R4, P0, PT, R4, UR25, RZ ;  /* 0x0000001904047c10 */ /* 0x000fe4000ff1e0ff */
[----:B------:R-:W-:Y:S02]  /*21a0*/  IADD3 R18, P1, PT, R16, UR34, RZ ;  /* 0x0000002210127c10 */ /* 0x000fe4000ff3e0ff */
[----:B------:R-:W-:-:S02]  /*21b0*/  IADD3.X R5, PT, PT, R5, UR27, RZ, P0, !PT ;  /* 0x0000001b05057c10 */ /* 0x000fc400087fe4ff */
        /* <DEDUP_REMOVED lines=17> */
[----:B------:R-:W-:Y:S01]  /*22d0*/  MOV R6, UR28 ;  /* 0x0000001c00067c02 */ /* 0x000fe20008000f00 */
[----:B------:R-:W-:Y:S01]  /*22e0*/  UIADD3 UR16, UP0, UPT, UR16, -0x8, URZ ;  /* 0xfffffff810107890 */ /* 0x000fe2000ff1e0ff */
[----:B------:R-:W-:Y:S01]  /*22f0*/  IADD3 R4, P3, PT, R4, UR25, RZ ;  /* 0x0000001904047c10 */ /* 0x000fe2000ff7e0ff */
[----:B------:R-:W-:Y:S01]  /*2300*/  VIADD R19, R19, UR35 ;  /* 0x0000002313137c36 */ /* 0x000fe20008000000 */
[----:B------:R-:W-:Y:S01]  /*2310*/  LEA R7, P0, R6, R7, 0x2 ;  /* 0x0000000706077211 */ /* 0x000fe200078010ff */
[----:B0-----:R-:W-:Y:S01]  /*2320*/  IMAD.U32 R13, RZ, RZ, UR32 ;  /* 0x00000020ff0d7e24 */ /* 0x001fe2000f8e00ff */
[----:B------:R-:W-:Y:S01]  /*2330*/  IADD3.X R5, PT, PT, R5, UR27, RZ, P3, !PT ;  /* 0x0000001b05057c10 */ /* 0x000fe20009ffe4ff */
[----:B------:R-:W-:Y:S01]  /*2340*/  IMAD.U32 R6, RZ, RZ, UR19 ;  /* 0x00000013ff067e24 */ /* 0x000fe2000f8e00ff */
[----:B------:R-:W-:Y:S01]  /*2350*/  UIADD3.X UR20, UPT, UPT, UR20, -0x1, URZ, UP0, !UPT ;  /* 0xffffffff14147890 */ /* 0x000fe200087fe4ff */
[----:B-1----:R-:W-:Y:S01]  /*2360*/  IMAD.U32 R9, RZ, RZ, UR28 ;  /* 0x0000001cff097e24 */ /* 0x002fe2000f8e00ff */
[----:B------:R-:W-:Y:S01]  /*2370*/  IADD3 R0, P1, P2, R13, UR32, R0 ;  /* 0x000000200d007c10 */ /* 0x000fe2000fa3e000 */
[----:B------:R-:W-:Y:S01]  /*2380*/  IMAD.U32 R8, RZ, RZ, UR33 ;  /* 0x00000021ff087e24 */ /* 0x000fe2000f8e00ff */
[----:B------:R-:W-:-:S02]  /*2390*/  UPLOP3.LUT UP0, UPT, UPT, UPT, UPT, 0x40, 0x4 ;  /* 0x000000000004789c */ /* 0x000fc40003f0e870 */
[----:B------:R-:W-:Y:S02]  /*23a0*/  LEA.HI.X R2, R9, R2, R6, 0x2, P0 ;  /* 0x0000000209027211 */ /* 0x000fe400000f1406 */
[----:B------:R-:W-:Y:S01]  /*23b0*/  IADD3.X R3, PT, PT, R8, UR33, R3, P1, P2 ;  /* 0x0000002108037c10 */ /* 0x000fe20008fe4403 */
[----:B--2---:R0:W-:Y:S06]  /*23c0*/  STG.E.64 desc[UR22][R18.64], R10 ;  /* 0x0000000a12007986 */ /* 0x0041ec000c101b16 */
.L_x_664:
[----:B------:R-:W-:-:S04]  /*23d0*/  UISETP.NE.U32.AND UP1, UPT, UR16, URZ, UPT ;  /* 0x000000ff1000728c */ /* 0x000fc8000bf25070 */
[----:B------:R-:W-:-:S09]  /*23e0*/  UISETP.NE.OR.EX UP0, UPT, UR20, URZ, UP0, UP1 ;  /* 0x000000ff1400728c */ /* 0x000fd20008705710 */
[----:B------:R-:W-:Y:S05]  /*23f0*/  BRA.U !UP0, `(.L_x_660) ;  /* 0x0000000108a07547 */ /* 0x000fea000b800000 */
.L_x_661:
[----:B------:R-:W2:Y:S01]  /*2400*/  LDCU.64 UR34, c[0x0][0x380] ;  /* 0x00007000ff2277ac */ /* 0x000ea20008000a00 */
[----:B------:R-:W-:Y:S02]  /*2410*/  USHF.L.U64.HI UR15, UR28, 0x3, UR19 ;  /* 0x000000031c0f7899 */ /* 0x000fe40008010213 */
[----:B------:R-:W-:Y:S02]  /*2420*/  USHF.L.U32 UR17, UR28, 0x3, URZ ;  /* 0x000000031c117899 */ /* 0x000fe400080006ff */
[----:B------:R-:W-:-:S12]  /*2430*/  USHF.L.U64.HI UR14, UR28, 0x2, UR19 ;  /* 0x000000021c0e7899 */ /* 0x000fd80008010213 */
.L_x_665:
        /* <DEDUP_REMOVED lines=36> */
.L_x_660:
        /* <DEDUP_REMOVED lines=19> */
[----:B------:R-:W-:Y:S01]  /*27b0*/  UIADD3 UR5, UPT, UPT, UR9, UR5, URZ ;  /* 0x0000000509057290 */ /* 0x000fe2000fffe0ff */
[----:B------:R-:W-:-:S03]  /*27c0*/  IMAD.IADD R9, R5, 0x1, R9 ;  /* 0x0000000105097824 */ /* 0x000fc600078e0209 */
[----:B------:R-:W-:Y:S01]  /*27d0*/  UIMAD UR5, UR5, UR16, URZ ;  /* 0x00000010050572a4 */ /* 0x000fe2000f8e02ff */
[-C--:B0-----:R-:W-:Y:S01]  /*27e0*/  IMAD R5, R9, R10.reuse, RZ ;  /* 0x0000000a09057224 */ /* 0x081fe200078e02ff */
[C---:B-1----:R-:W-:Y:S01]  /*27f0*/  LEA R13, P0, R7.reuse, UR10, 0x3 ;  /* 0x0000000a070d7c11 */ /* 0x042fe2000f8018ff */
[C---:B------:R-:W-:Y:S01]  /*2800*/  IMAD.WIDE.U32 R8, R4.reuse, R10, RZ ;  /* 0x0000000a04087225 */ /* 0x040fe200078e00ff */
[----:B------:R-:W-:Y:S02]  /*2810*/  UIMAD UR5, UR8, UR17, UR5 ;  /* 0x00000011080572a4 */ /* 0x000fe4000f8e0205 */
[----:B------:R-:W-:Y:S01]  /*2820*/  LEA.HI.X R10, R7, UR11, R2, 0x3, P0 ;  /* 0x0000000b070a7c11 */ /* 0x000fe200080f1c02 */
[----:B------:R-:W-:Y:S01]  /*2830*/  IMAD R5, R4, R11, R5 ;  /* 0x0000000b04057224 */ /* 0x000fe200078e0205 */
[----:B------:R-:W-:Y:S01]  /*2840*/  LEA R11, P1, R0, UR14, 0x3 ;  /* 0x0000000e000b7c11 */ /* 0x000fe2000f8218ff */
[----:B------:R-:W-:-:S03]  /*2850*/  UIADD3 UR5, UPT, UPT, UR7, UR5, URZ ;  /* 0x0000000507057290 */ /* 0x000fc6000fffe0ff */
[----:B------:R-:W-:Y:S01]  /*2860*/  IADD3 R5, PT, PT, R9, R5, RZ ;  /* 0x0000000509057210 */ /* 0x000fe20007ffe0ff */
[----:B------:R-:W-:Y:S01]  /*2870*/  USHF.L.U64.HI UR5, UR6, 0x3, UR5 ;  /* 0x0000000306057899 */ /* 0x000fe20008010205 */
[----:B------:R-:W-:-:S03]  /*2880*/  LEA.HI.X R0, R0, UR15, R3, 0x3, P1 ;  /* 0x0000000f00007c11 */ /* 0x000fc600088f1c03 */
[----:B------:R-:W-:-:S04]  /*2890*/  IMAD R5, R5, UR16, RZ ;  /* 0x0000001005057c24 */ /* 0x000fc8000f8e02ff */
[C---:B------:R-:W-:Y:S02]  /*28a0*/  IMAD R9, R8.reuse, UR17, R5 ;  /* 0x0000001108097c24 */ /* 0x040fe4000f8e0205 */
[----:B------:R-:W-:-:S04]  /*28b0*/  IMAD.WIDE.U32 R4, R8, UR16, RZ ;  /* 0x0000001008047c25 */ /* 0x000fc8000f8e00ff */
[----:B------:R-:W-:-:S05]  /*28c0*/  IMAD.IADD R9, R5, 0x1, R9 ;  /* 0x0000000105097824 */ /* 0x000fca00078e0209 */
[----:B------:R-:W-:-:S07]  /*28d0*/  SHF.L.U64.HI R15, R4, 0x3, R9 ;  /* 0x00000003040f7819 */ /* 0x000fce0000010209 */
.L_x_666:
        /* <DEDUP_REMOVED lines=9> */
[----:B------:R-:W-:Y:S01]  /*2970*/  IMAD.U32 R9, RZ, RZ, UR7 ;  /* 0x00000007ff097e24 */ /* 0x000fe2000f8e00ff */
[----:B------:R-:W-:Y:S01]  /*2980*/  UISETP.NE.U32.AND UP0, UPT, UR26, URZ, UPT ;  /* 0x000000ff1a00728c */ /* 0x000fe2000bf05070 */
[----:B------:R-:W-:Y:S02]  /*2990*/  IADD3.X R0, PT, PT, R0, R15, RZ, P1, !PT ;  /* 0x0000000f00007210 */ /* 0x000fe40000ffe4ff */
[----:B------:R-:W-:Y:S01]  /*29a0*/  LEA R13, P0, R8, R13, 0x3 ;  /* 0x0000000d080d7211 */ /* 0x000fe200078018ff */
[----:B------:R-:W-:-:S03]  /*29b0*/  UISETP.NE.AND.EX UP0, UPT, UR4, URZ, UPT, UP0 ;  /* 0x000000ff0400728c */ /* 0x000fc6000bf05300 */
[----:B------:R-:W-:Y:S01]  /*29c0*/  IADD3.X R10, PT, PT, R10, UR5, RZ, P0, !PT ;  /* 0x000000050a0a7c10 */ /* 0x000fe200087fe4ff */
[----:B--2---:R0:W-:Y:S05]  /*29d0*/  STG.E.64 desc[UR22][R6.64], R2 ;  /* 0x0000000206007986 */ /* 0x0041ea000c101b16 */
[----:B------:R-:W-:Y:S05]  /*29e0*/  BRA.U UP0, `(.L_x_666) ;  /* 0xfffffffd00bc7547 */ /* 0x000fea000b83ffff */
[----:B------:R-:W-:Y:S05]  /*29f0*/  EXIT ;  /* 0x000000000000794d */ /* 0x000fea0003800000 */
        .weak           $__internal_57_$__cuda_sm20_div_s64
        .type           $__internal_57_$__cuda_sm20_div_s64,@function
        .size           $__internal_57_$__cuda_sm20_div_s64,($__internal_58_$__cuda_sm20_div_u64 - $__internal_57_$__cuda_sm20_div_s64)
$__internal_57_$__cuda_sm20_div_s64:
        /* <DEDUP_REMOVED lines=86> */
[----:B------:R-:W-:Y:S06]  /*2f60*/  RET.REL.NODEC R4 `(_ZN2at6native53_GLOBAL__N__069e5665_20_UpSampleNearest3d_cu_ab8a35b428upsample_nearest3d_out_frameIdXadL_ZNS0_37nearest_neighbor_compute_source_indexEfiiEEEEvPKT_mmmmmmmmPS3_fff) ;  /* 0xffffffd004247950 */ /* 0x000fec0003c3ffff */
        .weak           $__internal_58_$__cuda_sm20_div_u64
        .type           $__internal_58_$__cuda_sm20_div_u64,@function
        .size           $__internal_58_$__cuda_sm20_div_u64,($__internal_59_$__cuda_sm20_rem_u64 - $__internal_58_$__cuda_sm20_div_u64)
$__internal_58_$__cuda_sm20_div_u64:
        /* <DEDUP_REMOVED lines=70> */
[----:B------:R-:W-:Y:S06]  /*33d0*/  RET.REL.NODEC R8 `(_ZN2at6native53_GLOBAL__N__069e5665_20_UpSampleNearest3d_cu_ab8a35b428upsample_nearest3d_out_frameIdXadL_ZNS0_37nearest_neighbor_compute_source_indexEfiiEEEEvPKT_mmmmmmmmPS3_fff) ;  /* 0xffffffcc08087950 */ /* 0x000fec0003c3ffff */
        .weak           $__internal_59_$__cuda_sm20_rem_u64
        .type           $__internal_59_$__cuda_sm20_rem_u64,@function
        .size           $__internal_59_$__cuda_sm20_rem_u64,(.L_x_744 - $__internal_59_$__cuda_sm20_rem_u64)
$__internal_59_$__cuda_sm20_rem_u64:
        /* <DEDUP_REMOVED lines=64> */
[----:B------:R-:W-:Y:S06]  /*37e0*/  RET.REL.NODEC R10 `(_ZN2at6native53_GLOBAL__N__069e5665_20_UpSampleNearest3d_cu_ab8a35b428upsample_nearest3d_out_frameIdXadL_ZNS0_37nearest_neighbor_compute_source_indexEfiiEEEEvPKT_mmmmmmmmPS3_fff) ;  /* 0xffffffc80a047950 */ /* 0x000fec0003c3ffff */
.L_x_667:
        /* <DEDUP_REMOVED lines=9> */
.L_x_744:


//--------------------- .nv.shared.reserved.0     --------------------------
	.section	.nv.shared.reserved.0,"aw",@nobits
	.weak		__nv_reservedSMEM_offset_0_alias
	.size		__nv_reservedSMEM_offset_0_alias, 0, 64
	.other		__nv_reservedSMEM_offset_0_alias,@"STO_CUDA_RESERVED_SHARED STV_DEFAULT"
__nv_reservedSMEM_offset_0_alias:
	.zero		0
	.zero		64


//--------------------- .nv.global                --------------------------
	.section	.nv.global,"aw",@nobits
.nv.global:
	.type		_ZN51_INTERNAL_069e5665_20_UpSampleNearest3d_cu_ab8a35b44cuda3std3__48in_placeE,@object
	.size		_ZN51_INTERNAL_069e5665_20_UpSampleNearest3d_cu_ab8a35b44cuda3std3__48in_placeE,(_ZN51_INTERNAL_069e5665_20_UpSampleNearest3d_cu_ab8a35b44cuda3std6ranges3__45__cpo8distanceE - _ZN51_INTERNAL_069e5665_20_UpSampleNearest3d_cu_ab8a35b44cuda3std3__48in_placeE)
_ZN51_INTERNAL_069e5665_20_UpSampleNearest3d_cu_ab8a35b44cuda3std3__48in_placeE:
	.zero		1
	.type		_ZN51_INTERNAL_069e5665_20_UpSampleNearest3d_cu_ab8a35b44cuda3std6ranges3__45__cpo8distanceE,@object
	.size		_ZN51_INTERNAL_069e5665_20_UpSampleNearest3d_cu_ab8a35b44cuda3std6ranges3__45__cpo8distanceE,(_ZN51_INTERNAL_069e5665_20_UpSampleNearest3d_cu_ab8a35b44cuda3std3__45__cpo6cbeginE - _ZN51_INTERNAL_069e5665_20_UpSampleNearest3d_cu_ab8a35b44cuda3std6ranges3__45__cpo8distanceE)
_ZN51_INTERNAL_069e5665_20_UpSampleNearest3d_cu_ab8a35b44cuda3std6ranges3__45__cpo8distanceE:
	.zero		1
	.type		_ZN51_INTERNAL_069e5665_20_UpSampleNearest3d_cu_ab8a35b44cuda3std3__45__cpo6cbeginE,@object
	.size		_ZN51_INTERNAL_069e5665_20_UpSampleNearest3d_cu_ab8a35b44cuda3std3__45__cpo6cbeginE,(_ZN51_INTERNAL_069e5665_20_UpSampleNearest3d_cu_ab8a35b44cuda3std6ranges3__45__cpo7advanceE - _ZN51_INTERNAL_069e5665_20_UpSampleNearest3d_cu_ab8a35b44cuda3std3__45__cpo6cbeginE)
_ZN51_INTERNAL_069e5665_20_UpSampleNearest3d_cu_ab8a35b44cuda3std3__45__cpo6cbeginE:
	.zero		1
	.type		_ZN51_INTERNAL_069e5665_20_UpSampleNearest3d_cu_ab8a35b44cuda3std6ranges3__45__cpo7advanceE,@object
	.size		_ZN51_INTERNAL_069e5665_20_UpSampleNearest3d_cu_ab8a35b44cuda3std6ranges3__45__cpo7advanceE,(_ZN51_INTERNAL_069e5665_20_UpSampleNearest3d_cu_ab8a35b44cuda3std3__45__cpo7crbeginE - _ZN51_INTERNAL_069e5665_20_UpSampleNearest3d_cu_ab8a35b44cuda3std6ranges3__45__cpo7advanceE)
_ZN51_INTERNAL_069e5665_20_UpSampleNearest3d_cu_ab8a35b44cuda3std6ranges3__45__cpo7advanceE:
	.zero		1
	.type		_ZN51_INTERNAL_069e5665_20_UpSampleNearest3d_cu_ab8a35b44cuda3std3__45__cpo7crbeginE,@object
	.size		_ZN51_INTERNAL_069e5665_20_UpSampleNearest3d_cu_ab8a35b44cuda3std3__45__cpo7crbeginE,(_ZN51_INTERNAL_069e5665_20_UpSampleNearest3d_cu_ab8a35b44cuda3std6ranges3__45__cpo4dataE - _ZN51_INTERNAL_069e5665_20_UpSampleNearest3d_cu_ab8a35b44cuda3std3__45__cpo7crbeginE)
_ZN51_INTERNAL_069e5665_20_UpSampleNearest3d_cu_ab8a35b44cuda3std3__45__cpo7crbeginE:
	.zero		1
	.type		_ZN51_INTERNAL_069e5665_20_UpSampleNearest3d_cu_ab8a35b44cuda3std6ranges3__45__cpo4dataE,@object
	.size		_ZN51_INTERNAL_069e5665_20_UpSampleNearest3d_cu_ab8a35b44cuda3std6ranges3__45__cpo4dataE,(_ZN51_INTERNAL_069e5665_20_UpSampleNearest3d_cu_ab8a35b44cuda3std6ranges3__45__cpo5beginE - _ZN51_INTERNAL_069e5665_20_UpSampleNearest3d_cu_ab8a35b44cuda3std6ranges3__45__cpo4dataE)
_ZN51_INTERNAL_069e5665_20_UpSampleNearest3d_cu_ab8a35b44cuda3std6ranges3__45__cpo4dataE:
	.zero		1
	.type		_ZN51_INTERNAL_069e5665_20_UpSampleNearest3d_cu_ab8a35b44cuda3std6ranges3__45__cpo5beginE,@object
	.size		_ZN51_INTERNAL_069e5665_20_UpSampleNearest3d_cu_ab8a35b44cuda3std6ranges3__45__cpo5beginE,(_ZN51_INTERNAL_069e5665_20_UpSampleNearest3d_cu_ab8a35b44cuda3std3__453_GLOBAL__N__069e5665_20_UpSampleNearest3d_cu_ab8a35b46ignoreE - _ZN51_INTERNAL_069e5665_20_UpSampleNearest3d_cu_ab8a35b44cuda3std6ranges3__45__cpo5beginE)
_ZN51_INTERNAL_069e5665_20_UpSampleNearest3d_cu_ab8a35b44cuda3std6ranges3__45__cpo5beginE:
	.zero		1
	.type		_ZN51_INTERNAL_069e5665_20_UpSampleNearest3d_cu_ab8a35b44cuda3std3__453_GLOBAL__N__069e5665_20_UpSampleNearest3d_cu_ab8a35b46ignoreE,@object
	.size		_ZN51_INTERNAL_069e5665_20_UpSampleNearest3d_cu_ab8a35b44cuda3std3__453_GLOBAL__N__069e5665_20_UpSampleNearest3d_cu_ab8a35b46ignoreE,(_ZN51_INTERNAL_069e5665_20_UpSampleNearest3d_cu_ab8a35b44cuda3std6ranges3__45__cpo4sizeE - _ZN51_INTERNAL_069e5665_20_UpSampleNearest3d_cu_ab8a35b44cuda3std3__453_GLOBAL__N__069e5665_20_UpSampleNearest3d_cu_ab8a35b46ignoreE)
_ZN51_INTERNAL_069e5665_20_UpSampleNearest3d_cu_ab8a35b44cuda3std3__453_GLOBAL__N__069e5665_20_UpSampleNearest3d_cu_ab8a35b46ignoreE:
	.zero		1
	.type		_ZN51_INTERNAL_069e5665_20_UpSampleNearest3d_cu_ab8a35b44cuda3std6ranges3__45__cpo4sizeE,@object
	.size		_ZN51_INTERNAL_069e5665_20_UpSampleNearest3d_cu_ab8a35b44cuda3std6ranges3__45__cpo4sizeE,(_ZN51_INTERNAL_069e5665_20_UpSampleNearest3d_cu_ab8a35b44cuda3std3__45__cpo5beginE - _ZN51_INTERNAL_069e5665_20_UpSampleNearest3d_cu_ab8a35b44cuda3std6ranges3__45__cpo4sizeE)
_ZN51_INTERNAL_069e5665_20_UpSampleNearest3d_cu_ab8a35b44cuda3std6ranges3__45__cpo4sizeE:
	.zero		1
	.type		_ZN51_INTERNAL_069e5665_20_UpSampleNearest3d_cu_ab8a35b44cuda3std3__45__cpo5beginE,@object
	.size		_ZN51_INTERNAL_069e5665_20_UpSampleNearest3d_cu_ab8a35b44cuda3std3__45__cpo5beginE,(_ZN51_INTERNAL_069e5665_20_UpSampleNearest3d_cu_ab8a35b44cuda3std6ranges3__45__cpo6cbeginE - _ZN51_INTERNAL_069e5665_20_UpSampleNearest3d_cu_ab8a35b44cuda3std3__45__cpo5beginE)
_ZN51_INTERNAL_069e5665_20_UpSampleNearest3d_cu_ab8a35b44cuda3std3__45__cpo5beginE:
	.zero		1
	.type		_ZN51_INTERNAL_069e5665_20_UpSampleNearest3d_cu_ab8a35b44cuda3std6ranges3__45__cpo6cbeginE,@object
	.size		_ZN51_INTERNAL_069e5665_20_UpSampleNearest3d_cu_ab8a35b44cuda3std6ranges3__45__cpo6cbeginE,(_ZN51_INTERNAL_069e5665_20_UpSampleNearest3d_cu_ab8a35b44cuda3std3__45__cpo6rbeginE - _ZN51_INTERNAL_069e5665_20_UpSampleNearest3d_cu_ab8a35b44cuda3std6ranges3__45__cpo6cbeginE)
_ZN51_INTERNAL_069e5665_20_UpSampleNearest3d_cu_ab8a35b44cuda3std6ranges3__45__cpo6cbeginE:
	.zero		1
	.type		_ZN51_INTERNAL_069e5665_20_UpSampleNearest3d_cu_ab8a35b44cuda3std3__45__cpo6rbeginE,@object
	.size		_ZN51_INTERNAL_069e5665_20_UpSampleNearest3d_cu_ab8a35b44cuda3std3__45__cpo6rbeginE,(_ZN51_INTERNAL_069e5665_20_UpSampleNearest3d_cu_ab8a35b44cuda3std6ranges3__45__cpo4nextE - _ZN51_INTERNAL_069e5665_20_UpSampleNearest3d_cu_ab8a35b44cuda3std3__45__cpo6rbeginE)
_ZN51_INTERNAL_069e5665_20_UpSampleNearest3d_cu_ab8a35b44cuda3std3__45__cpo6rbeginE:
	.zero		1
	.type		_ZN51_INTERNAL_069e5665_20_UpSampleNearest3d_cu_ab8a35b44cuda3std6ranges3__45__cpo4nextE,@object
	.size		_ZN51_INTERNAL_069e5665_20_UpSampleNearest3d_cu_ab8a35b44cuda3std6ranges3__45__cpo4nextE,(_ZN51_INTERNAL_069e5665_20_UpSampleNearest3d_cu_ab8a35b44cuda3std6ranges3__45__cpo4swapE - _ZN51_INTERNAL_069e5665_20_UpSampleNearest3d_cu_ab8a35b44cuda3std6ranges3__45__cpo4nextE)
_ZN51_INTERNAL_069e5665_20_UpSampleNearest3d_cu_ab8a35b44cuda3std6ranges3__45__cpo4nextE:
	.zero		1
	.type		_ZN51_INTERNAL_069e5665_20_UpSampleNearest3d_cu_ab8a35b44cuda3std6ranges3__45__cpo4swapE,@object
	.size		_ZN51_INTERNAL_069e5665_20_UpSampleNearest3d_cu_ab8a35b44cuda3std6ranges3__45__cpo4swapE,(_ZN51_INTERNAL_069e5665_20_UpSampleNearest3d_cu_ab8a35b44cuda3std3__420unreachable_sentinelE - _ZN51_INTERNAL_069e5665_20_UpSampleNearest3d_cu_ab8a35b44cuda3std6ranges3__45__cpo4swapE)
_ZN51_INTERNAL_069e5665_20_UpSampleNearest3d_cu_ab8a35b44cuda3std6ranges3__45__cpo4swapE:
	.zero		1
	.type		_ZN51_INTERNAL_069e5665_20_UpSampleNearest3d_cu_ab8a35b44cuda3std3__420unreachable_sentinelE,@object
	.size		_ZN51_INTERNAL_069e5665_20_UpSampleNearest3d_cu_ab8a35b44cuda3std3__420unreachable_sentinelE,(_ZN51_INTERNAL_069e5665_20_UpSampleNearest3d_cu_ab8a35b46thrust24THRUST_300001_SM_1030_NS6system6detail10sequential3seqE - _ZN51_INTERNAL_069e5665_20_UpSampleNearest3d_cu_ab8a35b44cuda3std3__420unreachable_sentinelE)
_ZN51_INTERNAL_069e5665_20_UpSampleNearest3d_cu_ab8a35b44cuda3std3__420unreachable_sentinelE:
	.zero		1
	.type		_ZN51_INTERNAL_069e5665_20_UpSampleNearest3d_cu_ab8a35b46thrust24THRUST_300001_SM_1030_NS6system6detail10sequential3seqE,@object
	.size		_ZN51_INTERNAL_069e5665_20_UpSampleNearest3d_cu_ab8a35b46thrust24THRUST_300001_SM_1030_NS6system6detail10sequential3seqE,(_ZN51_INTERNAL_069e5665_20_UpSampleNearest3d_cu_ab8a35b44cuda3std3__45__cpo4cendE - _ZN51_INTERNAL_069e5665_20_UpSampleNearest3d_cu_ab8a35b46thrust24THRUST_300001_SM_1030_NS6system6detail10sequential3seqE)
_ZN51_INTERNAL_069e5665_20_UpSampleNearest3d_cu_ab8a35b46thrust24THRUST_300001_SM_1030_NS6system6detail10sequential3seqE:
	.zero		1
	.type		_ZN51_INTERNAL_069e5665_20_UpSampleNearest3d_cu_ab8a35b44cuda3std3__45__cpo4cendE,@object
	.size		_ZN51_INTERNAL_069e5665_20_UpSampleNearest3d_cu_ab8a35b44cuda3std3__45__cpo4cendE,(_ZN51_INTERNAL_069e5665_20_UpSampleNearest3d_cu_ab8a35b44cuda3std6ranges3__45__cpo9iter_swapE - _ZN51_INTERNAL_069e5665_20_UpSampleNearest3d_cu_ab8a35b44cuda3std3__45__cpo4cendE)
_ZN51_INTERNAL_069e5665_20_UpSampleNearest3d_cu_ab8a35b44cuda3std3__45__cpo4cendE:
	.zero		1
	.type		_ZN51_INTERNAL_069e5665_20_UpSampleNearest3d_cu_ab8a35b44cuda3std6ranges3__45__cpo9iter_swapE,@object
	.size		_ZN51_INTERNAL_069e5665_20_UpSampleNearest3d_cu_ab8a35b44cuda3std6ranges3__45__cpo9iter_swapE,(_ZN51_INTERNAL_069e5665_20_UpSampleNearest3d_cu_ab8a35b44cuda3std3__45__cpo5crendE - _ZN51_INTERNAL_069e5665_20_UpSampleNearest3d_cu_ab8a35b44cuda3std6ranges3__45__cpo9iter_swapE)
_ZN51_INTERNAL_069e5665_20_UpSampleNearest3d_cu_ab8a35b44cuda3std6ranges3__45__cpo9iter_swapE:
	.zero		1
	.type		_ZN51_INTERNAL_069e5665_20_UpSampleNearest3d_cu_ab8a35b44cuda3std3__45__cpo5crendE,@object
	.size		_ZN51_INTERNAL_069e5665_20_UpSampleNearest3d_cu_ab8a35b44cuda3std3__45__cpo5crendE,(_ZN51_INTERNAL_069e5665_20_UpSampleNearest3d_cu_ab8a35b44cuda3std6ranges3__45__cpo5cdataE - _ZN51_INTERNAL_069e5665_20_UpSampleNearest3d_cu_ab8a35b44cuda3std3__45__cpo5crendE)
_ZN51_INTERNAL_069e5665_20_UpSampleNearest3d_cu_ab8a35b44cuda3std3__45__cpo5crendE:
	.zero		1
	.type		_ZN51_INTERNAL_069e5665_20_UpSampleNearest3d_cu_ab8a35b44cuda3std6ranges3__45__cpo5cdataE,@object
	.size		_ZN51_INTERNAL_069e5665_20_UpSampleNearest3d_cu_ab8a35b44cuda3std6ranges3__45__cpo5cdataE,(_ZN51_INTERNAL_069e5665_20_UpSampleNearest3d_cu_ab8a35b44cuda3std6ranges3__45__cpo3endE - _ZN51_INTERNAL_069e5665_20_UpSampleNearest3d_cu_ab8a35b44cuda3std6ranges3__45__cpo5cdataE)
_ZN51_INTERNAL_069e5665_20_UpSampleNearest3d_cu_ab8a35b44cuda3std6ranges3__45__cpo5cdataE:
	.zero		1
	.type		_ZN51_INTERNAL_069e5665_20_UpSampleNearest3d_cu_ab8a35b44cuda3std6ranges3__45__cpo3endE,@object
	.size		_ZN51_INTERNAL_069e5665_20_UpSampleNearest3d_cu_ab8a35b44cuda3std6ranges3__45__cpo3endE,(_ZN51_INTERNAL_069e5665_20_UpSampleNearest3d_cu_ab8a35b44cuda3std3__419piecewise_constructE - _ZN51_INTERNAL_069e5665_20_UpSampleNearest3d_cu_ab8a35b44cuda3std6ranges3__45__cpo3endE)
_ZN51_INTERNAL_069e5665_20_UpSampleNearest3d_cu_ab8a35b44cuda3std6ranges3__45__cpo3endE:
	.zero		1
	.type		_ZN51_INTERNAL_069e5665_20_UpSampleNearest3d_cu_ab8a35b44cuda3std3__419piecewise_constructE,@object
	.size		_ZN51_INTERNAL_069e5665_20_UpSampleNearest3d_cu_ab8a35b44cuda3std3__419piecewise_constructE,(_ZN51_INTERNAL_069e5665_20_UpSampleNearest3d_cu_ab8a35b44cuda3std6ranges3__45__cpo5ssizeE - _ZN51_INTERNAL_069e5665_20_UpSampleNearest3d_cu_ab8a35b44cuda3std3__419piecewise_constructE)
_ZN51_INTERNAL_069e5665_20_UpSampleNearest3d_cu_ab8a35b44cuda3std3__419piecewise_constructE:
	.zero		1
	.type		_ZN51_INTERNAL_069e5665_20_UpSampleNearest3d_cu_ab8a35b44cuda3std6ranges3__45__cpo5ssizeE,@object
	.size		_ZN51_INTERNAL_069e5665_20_UpSampleNearest3d_cu_ab8a35b44cuda3std6ranges3__45__cpo5ssizeE,(_ZN51_INTERNAL_069e5665_20_UpSampleNearest3d_cu_ab8a35b44cuda3std3__45__cpo3endE - _ZN51_INTERNAL_069e5665_20_UpSampleNearest3d_cu_ab8a35b44cuda3std6ranges3__45__cpo5ssizeE)
_ZN51_INTERNAL_069e5665_20_UpSampleNearest3d_cu_ab8a35b44cuda3std6ranges3__45__cpo5ssizeE:
	.zero		1
	.type		_ZN51_INTERNAL_069e5665_20_UpSampleNearest3d_cu_ab8a35b44cuda3std3__45__cpo3endE,@object
	.size		_ZN51_INTERNAL_069e5665_20_UpSampleNearest3d_cu_ab8a35b44cuda3std3__45__cpo3endE,(_ZN51_INTERNAL_069e5665_20_UpSampleNearest3d_cu_ab8a35b44cuda3std6ranges3__45__cpo4cendE - _ZN51_INTERNAL_069e5665_20_UpSampleNearest3d_cu_ab8a35b44cuda3std3__45__cpo3endE)
_ZN51_INTERNAL_069e5665_20_UpSampleNearest3d_cu_ab8a35b44cuda3std3__45__cpo3endE:
	.zero		1
	.type		_ZN51_INTERNAL_069e5665_20_UpSampleNearest3d_cu_ab8a35b44cuda3std6ranges3__45__cpo4cendE,@object
	.size		_ZN51_INTERNAL_069e5665_20_UpSampleNearest3d_cu_ab8a35b44cuda3std6ranges3__45__cpo4cendE,(_ZN51_INTERNAL_069e5665_20_UpSampleNearest3d_cu_ab8a35b44cuda3std3__45__cpo4rendE - _ZN51_INTERNAL_069e5665_20_UpSampleNearest3d_cu_ab8a35b44cuda3std6ranges3__45__cpo4cendE)
_ZN51_INTERNAL_069e5665_20_UpSampleNearest3d_cu_ab8a35b44cuda3std6ranges3__45__cpo4cendE:
	.zero		1
	.type		_ZN51_INTERNAL_069e5665_20_UpSampleNearest3d_cu_ab8a35b44cuda3std3__45__cpo4rendE,@object
	.size		_ZN51_INTERNAL_069e5665_20_UpSampleNearest3d_cu_ab8a35b44cuda3std3__45__cpo4rendE,(_ZN51_INTERNAL_069e5665_20_UpSampleNearest3d_cu_ab8a35b44cuda3std6ranges3__45__cpo4prevE - _ZN51_INTERNAL_069e5665_20_UpSampleNearest3d_cu_ab8a35b44cuda3std3__45__cpo4rendE)
_ZN51_INTERNAL_069e5665_20_UpSampleNearest3d_cu_ab8a35b44cuda3std3__45__cpo4rendE:
	.zero		1
	.type		_ZN51_INTERNAL_069e5665_20_UpSampleNearest3d_cu_ab8a35b44cuda3std6ranges3__45__cpo4prevE,@object
	.size		_ZN51_INTERNAL_069e5665_20_UpSampleNearest3d_cu_ab8a35b44cuda3std6ranges3__45__cpo4prevE,(_ZN51_INTERNAL_069e5665_20_UpSampleNearest3d_cu_ab8a35b44cuda3std6ranges3__45__cpo9iter_moveE - _ZN51_INTERNAL_069e5665_20_UpSampleNearest3d_cu_ab8a35b44cuda3std6ranges3__45__cpo4prevE)
_ZN51_INTERNAL_069e5665_20_UpSampleNearest3d_cu_ab8a35b44cuda3std6ranges3__45__cpo4prevE:
	.zero		1
	.type		_ZN51_INTERNAL_069e5665_20_UpSampleNearest3d_cu_ab8a35b44cuda3std6ranges3__45__cpo9iter_moveE,@object
	.size		_ZN51_INTERNAL_069e5665_20_UpSampleNearest3d_cu_ab8a35b44cuda3std6ranges3__45__cpo9iter_moveE,(.L_13 - _ZN51_INTERNAL_069e5665_20_UpSampleNearest3d_cu_ab8a35b44cuda3std6ranges3__45__cpo9iter_moveE)
_ZN51_INTERNAL_069e5665_20_UpSampleNearest3d_cu_ab8a35b44cuda3std6ranges3__45__cpo9iter_moveE:
	.zero		1
.L_13:


//--------------------- .nv.constant0._ZN2at6native53_GLOBAL__N__069e5665_20_UpSampleNearest3d_cu_ab8a35b437upsample_nearest3d_backward_out_frameIhlXadL_ZNS0_46nearest_neighbor_exact_bw_compute_source_indexEfiiEEEEvPKT_mmmmmmmmPS3_fff --------------------------
	.section	.nv.constant0._ZN2at6native53_GLOBAL__N__069e5665_20_UpSampleNearest3d_cu_ab8a35b437upsample_nearest3d_backward_out_frameIhlXadL_ZNS0_46nearest_neighbor_exact_bw_compute_source_indexEfiiEEEEvPKT_mmmmmmmmPS3_fff,"a",@progbits
	.sectionflags	@""
	.align	4
.nv.constant0._ZN2at6native53_GLOBAL__N__069e5665_20_UpSampleNearest3d_cu_ab8a35b437upsample_nearest3d_backward_out_frameIhlXadL_ZNS0_46nearest_neighbor_exact_bw_compute_source_indexEfiiEEEEvPKT_mmmmmmmmPS3_fff:
	.zero		988


//--------------------- .nv.constant0._ZN2at6native53_GLOBAL__N__069e5665_20_UpSampleNearest3d_cu_ab8a35b437upsample_nearest3d_backward_out_frameIN3c108BFloat16EfXadL_ZNS0_46nearest_neighbor_exact_bw_compute_source_indexEfiiEEEEvPKT_mmmmmmmmPS5_fff --------------------------
	.section	.nv.constant0._ZN2at6native53_GLOBAL__N__069e5665_20_UpSampleNearest3d_cu_ab8a35b437upsample_nearest3d_backward_out_frameIN3c108BFloat16EfXadL_ZNS0_46nearest_neighbor_exact_bw_compute_source_indexEfiiEEEEvPKT_mmmmmmmmPS5_fff,"a",@progbits
	.sectionflags	@""
	.align	4
.nv.constant0._ZN2at6native53_GLOBAL__N__069e5665_20_UpSampleNearest3d_cu_ab8a35b437upsample_nearest3d_backward_out_frameIN3c108BFloat16EfXadL_ZNS0_46nearest_neighbor_exact_bw_compute_source_indexEfiiEEEEvPKT_mmmmmmmmPS5_fff:
	.zero		988


//--------------------- .nv.constant0._ZN2at6native53_GLOBAL__N__069e5665_20_UpSampleNearest3d_cu_ab8a35b437upsample_nearest3d_backward_out_frameIN3c104HalfEfXadL_ZNS0_46nearest_neighbor_exact_bw_compute_source_indexEfiiEEEEvPKT_mmmmmmmmPS5_fff --------------------------
	.section	.nv.constant0._ZN2at6native53_GLOBAL__N__069e5665_20_UpSampleNearest3d_cu_ab8a35b437upsample_nearest3d_backward_out_frameIN3c104HalfEfXadL_ZNS0_46nearest_neighbor_exact_bw_compute_source_indexEfiiEEEEvPKT_mmmmmmmmPS5_fff,"a",@progbits
	.sectionflags	@""
	.align	4
.nv.constant0._ZN2at6native53_GLOBAL__N__069e5665_20_UpSampleNearest3d_cu_ab8a35b437upsample_nearest3d_backward_out_frameIN3c104HalfEfXadL_ZNS0_46nearest_neighbor_exact_bw_compute_source_indexEfiiEEEEvPKT_mmmmmmmmPS5_fff:
	.zero		988


//--------------------- .nv.constant0._ZN2at6native53_GLOBAL__N__069e5665_20_UpSampleNearest3d_cu_ab8a35b437upsample_nearest3d_backward_out_frameIffXadL_ZNS0_46nearest_neighbor_exact_bw_compute_source_indexEfiiEEEEvPKT_mmmmmmmmPS3_fff --------------------------
	.section	.nv.constant0._ZN2at6native53_GLOBAL__N__069e5665_20_UpSampleNearest3d_cu_ab8a35b437upsample_nearest3d_backward_out_frameIffXadL_ZNS0_46nearest_neighbor_exact_bw_compute_source_indexEfiiEEEEvPKT_mmmmmmmmPS3_fff,"a",@progbits
	.sectionflags	@""
	.align	4
.nv.constant0._ZN2at6native53_GLOBAL__N__069e5665_20_UpSampleNearest3d_cu_ab8a35b437upsample_nearest3d_backward_out_frameIffXadL_ZNS0_46nearest_neighbor_exact_bw_compute_source_indexEfiiEEEEvPKT_mmmmmmmmPS3_fff:
	.zero		988


//--------------------- .nv.constant0._ZN2at6native53_GLOBAL__N__069e5665_20_UpSampleNearest3d_cu_ab8a35b437upsample_nearest3d_backward_out_frameIddXadL_ZNS0_46nearest_neighbor_exact_bw_compute_source_indexEfiiEEEEvPKT_mmmmmmmmPS3_fff --------------------------
	.section	.nv.constant0._ZN2at6native53_GLOBAL__N__069e5665_20_UpSampleNearest3d_cu_ab8a35b437upsample_nearest3d_backward_out_frameIddXadL_ZNS0_46nearest_neighbor_exact_bw_compute_source_indexEfiiEEEEvPKT_mmmmmmmmPS3_fff,"a",@progbits
	.sectionflags	@""
	.align	4
.nv.constant0._ZN2at6native53_GLOBAL__N__069e5665_20_UpSampleNearest3d_cu_ab8a35b437upsample_nearest3d_backward_out_frameIddXadL_ZNS0_46nearest_neighbor_exact_bw_compute_source_indexEfiiEEEEvPKT_mmmmmmmmPS3_fff:
	.zero		988


//--------------------- .nv.constant0._ZN2at6native53_GLOBAL__N__069e5665_20_UpSampleNearest3d_cu_ab8a35b437upsample_nearest3d_backward_out_frameIhlXadL_ZNS0_40nearest_neighbor_bw_compute_source_indexEfiiEEEEvPKT_mmmmmmmmPS3_fff --------------------------
	.section	.nv.constant0._ZN2at6native53_GLOBAL__N__069e5665_20_UpSampleNearest3d_cu_ab8a35b437upsample_nearest3d_backward_out_frameIhlXadL_ZNS0_40nearest_neighbor_bw_compute_source_indexEfiiEEEEvPKT_mmmmmmmmPS3_fff,"a",@progbits
	.sectionflags	@""
	.align	4
.nv.constant0._ZN2at6native53_GLOBAL__N__069e5665_20_UpSampleNearest3d_cu_ab8a35b437upsample_nearest3d_backward_out_frameIhlXadL_ZNS0_40nearest_neighbor_bw_compute_source_indexEfiiEEEEvPKT_mmmmmmmmPS3_fff:
	.zero		988


//--------------------- .nv.constant0._ZN2at6native53_GLOBAL__N__069e5665_20_UpSampleNearest3d_cu_ab8a35b437upsample_nearest3d_backward_out_frameIN3c108BFloat16EfXadL_ZNS0_40nearest_neighbor_bw_compute_source_indexEfiiEEEEvPKT_mmmmmmmmPS5_fff --------------------------
	.section	.nv.constant0._ZN2at6native53_GLOBAL__N__069e5665_20_UpSampleNearest3d_cu_ab8a35b437upsample_nearest3d_backward_out_frameIN3c108BFloat16EfXadL_ZNS0_40nearest_neighbor_bw_compute_source_indexEfiiEEEEvPKT_mmmmmmmmPS5_fff,"a",@progbits
	.sectionflags	@""
	.align	4
.nv.constant0._ZN2at6native53_GLOBAL__N__069e5665_20_UpSampleNearest3d_cu_ab8a35b437upsample_nearest3d_backward_out_frameIN3c108BFloat16EfXadL_ZNS0_40nearest_neighbor_bw_compute_source_indexEfiiEEEEvPKT_mmmmmmmmPS5_fff:
	.zero		988


//--------------------- .nv.constant0._ZN2at6native53_GLOBAL__N__069e5665_20_UpSampleNearest3d_cu_ab8a35b437upsample_nearest3d_backward_out_frameIN3c104HalfEfXadL_ZNS0_40nearest_neighbor_bw_compute_source_indexEfiiEEEEvPKT_mmmmmmmmPS5_fff --------------------------
	.section	.nv.constant0._ZN2at6native53_GLOBAL__N__069e5665_20_UpSampleNearest3d_cu_ab8a35b437upsample_nearest3d_backward_out_frameIN3c104HalfEfXadL_ZNS0_40nearest_neighbor_bw_compute_source_indexEfiiEEEEvPKT_mmmmmmmmPS5_fff,"a",@progbits
	.sectionflags	@""
	.align	4
.nv.constant0._ZN2at6native53_GLOBAL__N__069e5665_20_UpSampleNearest3d_cu_ab8a35b437upsample_nearest3d_backward_out_frameIN3c104HalfEfXadL_ZNS0_40nearest_neighbor_bw_compute_source_indexEfiiEEEEvPKT_mmmmmmmmPS5_fff:
	.zero		988


//--------------------- .nv.constant0._ZN2at6native53_GLOBAL__N__069e5665_20_UpSampleNearest3d_cu_ab8a35b437upsample_nearest3d_backward_out_frameIffXadL_ZNS0_40nearest_neighbor_bw_compute_source_indexEfiiEEEEvPKT_mmmmmmmmPS3_fff --------------------------
	.section	.nv.constant0._ZN2at6native53_GLOBAL__N__069e5665_20_UpSampleNearest3d_cu_ab8a35b437upsample_nearest3d_backward_out_frameIffXadL_ZNS0_40nearest_neighbor_bw_compute_source_indexEfiiEEEEvPKT_mmmmmmmmPS3_fff,"a",@progbits
	.sectionflags	@""
	.align	4
.nv.constant0._ZN2at6native53_GLOBAL__N__069e5665_20_UpSampleNearest3d_cu_ab8a35b437upsample_nearest3d_backward_out_frameIffXadL_ZNS0_40nearest_neighbor_bw_compute_source_indexEfiiEEEEvPKT_mmmmmmmmPS3_fff:
	.zero		988


//--------------------- .nv.constant0._ZN2at6native53_GLOBAL__N__069e5665_20_UpSampleNearest3d_cu_ab8a35b437upsample_nearest3d_backward_out_frameIddXadL_ZNS0_40nearest_neighbor_bw_compute_source_indexEfiiEEEEvPKT_mmmmmmmmPS3_fff --------------------------
	.section	.nv.constant0._ZN2at6native53_GLOBAL__N__069e5665_20_UpSampleNearest3d_cu_ab8a35b437upsample_nearest3d_backward_out_frameIddXadL_ZNS0_40nearest_neighbor_bw_compute_source_indexEfiiEEEEvPKT_mmmmmmmmPS3_fff,"a",@progbits
	.sectionflags	@""
	.align	4
.nv.constant0._ZN2at6native53_GLOBAL__N__069e5665_20_UpSampleNearest3d_cu_ab8a35b437upsample_nearest3d_backward_out_frameIddXadL_ZNS0_40nearest_neighbor_bw_compute_source_indexEfiiEEEEvPKT_mmmmmmmmPS3_fff:
	.zero		988


//--------------------- .nv.constant0._ZN2at6native53_GLOBAL__N__069e5665_20_UpSampleNearest3d_cu_ab8a35b428upsample_nearest3d_out_frameIhXadL_ZNS0_43nearest_neighbor_exact_compute_source_indexEfiiEEEEvPKT_mmmmmmmmPS3_fff --------------------------
	.section	.nv.constant0._ZN2at6native53_GLOBAL__N__069e5665_20_UpSampleNearest3d_cu_ab8a35b428upsample_nearest3d_out_frameIhXadL_ZNS0_43nearest_neighbor_exact_compute_source_indexEfiiEEEEvPKT_mmmmmmmmPS3_fff,"a",@progbits
	.sectionflags	@""
	.align	4
.nv.constant0._ZN2at6native53_GLOBAL__N__069e5665_20_UpSampleNearest3d_cu_ab8a35b428upsample_nearest3d_out_frameIhXadL_ZNS0_43nearest_neighbor_exact_compute_source_indexEfiiEEEEvPKT_mmmmmmmmPS3_fff:
	.zero		988


//--------------------- .nv.constant0._ZN2at6native53_GLOBAL__N__069e5665_20_UpSampleNearest3d_cu_ab8a35b428upsample_nearest3d_out_frameIN3c108BFloat16EXadL_ZNS0_43nearest_neighbor_exact_compute_source_indexEfiiEEEEvPKT_mmmmmmmmPS5_fff --------------------------
	.section	.nv.constant0._ZN2at6native53_GLOBAL__N__069e5665_20_UpSampleNearest3d_cu_ab8a35b428upsample_nearest3d_out_frameIN3c108BFloat16EXadL_ZNS0_43nearest_neighbor_exact_compute_source_indexEfiiEEEEvPKT_mmmmmmmmPS5_fff,"a",@progbits
	.sectionflags	@""
	.align	4
.nv.constant0._ZN2at6native53_GLOBAL__N__069e5665_20_UpSampleNearest3d_cu_ab8a35b428upsample_nearest3d_out_frameIN3c108BFloat16EXadL_ZNS0_43nearest_neighbor_exact_compute_source_indexEfiiEEEEvPKT_mmmmmmmmPS5_fff:
	.zero		988


//--------------------- .nv.constant0._ZN2at6native53_GLOBAL__N__069e5665_20_UpSampleNearest3d_cu_ab8a35b428upsample_nearest3d_out_frameIN3c104HalfEXadL_ZNS0_43nearest_neighbor_exact_compute_source_indexEfiiEEEEvPKT_mmmmmmmmPS5_fff --------------------------
	.section	.nv.constant0._ZN2at6native53_GLOBAL__N__069e5665_20_UpSampleNearest3d_cu_ab8a35b428upsample_nearest3d_out_frameIN3c104HalfEXadL_ZNS0_43nearest_neighbor_exact_compute_source_indexEfiiEEEEvPKT_mmmmmmmmPS5_fff,"a",@progbits
	.sectionflags	@""
	.align	4
.nv.constant0._ZN2at6native53_GLOBAL__N__069e5665_20_UpSampleNearest3d_cu_ab8a35b428upsample_nearest3d_out_frameIN3c104HalfEXadL_ZNS0_43nearest_neighbor_exact_compute_source_indexEfiiEEEEvPKT_mmmmmmmmPS5_fff:
	.zero		988


//--------------------- .nv.constant0._ZN2at6native53_GLOBAL__N__069e5665_20_UpSampleNearest3d_cu_ab8a35b428upsample_nearest3d_out_frameIfXadL_ZNS0_43nearest_neighbor_exact_compute_source_indexEfiiEEEEvPKT_mmmmmmmmPS3_fff --------------------------
	.section	.nv.constant0._ZN2at6native53_GLOBAL__N__069e5665_20_UpSampleNearest3d_cu_ab8a35b428upsample_nearest3d_out_frameIfXadL_ZNS0_43nearest_neighbor_exact_compute_source_indexEfiiEEEEvPKT_mmmmmmmmPS3_fff,"a",@progbits
	.sectionflags	@""
	.align	4
.nv.constant0._ZN2at6native53_GLOBAL__N__069e5665_20_UpSampleNearest3d_cu_ab8a35b428upsample_nearest3d_out_frameIfXadL_ZNS0_43nearest_neighbor_exact_compute_source_indexEfiiEEEEvPKT_mmmmmmmmPS3_fff:
	.zero		988


//--------------------- .nv.constant0._ZN2at6native53_GLOBAL__N__069e5665_20_UpSampleNearest3d_cu_ab8a35b428upsample_nearest3d_out_frameIdXadL_ZNS0_43nearest_neighbor_exact_compute_source_indexEfiiEEEEvPKT_mmmmmmmmPS3_fff --------------------------
	.section	.nv.constant0._ZN2at6native53_GLOBAL__N__069e5665_20_UpSampleNearest3d_cu_ab8a35b428upsample_nearest3d_out_frameIdXadL_ZNS0_43nearest_neighbor_exact_compute_source_indexEfiiEEEEvPKT_mmmmmmmmPS3_fff,"a",@progbits
	.sectionflags	@""
	.align	4
.nv.constant0._ZN2at6native53_GLOBAL__N__069e5665_20_UpSampleNearest3d_cu_ab8a35b428upsample_nearest3d_out_frameIdXadL_ZNS0_43nearest_neighbor_exact_compute_source_indexEfiiEEEEvPKT_mmmmmmmmPS3_fff:
	.zero		988


//--------------------- .nv.constant0._ZN2at6native53_GLOBAL__N__069e5665_20_UpSampleNearest3d_cu_ab8a35b428upsample_nearest3d_out_frameIhXadL_ZNS0_37nearest_neighbor_compute_source_indexEfiiEEEEvPKT_mmmmmmmmPS3_fff --------------------------
	.section	.nv.constant0._ZN2at6native53_GLOBAL__N__069e5665_20_UpSampleNearest3d_cu_ab8a35b428upsample_nearest3d_out_frameIhXadL_ZNS0_37nearest_neighbor_compute_source_indexEfiiEEEEvPKT_mmmmmmmmPS3_fff,"a",@progbits
	.sectionflags	@""
	.align	4
.nv.constant0._ZN2at6native53_GLOBAL__N__069e5665_20_UpSampleNearest3d_cu_ab8a35b428upsample_nearest3d_out_frameIhXadL_ZNS0_37nearest_neighbor_compute_source_indexEfiiEEEEvPKT_mmmmmmmmPS3_fff:
	.zero		988


//--------------------- .nv.constant0._ZN2at6native53_GLOBAL__N__069e5665_20_UpSampleNearest3d_cu_ab8a35b428upsample_nearest3d_out_frameIN3c108BFloat16EXadL_ZNS0_37nearest_neighbor_compute_source_indexEfiiEEEEvPKT_mmmmmmmmPS5_fff --------------------------
	.section	.nv.constant0._ZN2at6native53_GLOBAL__N__069e5665_20_UpSampleNearest3d_cu_ab8a35b428upsample_nearest3d_out_frameIN3c108BFloat16EXadL_ZNS0_37nearest_neighbor_compute_source_indexEfiiEEEEvPKT_mmmmmmmmPS5_fff,"a",@progbits
	.sectionflags	@""
	.align	4
.nv.constant0._ZN2at6native53_GLOBAL__N__069e5665_20_UpSampleNearest3d_cu_ab8a35b428upsample_nearest3d_out_frameIN3c108BFloat16EXadL_ZNS0_37nearest_neighbor_compute_source_indexEfiiEEEEvPKT_mmmmmmmmPS5_fff:
	.zero		988


//--------------------- .nv.constant0._ZN2at6native53_GLOBAL__N__069e5665_20_UpSampleNearest3d_cu_ab8a35b428upsample_nearest3d_out_frameIN3c104HalfEXadL_ZNS0_37nearest_neighbor_compute_source_indexEfiiEEEEvPKT_mmmmmmmmPS5_fff --------------------------
	.section	.nv.constant0._ZN2at6native53_GLOBAL__N__069e5665_20_UpSampleNearest3d_cu_ab8a35b428upsample_nearest3d_out_frameIN3c104HalfEXadL_ZNS0_37nearest_neighbor_compute_source_indexEfiiEEEEvPKT_mmmmmmmmPS5_fff,"a",@progbits
	.sectionflags	@""
	.align	4
.nv.constant0._ZN2at6native53_GLOBAL__N__069e5665_20_UpSampleNearest3d_cu_ab8a35b428upsample_nearest3d_out_frameIN3c104HalfEXadL_ZNS0_37nearest_neighbor_compute_source_indexEfiiEEEEvPKT_mmmmmmmmPS5_fff:
	.zero		988


//--------------------- .nv.constant0._ZN2at6native53_GLOBAL__N__069e5665_20_UpSampleNearest3d_cu_ab8a35b428upsample_nearest3d_out_frameIfXadL_ZNS0_37nearest_neighbor_compute_source_indexEfiiEEEEvPKT_mmmmmmmmPS3_fff --------------------------
	.section	.nv.constant0._ZN2at6native53_GLOBAL__N__069e5665_20_UpSampleNearest3d_cu_ab8a35b428upsample_nearest3d_out_frameIfXadL_ZNS0_37nearest_neighbor_compute_source_indexEfiiEEEEvPKT_mmmmmmmmPS3_fff,"a",@progbits
	.sectionflags	@""
	.align	4
.nv.constant0._ZN2at6native53_GLOBAL__N__069e5665_20_UpSampleNearest3d_cu_ab8a35b428upsample_nearest3d_out_frameIfXadL_ZNS0_37nearest_neighbor_compute_source_indexEfiiEEEEvPKT_mmmmmmmmPS3_fff:
	.zero		988


//--------------------- .nv.constant0._ZN2at6native53_GLOBAL__N__069e5665_20_UpSampleNearest3d_cu_ab8a35b428upsample_nearest3d_out_frameIdXadL_ZNS0_37nearest_neighbor_compute_source_indexEfiiEEEEvPKT_mmmmmmmmPS3_fff --------------------------
	.section	.nv.constant0._ZN2at6native53_GLOBAL__N__069e5665_20_UpSampleNearest3d_cu_ab8a35b428upsample_nearest3d_out_frameIdXadL_ZNS0_37nearest_neighbor_compute_source_indexEfiiEEEEvPKT_mmmmmmmmPS3_fff,"a",@progbits
	.sectionflags	@""
	.align	4
.nv.constant0._ZN2at6native53_GLOBAL__N__069e5665_20_UpSampleNearest3d_cu_ab8a35b428upsample_nearest3d_out_frameIdXadL_ZNS0_37nearest_neighbor_compute_source_indexEfiiEEEEvPKT_mmmmmmmmPS3_fff:
	.zero		988


//--------------------- SYMBOLS --------------------------

	.type		.nv.reservedSmem.offset0,@object
	.size		.nv.reservedSmem.offset0,0x4
